//
// Generated by NVIDIA NVVM Compiler
//
// Compiler Build ID: CL-36424714
// Cuda compilation tools, release 13.0, V13.0.88
// Based on NVVM 20.0.0
//

.version 9.0
.target sm_100
.address_size 64

	// .globl	_Z14compare_kernelPfPiS0_S0_fii
// _ZZN3cub18CUB_300001_SM_10006detail4scan16DeviceScanKernelINS2_10policy_hubIiiijN4cuda3std3__44plusIvEEE10Policy1000EN6thrust24THRUST_300001_SM_1000_NS10device_ptrIiEESF_NS0_13ScanTileStateIiLb1EEES9_NS1_10InputValueIiPiEEjiLb0EiEEvT0_T1_T2_iT3_T4_T5_E12temp_storage has been demoted
// _ZZN3cub18CUB_300001_SM_10006detail4scan16DeviceScanKernelINS2_10policy_hubIiiimN4cuda3std3__44plusIvEEE10Policy1000EN6thrust24THRUST_300001_SM_1000_NS10device_ptrIiEESF_NS0_13ScanTileStateIiLb1EEES9_NS1_10InputValueIiPiEEmiLb0EiEEvT0_T1_T2_iT3_T4_T5_E12temp_storage has been demoted
.global .align 1 .b8 _ZN34_INTERNAL_1956d54b_4_k_cu_046846c04cuda3std3__45__cpo5beginE[1];
.global .align 1 .b8 _ZN34_INTERNAL_1956d54b_4_k_cu_046846c04cuda3std3__45__cpo3endE[1];
.global .align 1 .b8 _ZN34_INTERNAL_1956d54b_4_k_cu_046846c04cuda3std3__45__cpo6cbeginE[1];
.global .align 1 .b8 _ZN34_INTERNAL_1956d54b_4_k_cu_046846c04cuda3std3__45__cpo4cendE[1];
.global .align 1 .b8 _ZN34_INTERNAL_1956d54b_4_k_cu_046846c04cuda3std3__45__cpo6rbeginE[1];
.global .align 1 .b8 _ZN34_INTERNAL_1956d54b_4_k_cu_046846c04cuda3std3__45__cpo4rendE[1];
.global .align 1 .b8 _ZN34_INTERNAL_1956d54b_4_k_cu_046846c04cuda3std3__45__cpo7crbeginE[1];
.global .align 1 .b8 _ZN34_INTERNAL_1956d54b_4_k_cu_046846c04cuda3std3__45__cpo5crendE[1];
.global .align 1 .b8 _ZN34_INTERNAL_1956d54b_4_k_cu_046846c04cuda3std3__436_GLOBAL__N__1956d54b_4_k_cu_046846c06ignoreE[1];
.global .align 1 .b8 _ZN34_INTERNAL_1956d54b_4_k_cu_046846c04cuda3std3__419piecewise_constructE[1];
.global .align 1 .b8 _ZN34_INTERNAL_1956d54b_4_k_cu_046846c04cuda3std3__48in_placeE[1];
.global .align 1 .b8 _ZN34_INTERNAL_1956d54b_4_k_cu_046846c04cuda3std3__420unreachable_sentinelE[1];
.global .align 1 .b8 _ZN34_INTERNAL_1956d54b_4_k_cu_046846c04cuda3std3__47nulloptE[1];
.global .align 1 .b8 _ZN34_INTERNAL_1956d54b_4_k_cu_046846c04cuda3std3__48unexpectE[1];
.global .align 1 .b8 _ZN34_INTERNAL_1956d54b_4_k_cu_046846c04cuda3std6ranges3__45__cpo4swapE[1];
.global .align 1 .b8 _ZN34_INTERNAL_1956d54b_4_k_cu_046846c04cuda3std6ranges3__45__cpo9iter_moveE[1];
.global .align 1 .b8 _ZN34_INTERNAL_1956d54b_4_k_cu_046846c04cuda3std6ranges3__45__cpo5beginE[1];
.global .align 1 .b8 _ZN34_INTERNAL_1956d54b_4_k_cu_046846c04cuda3std6ranges3__45__cpo3endE[1];
.global .align 1 .b8 _ZN34_INTERNAL_1956d54b_4_k_cu_046846c04cuda3std6ranges3__45__cpo6cbeginE[1];
.global .align 1 .b8 _ZN34_INTERNAL_1956d54b_4_k_cu_046846c04cuda3std6ranges3__45__cpo4cendE[1];
.global .align 1 .b8 _ZN34_INTERNAL_1956d54b_4_k_cu_046846c04cuda3std6ranges3__45__cpo7advanceE[1];
.global .align 1 .b8 _ZN34_INTERNAL_1956d54b_4_k_cu_046846c04cuda3std6ranges3__45__cpo9iter_swapE[1];
.global .align 1 .b8 _ZN34_INTERNAL_1956d54b_4_k_cu_046846c04cuda3std6ranges3__45__cpo4nextE[1];
.global .align 1 .b8 _ZN34_INTERNAL_1956d54b_4_k_cu_046846c04cuda3std6ranges3__45__cpo4prevE[1];
.global .align 1 .b8 _ZN34_INTERNAL_1956d54b_4_k_cu_046846c04cuda3std6ranges3__45__cpo4dataE[1];
.global .align 1 .b8 _ZN34_INTERNAL_1956d54b_4_k_cu_046846c04cuda3std6ranges3__45__cpo5cdataE[1];
.global .align 1 .b8 _ZN34_INTERNAL_1956d54b_4_k_cu_046846c04cuda3std6ranges3__45__cpo4sizeE[1];
.global .align 1 .b8 _ZN34_INTERNAL_1956d54b_4_k_cu_046846c04cuda3std6ranges3__45__cpo5ssizeE[1];
.global .align 1 .b8 _ZN34_INTERNAL_1956d54b_4_k_cu_046846c04cuda3std6ranges3__45__cpo8distanceE[1];
.global .align 1 .b8 _ZN34_INTERNAL_1956d54b_4_k_cu_046846c06thrust24THRUST_300001_SM_1000_NS8cuda_cub3parE[1];
.global .align 1 .b8 _ZN34_INTERNAL_1956d54b_4_k_cu_046846c06thrust24THRUST_300001_SM_1000_NS8cuda_cub10par_nosyncE[1];
.global .align 1 .b8 _ZN34_INTERNAL_1956d54b_4_k_cu_046846c06thrust24THRUST_300001_SM_1000_NS6system6detail10sequential3seqE[1];
.global .align 1 .b8 _ZN34_INTERNAL_1956d54b_4_k_cu_046846c06thrust24THRUST_300001_SM_1000_NS6system3cpp3parE[1];
.global .align 1 .b8 _ZN34_INTERNAL_1956d54b_4_k_cu_046846c06thrust24THRUST_300001_SM_1000_NS12placeholders2_1E[1];
.global .align 1 .b8 _ZN34_INTERNAL_1956d54b_4_k_cu_046846c06thrust24THRUST_300001_SM_1000_NS12placeholders2_2E[1];
.global .align 1 .b8 _ZN34_INTERNAL_1956d54b_4_k_cu_046846c06thrust24THRUST_300001_SM_1000_NS12placeholders2_3E[1];
.global .align 1 .b8 _ZN34_INTERNAL_1956d54b_4_k_cu_046846c06thrust24THRUST_300001_SM_1000_NS12placeholders2_4E[1];
.global .align 1 .b8 _ZN34_INTERNAL_1956d54b_4_k_cu_046846c06thrust24THRUST_300001_SM_1000_NS12placeholders2_5E[1];
.global .align 1 .b8 _ZN34_INTERNAL_1956d54b_4_k_cu_046846c06thrust24THRUST_300001_SM_1000_NS12placeholders2_6E[1];
.global .align 1 .b8 _ZN34_INTERNAL_1956d54b_4_k_cu_046846c06thrust24THRUST_300001_SM_1000_NS12placeholders2_7E[1];
.global .align 1 .b8 _ZN34_INTERNAL_1956d54b_4_k_cu_046846c06thrust24THRUST_300001_SM_1000_NS12placeholders2_8E[1];
.global .align 1 .b8 _ZN34_INTERNAL_1956d54b_4_k_cu_046846c06thrust24THRUST_300001_SM_1000_NS12placeholders2_9E[1];
.global .align 1 .b8 _ZN34_INTERNAL_1956d54b_4_k_cu_046846c06thrust24THRUST_300001_SM_1000_NS12placeholders3_10E[1];
.global .align 1 .b8 _ZN34_INTERNAL_1956d54b_4_k_cu_046846c06thrust24THRUST_300001_SM_1000_NS3seqE[1];
.global .align 1 .b8 _ZN34_INTERNAL_1956d54b_4_k_cu_046846c06thrust24THRUST_300001_SM_1000_NS6deviceE[1];

.visible .entry _Z14compare_kernelPfPiS0_S0_fii(
	.param .u64 .ptr .align 1 _Z14compare_kernelPfPiS0_S0_fii_param_0,
	.param .u64 .ptr .align 1 _Z14compare_kernelPfPiS0_S0_fii_param_1,
	.param .u64 .ptr .align 1 _Z14compare_kernelPfPiS0_S0_fii_param_2,
	.param .u64 .ptr .align 1 _Z14compare_kernelPfPiS0_S0_fii_param_3,
	.param .f32 _Z14compare_kernelPfPiS0_S0_fii_param_4,
	.param .u32 _Z14compare_kernelPfPiS0_S0_fii_param_5,
	.param .u32 _Z14compare_kernelPfPiS0_S0_fii_param_6
)
{
	.reg .pred 	%p<6>;
	.reg .b32 	%r<20>;
	.reg .b32 	%f<3>;
	.reg .b64 	%rd<14>;

	ld.param.u64 	%rd5, [_Z14compare_kernelPfPiS0_S0_fii_param_0];
	ld.param.u64 	%rd6, [_Z14compare_kernelPfPiS0_S0_fii_param_1];
	ld.param.u64 	%rd7, [_Z14compare_kernelPfPiS0_S0_fii_param_2];
	ld.param.u64 	%rd8, [_Z14compare_kernelPfPiS0_S0_fii_param_3];
	ld.param.f32 	%f1, [_Z14compare_kernelPfPiS0_S0_fii_param_4];
	ld.param.u32 	%r9, [_Z14compare_kernelPfPiS0_S0_fii_param_5];
	ld.param.u32 	%r10, [_Z14compare_kernelPfPiS0_S0_fii_param_6];
	mov.u32 	%r19, %tid.x;
	mov.u32 	%r11, %ctaid.x;
	shl.b32 	%r2, %r11, 8;
	add.s32 	%r12, %r9, %r2;
	sub.s32 	%r13, %r10, %r12;
	min.s32 	%r3, %r13, 256;
	setp.ge.s32 	%p1, %r19, %r3;
	@%p1 bra 	$L__BB0_3;
	add.s32 	%r14, %r19, %r9;
	add.s32 	%r18, %r14, %r2;
	cvta.to.global.u64 	%rd1, %rd5;
	cvta.to.global.u64 	%rd2, %rd6;
	cvta.to.global.u64 	%rd3, %rd7;
	cvta.to.global.u64 	%rd4, %rd8;
$L__BB0_2:
	mul.wide.s32 	%rd9, %r18, 4;
	add.s64 	%rd10, %rd4, %rd9;
	add.s64 	%rd11, %rd3, %rd9;
	add.s64 	%rd12, %rd2, %rd9;
	add.s64 	%rd13, %rd1, %rd9;
	ld.global.f32 	%f2, [%rd13];
	setp.lt.f32 	%p2, %f2, %f1;
	selp.u32 	%r15, 1, 0, %p2;
	st.global.u32 	[%rd12], %r15;
	setp.eq.f32 	%p3, %f2, %f1;
	selp.u32 	%r16, 1, 0, %p3;
	st.global.u32 	[%rd11], %r16;
	setp.gt.f32 	%p4, %f2, %f1;
	selp.u32 	%r17, 1, 0, %p4;
	st.global.u32 	[%rd10], %r17;
	add.s32 	%r19, %r19, 128;
	add.s32 	%r18, %r18, 128;
	setp.lt.s32 	%p5, %r19, %r3;
	@%p5 bra 	$L__BB0_2;
$L__BB0_3:
	ret;

}
	// .globl	_Z17distribute_kernelPfS_PiS0_S0_iiifii
.visible .entry _Z17distribute_kernelPfS_PiS0_S0_iiifii(
	.param .u64 .ptr .align 1 _Z17distribute_kernelPfS_PiS0_S0_iiifii_param_0,
	.param .u64 .ptr .align 1 _Z17distribute_kernelPfS_PiS0_S0_iiifii_param_1,
	.param .u64 .ptr .align 1 _Z17distribute_kernelPfS_PiS0_S0_iiifii_param_2,
	.param .u64 .ptr .align 1 _Z17distribute_kernelPfS_PiS0_S0_iiifii_param_3,
	.param .u64 .ptr .align 1 _Z17distribute_kernelPfS_PiS0_S0_iiifii_param_4,
	.param .u32 _Z17distribute_kernelPfS_PiS0_S0_iiifii_param_5,
	.param .u32 _Z17distribute_kernelPfS_PiS0_S0_iiifii_param_6,
	.param .u32 _Z17distribute_kernelPfS_PiS0_S0_iiifii_param_7,
	.param .f32 _Z17distribute_kernelPfS_PiS0_S0_iiifii_param_8,
	.param .u32 _Z17distribute_kernelPfS_PiS0_S0_iiifii_param_9,
	.param .u32 _Z17distribute_kernelPfS_PiS0_S0_iiifii_param_10
)
{
	.reg .pred 	%p<5>;
	.reg .b32 	%r<30>;
	.reg .b32 	%f<3>;
	.reg .b64 	%rd<18>;

	ld.param.u64 	%rd9, [_Z17distribute_kernelPfS_PiS0_S0_iiifii_param_0];
	ld.param.u64 	%rd10, [_Z17distribute_kernelPfS_PiS0_S0_iiifii_param_1];
	ld.param.u64 	%rd11, [_Z17distribute_kernelPfS_PiS0_S0_iiifii_param_2];
	ld.param.u64 	%rd12, [_Z17distribute_kernelPfS_PiS0_S0_iiifii_param_3];
	ld.param.u64 	%rd13, [_Z17distribute_kernelPfS_PiS0_S0_iiifii_param_4];
	ld.param.u32 	%r16, [_Z17distribute_kernelPfS_PiS0_S0_iiifii_param_5];
	ld.param.u32 	%r17, [_Z17distribute_kernelPfS_PiS0_S0_iiifii_param_6];
	ld.param.f32 	%f2, [_Z17distribute_kernelPfS_PiS0_S0_iiifii_param_8];
	ld.param.u32 	%r18, [_Z17distribute_kernelPfS_PiS0_S0_iiifii_param_9];
	ld.param.u32 	%r19, [_Z17distribute_kernelPfS_PiS0_S0_iiifii_param_10];
	mov.u32 	%r27, %tid.x;
	mov.u32 	%r20, %ctaid.x;
	shl.b32 	%r2, %r20, 8;
	add.s32 	%r21, %r18, %r2;
	sub.s32 	%r22, %r19, %r21;
	min.s32 	%r3, %r22, 256;
	setp.ge.s32 	%p1, %r27, %r3;
	@%p1 bra 	$L__BB1_8;
	add.s32 	%r23, %r17, %r16;
	add.s32 	%r4, %r23, %r18;
	add.s32 	%r5, %r18, %r16;
	add.s32 	%r24, %r27, %r18;
	add.s32 	%r26, %r24, %r2;
	cvta.to.global.u64 	%rd1, %rd10;
	cvta.to.global.u64 	%rd2, %rd13;
	cvta.to.global.u64 	%rd3, %rd9;
	cvta.to.global.u64 	%rd4, %rd12;
	cvta.to.global.u64 	%rd5, %rd11;
$L__BB1_2:
	mul.wide.s32 	%rd14, %r26, 4;
	add.s64 	%rd6, %rd5, %rd14;
	add.s64 	%rd7, %rd4, %rd14;
	add.s64 	%rd8, %rd2, %rd14;
	add.s64 	%rd15, %rd1, %rd14;
	ld.global.f32 	%f1, [%rd15];
	setp.geu.f32 	%p2, %f1, %f2;
	@%p2 bra 	$L__BB1_4;
	ld.global.u32 	%r29, [%rd6];
	mov.u32 	%r28, %r18;
	bra.uni 	$L__BB1_7;
$L__BB1_4:
	setp.neu.f32 	%p3, %f1, %f2;
	@%p3 bra 	$L__BB1_6;
	ld.global.u32 	%r29, [%rd7];
	mov.u32 	%r28, %r5;
	bra.uni 	$L__BB1_7;
$L__BB1_6:
	ld.global.u32 	%r29, [%rd8];
	mov.u32 	%r28, %r4;
$L__BB1_7:
	add.s32 	%r25, %r29, %r28;
	mul.wide.s32 	%rd16, %r25, 4;
	add.s64 	%rd17, %rd3, %rd16;
	st.global.f32 	[%rd17], %f1;
	add.s32 	%r27, %r27, 128;
	add.s32 	%r26, %r26, 128;
	setp.lt.s32 	%p4, %r27, %r3;
	@%p4 bra 	$L__BB1_2;
$L__BB1_8:
	ret;

}
	// .globl	_ZN3cub18CUB_300001_SM_10006detail11EmptyKernelIvEEvv
.visible .entry _ZN3cub18CUB_300001_SM_10006detail11EmptyKernelIvEEvv()
{


	ret;

}
	// .globl	_ZN3cub18CUB_300001_SM_10006detail4scan20DeviceScanInitKernelINS0_13ScanTileStateIiLb1EEEEEvT_i
.visible .entry _ZN3cub18CUB_300001_SM_10006detail4scan20DeviceScanInitKernelINS0_13ScanTileStateIiLb1EEEEEvT_i(
	.param .align 8 .b8 _ZN3cub18CUB_300001_SM_10006detail4scan20DeviceScanInitKernelINS0_13ScanTileStateIiLb1EEEEEvT_i_param_0[8],
	.param .u32 _ZN3cub18CUB_300001_SM_10006detail4scan20DeviceScanInitKernelINS0_13ScanTileStateIiLb1EEEEEvT_i_param_1
)
{
	.reg .pred 	%p<5>;
	.reg .b32 	%r<10>;
	.reg .b64 	%rd<7>;

	ld.param.u64 	%rd2, [_ZN3cub18CUB_300001_SM_10006detail4scan20DeviceScanInitKernelINS0_13ScanTileStateIiLb1EEEEEvT_i_param_0];
	ld.param.u32 	%r4, [_ZN3cub18CUB_300001_SM_10006detail4scan20DeviceScanInitKernelINS0_13ScanTileStateIiLb1EEEEEvT_i_param_1];
	cvta.to.global.u64 	%rd1, %rd2;
	mov.u32 	%r1, %ctaid.x;
	mov.u32 	%r5, %ntid.x;
	mov.u32 	%r2, %tid.x;
	mad.lo.s32 	%r3, %r1, %r5, %r2;
	setp.ge.s32 	%p1, %r3, %r4;
	@%p1 bra 	$L__BB3_2;
	mul.wide.s32 	%rd3, %r3, 8;
	add.s64 	%rd4, %rd1, %rd3;
	mov.b32 	%r6, 0;
	mov.b32 	%r7, 99;
	st.global.v2.u32 	[%rd4+256], {%r7, %r6};
$L__BB3_2:
	setp.ne.s32 	%p2, %r1, 0;
	setp.gt.u32 	%p3, %r2, 31;
	or.pred  	%p4, %p2, %p3;
	@%p4 bra 	$L__BB3_4;
	mul.wide.u32 	%rd5, %r2, 8;
	add.s64 	%rd6, %rd1, %rd5;
	mov.b32 	%r9, 0;
	st.global.v2.u32 	[%rd6], {%r9, %r9};
$L__BB3_4:
	ret;

}
	// .globl	_ZN3cub18CUB_300001_SM_10006detail4scan16DeviceScanKernelINS2_10policy_hubIiiijN4cuda3std3__44plusIvEEE10Policy1000EN6thrust24THRUST_300001_SM_1000_NS10device_ptrIiEESF_NS0_13ScanTileStateIiLb1EEES9_NS1_10InputValueIiPiEEjiLb0EiEEvT0_T1_T2_iT3_T4_T5_
.visible .entry _ZN3cub18CUB_300001_SM_10006detail4scan16DeviceScanKernelINS2_10policy_hubIiiijN4cuda3std3__44plusIvEEE10Policy1000EN6thrust24THRUST_300001_SM_1000_NS10device_ptrIiEESF_NS0_13ScanTileStateIiLb1EEES9_NS1_10InputValueIiPiEEjiLb0EiEEvT0_T1_T2_iT3_T4_T5_(
	.param .align 8 .b8 _ZN3cub18CUB_300001_SM_10006detail4scan16DeviceScanKernelINS2_10policy_hubIiiijN4cuda3std3__44plusIvEEE10Policy1000EN6thrust24THRUST_300001_SM_1000_NS10device_ptrIiEESF_NS0_13ScanTileStateIiLb1EEES9_NS1_10InputValueIiPiEEjiLb0EiEEvT0_T1_T2_iT3_T4_T5__param_0[8],
	.param .align 8 .b8 _ZN3cub18CUB_300001_SM_10006detail4scan16DeviceScanKernelINS2_10policy_hubIiiijN4cuda3std3__44plusIvEEE10Policy1000EN6thrust24THRUST_300001_SM_1000_NS10device_ptrIiEESF_NS0_13ScanTileStateIiLb1EEES9_NS1_10InputValueIiPiEEjiLb0EiEEvT0_T1_T2_iT3_T4_T5__param_1[8],
	.param .align 8 .b8 _ZN3cub18CUB_300001_SM_10006detail4scan16DeviceScanKernelINS2_10policy_hubIiiijN4cuda3std3__44plusIvEEE10Policy1000EN6thrust24THRUST_300001_SM_1000_NS10device_ptrIiEESF_NS0_13ScanTileStateIiLb1EEES9_NS1_10InputValueIiPiEEjiLb0EiEEvT0_T1_T2_iT3_T4_T5__param_2[8],
	.param .u32 _ZN3cub18CUB_300001_SM_10006detail4scan16DeviceScanKernelINS2_10policy_hubIiiijN4cuda3std3__44plusIvEEE10Policy1000EN6thrust24THRUST_300001_SM_1000_NS10device_ptrIiEESF_NS0_13ScanTileStateIiLb1EEES9_NS1_10InputValueIiPiEEjiLb0EiEEvT0_T1_T2_iT3_T4_T5__param_3,
	.param .align 1 .b8 _ZN3cub18CUB_300001_SM_10006detail4scan16DeviceScanKernelINS2_10policy_hubIiiijN4cuda3std3__44plusIvEEE10Policy1000EN6thrust24THRUST_300001_SM_1000_NS10device_ptrIiEESF_NS0_13ScanTileStateIiLb1EEES9_NS1_10InputValueIiPiEEjiLb0EiEEvT0_T1_T2_iT3_T4_T5__param_4[1],
	.param .align 8 .b8 _ZN3cub18CUB_300001_SM_10006detail4scan16DeviceScanKernelINS2_10policy_hubIiiijN4cuda3std3__44plusIvEEE10Policy1000EN6thrust24THRUST_300001_SM_1000_NS10device_ptrIiEESF_NS0_13ScanTileStateIiLb1EEES9_NS1_10InputValueIiPiEEjiLb0EiEEvT0_T1_T2_iT3_T4_T5__param_5[16],
	.param .u32 _ZN3cub18CUB_300001_SM_10006detail4scan16DeviceScanKernelINS2_10policy_hubIiiijN4cuda3std3__44plusIvEEE10Policy1000EN6thrust24THRUST_300001_SM_1000_NS10device_ptrIiEESF_NS0_13ScanTileStateIiLb1EEES9_NS1_10InputValueIiPiEEjiLb0EiEEvT0_T1_T2_iT3_T4_T5__param_6
)
.maxntid 384
{
	.reg .pred 	%p<160>;
	.reg .b16 	%rs<3>;
	.reg .b32 	%r<1050>;
	.reg .b64 	%rd<58>;
	// demoted variable
	.shared .align 16 .b8 _ZZN3cub18CUB_300001_SM_10006detail4scan16DeviceScanKernelINS2_10policy_hubIiiijN4cuda3std3__44plusIvEEE10Policy1000EN6thrust24THRUST_300001_SM_1000_NS10device_ptrIiEESF_NS0_13ScanTileStateIiLb1EEES9_NS1_10InputValueIiPiEEjiLb0EiEEvT0_T1_T2_iT3_T4_T5_E12temp_storage[33808];
	ld.param.u32 	%r239, [_ZN3cub18CUB_300001_SM_10006detail4scan16DeviceScanKernelINS2_10policy_hubIiiijN4cuda3std3__44plusIvEEE10Policy1000EN6thrust24THRUST_300001_SM_1000_NS10device_ptrIiEESF_NS0_13ScanTileStateIiLb1EEES9_NS1_10InputValueIiPiEEjiLb0EiEEvT0_T1_T2_iT3_T4_T5__param_5];
	bfe.u32 	%r240, %r239, 0, 8;
	cvt.u16.u32 	%rs1, %r240;
	and.b16  	%rs2, %rs1, 255;
	ld.param.u64 	%rd16, [_ZN3cub18CUB_300001_SM_10006detail4scan16DeviceScanKernelINS2_10policy_hubIiiijN4cuda3std3__44plusIvEEE10Policy1000EN6thrust24THRUST_300001_SM_1000_NS10device_ptrIiEESF_NS0_13ScanTileStateIiLb1EEES9_NS1_10InputValueIiPiEEjiLb0EiEEvT0_T1_T2_iT3_T4_T5__param_2];
	ld.param.u64 	%rd15, [_ZN3cub18CUB_300001_SM_10006detail4scan16DeviceScanKernelINS2_10policy_hubIiiijN4cuda3std3__44plusIvEEE10Policy1000EN6thrust24THRUST_300001_SM_1000_NS10device_ptrIiEESF_NS0_13ScanTileStateIiLb1EEES9_NS1_10InputValueIiPiEEjiLb0EiEEvT0_T1_T2_iT3_T4_T5__param_1];
	ld.param.u64 	%rd14, [_ZN3cub18CUB_300001_SM_10006detail4scan16DeviceScanKernelINS2_10policy_hubIiiijN4cuda3std3__44plusIvEEE10Policy1000EN6thrust24THRUST_300001_SM_1000_NS10device_ptrIiEESF_NS0_13ScanTileStateIiLb1EEES9_NS1_10InputValueIiPiEEjiLb0EiEEvT0_T1_T2_iT3_T4_T5__param_0];
	ld.param.u64 	%rd1, [_ZN3cub18CUB_300001_SM_10006detail4scan16DeviceScanKernelINS2_10policy_hubIiiijN4cuda3std3__44plusIvEEE10Policy1000EN6thrust24THRUST_300001_SM_1000_NS10device_ptrIiEESF_NS0_13ScanTileStateIiLb1EEES9_NS1_10InputValueIiPiEEjiLb0EiEEvT0_T1_T2_iT3_T4_T5__param_5+8];
	ld.param.u32 	%r238, [_ZN3cub18CUB_300001_SM_10006detail4scan16DeviceScanKernelINS2_10policy_hubIiiijN4cuda3std3__44plusIvEEE10Policy1000EN6thrust24THRUST_300001_SM_1000_NS10device_ptrIiEESF_NS0_13ScanTileStateIiLb1EEES9_NS1_10InputValueIiPiEEjiLb0EiEEvT0_T1_T2_iT3_T4_T5__param_6];
	setp.eq.s16 	%p1, %rs2, 0;
	@%p1 bra 	$L__BB4_2;
	cvta.to.global.u64 	%rd17, %rd1;
	ld.global.u32 	%r997, [%rd17];
	bra.uni 	$L__BB4_3;
$L__BB4_2:
	cvt.u32.u64 	%r997, %rd1;
$L__BB4_3:
	ld.param.u32 	%r995, [_ZN3cub18CUB_300001_SM_10006detail4scan16DeviceScanKernelINS2_10policy_hubIiiijN4cuda3std3__44plusIvEEE10Policy1000EN6thrust24THRUST_300001_SM_1000_NS10device_ptrIiEESF_NS0_13ScanTileStateIiLb1EEES9_NS1_10InputValueIiPiEEjiLb0EiEEvT0_T1_T2_iT3_T4_T5__param_3];
	cvta.to.global.u64 	%rd3, %rd14;
	cvta.to.global.u64 	%rd4, %rd15;
	mov.u32 	%r241, %ctaid.x;
	add.s32 	%r998, %r995, %r241;
	mul.lo.s32 	%r5, %r998, 8448;
	sub.s32 	%r6, %r238, %r5;
	setp.lt.u32 	%p2, %r6, 8449;
	@%p2 bra 	$L__BB4_29;
	cvt.u64.u32 	%rd40, %r5;
	mov.u32 	%r7, %tid.x;
	and.b32  	%r640, %r7, 31;
	and.b32  	%r641, %r7, 992;
	mul.lo.s32 	%r642, %r641, 22;
	or.b32  	%r643, %r642, %r640;
	cvt.u64.u32 	%rd41, %r643;
	add.s64 	%rd5, %rd41, %rd40;
	shl.b64 	%rd42, %rd5, 2;
	add.s64 	%rd43, %rd3, %rd42;
	ld.global.u32 	%r644, [%rd43];
	ld.global.u32 	%r645, [%rd43+128];
	ld.global.u32 	%r646, [%rd43+256];
	ld.global.u32 	%r647, [%rd43+384];
	ld.global.u32 	%r648, [%rd43+512];
	ld.global.u32 	%r649, [%rd43+640];
	ld.global.u32 	%r650, [%rd43+768];
	ld.global.u32 	%r651, [%rd43+896];
	ld.global.u32 	%r652, [%rd43+1024];
	ld.global.u32 	%r653, [%rd43+1152];
	ld.global.u32 	%r654, [%rd43+1280];
	ld.global.u32 	%r655, [%rd43+1408];
	ld.global.u32 	%r656, [%rd43+1536];
	ld.global.u32 	%r657, [%rd43+1664];
	ld.global.u32 	%r658, [%rd43+1792];
	ld.global.u32 	%r659, [%rd43+1920];
	ld.global.u32 	%r660, [%rd43+2048];
	ld.global.u32 	%r661, [%rd43+2176];
	ld.global.u32 	%r662, [%rd43+2304];
	ld.global.u32 	%r663, [%rd43+2432];
	ld.global.u32 	%r664, [%rd43+2560];
	ld.global.u32 	%r665, [%rd43+2688];
	// begin inline asm
	mov.u32 %r639, %laneid;
	// end inline asm
	shr.u32 	%r9, %r7, 5;
	mad.lo.s32 	%r666, %r9, 704, %r639;
	shl.b32 	%r667, %r666, 2;
	mov.u32 	%r668, _ZZN3cub18CUB_300001_SM_10006detail4scan16DeviceScanKernelINS2_10policy_hubIiiijN4cuda3std3__44plusIvEEE10Policy1000EN6thrust24THRUST_300001_SM_1000_NS10device_ptrIiEESF_NS0_13ScanTileStateIiLb1EEES9_NS1_10InputValueIiPiEEjiLb0EiEEvT0_T1_T2_iT3_T4_T5_E12temp_storage;
	add.s32 	%r10, %r668, %r667;
	st.shared.u32 	[%r10], %r644;
	st.shared.u32 	[%r10+128], %r645;
	st.shared.u32 	[%r10+256], %r646;
	st.shared.u32 	[%r10+384], %r647;
	st.shared.u32 	[%r10+512], %r648;
	st.shared.u32 	[%r10+640], %r649;
	st.shared.u32 	[%r10+768], %r650;
	st.shared.u32 	[%r10+896], %r651;
	st.shared.u32 	[%r10+1024], %r652;
	st.shared.u32 	[%r10+1152], %r653;
	st.shared.u32 	[%r10+1280], %r654;
	st.shared.u32 	[%r10+1408], %r655;
	st.shared.u32 	[%r10+1536], %r656;
	st.shared.u32 	[%r10+1664], %r657;
	st.shared.u32 	[%r10+1792], %r658;
	st.shared.u32 	[%r10+1920], %r659;
	st.shared.u32 	[%r10+2048], %r660;
	st.shared.u32 	[%r10+2176], %r661;
	st.shared.u32 	[%r10+2304], %r662;
	st.shared.u32 	[%r10+2432], %r663;
	st.shared.u32 	[%r10+2560], %r664;
	st.shared.u32 	[%r10+2688], %r665;
	bar.warp.sync 	-1;
	mad.lo.s32 	%r11, %r639, 84, %r10;
	ld.shared.v2.u32 	{%r12, %r13}, [%r11];
	ld.shared.v2.u32 	{%r14, %r15}, [%r11+8];
	ld.shared.v2.u32 	{%r16, %r17}, [%r11+16];
	ld.shared.v2.u32 	{%r18, %r19}, [%r11+24];
	ld.shared.v2.u32 	{%r20, %r21}, [%r11+32];
	ld.shared.v2.u32 	{%r22, %r23}, [%r11+40];
	ld.shared.v2.u32 	{%r24, %r25}, [%r11+48];
	ld.shared.v2.u32 	{%r26, %r27}, [%r11+56];
	ld.shared.v2.u32 	{%r28, %r29}, [%r11+64];
	ld.shared.v2.u32 	{%r30, %r31}, [%r11+72];
	ld.shared.v2.u32 	{%r32, %r33}, [%r11+80];
	bar.sync 	0;
	setp.ne.s32 	%p104, %r998, 0;
	@%p104 bra 	$L__BB4_9;
	add.s32 	%r890, %r13, %r12;
	add.s32 	%r891, %r14, %r890;
	add.s32 	%r892, %r15, %r891;
	add.s32 	%r893, %r16, %r892;
	add.s32 	%r894, %r17, %r893;
	add.s32 	%r895, %r18, %r894;
	add.s32 	%r896, %r19, %r895;
	add.s32 	%r897, %r20, %r896;
	add.s32 	%r898, %r21, %r897;
	add.s32 	%r899, %r22, %r898;
	add.s32 	%r900, %r23, %r899;
	add.s32 	%r901, %r24, %r900;
	add.s32 	%r902, %r25, %r901;
	add.s32 	%r903, %r26, %r902;
	add.s32 	%r904, %r27, %r903;
	add.s32 	%r905, %r28, %r904;
	add.s32 	%r906, %r29, %r905;
	add.s32 	%r907, %r30, %r906;
	add.s32 	%r908, %r31, %r907;
	add.s32 	%r909, %r32, %r908;
	add.s32 	%r864, %r33, %r909;
	mov.b32 	%r862, 1;
	mov.b32 	%r887, 0;
	mov.b32 	%r889, -1;
	// begin inline asm
	{  .reg .s32 r0;  .reg .pred p;  shfl.sync.up.b32 r0|p, %r864, %r862, %r887, %r889;  @p add.s32 r0, r0, %r864;  mov.s32 %r860, r0;}
	// end inline asm
	mov.b32 	%r868, 2;
	// begin inline asm
	{  .reg .s32 r0;  .reg .pred p;  shfl.sync.up.b32 r0|p, %r860, %r868, %r887, %r889;  @p add.s32 r0, r0, %r860;  mov.s32 %r866, r0;}
	// end inline asm
	mov.b32 	%r874, 4;
	// begin inline asm
	{  .reg .s32 r0;  .reg .pred p;  shfl.sync.up.b32 r0|p, %r866, %r874, %r887, %r889;  @p add.s32 r0, r0, %r866;  mov.s32 %r872, r0;}
	// end inline asm
	mov.b32 	%r880, 8;
	// begin inline asm
	{  .reg .s32 r0;  .reg .pred p;  shfl.sync.up.b32 r0|p, %r872, %r880, %r887, %r889;  @p add.s32 r0, r0, %r872;  mov.s32 %r878, r0;}
	// end inline asm
	mov.b32 	%r886, 16;
	// begin inline asm
	{  .reg .s32 r0;  .reg .pred p;  shfl.sync.up.b32 r0|p, %r878, %r886, %r887, %r889;  @p add.s32 r0, r0, %r878;  mov.s32 %r884, r0;}
	// end inline asm
	setp.ne.s32 	%p146, %r639, 31;
	@%p146 bra 	$L__BB4_7;
	shl.b32 	%r910, %r9, 2;
	add.s32 	%r912, %r668, %r910;
	st.shared.u32 	[%r912+16], %r884;
$L__BB4_7:
	bar.sync 	0;
	ld.shared.v4.u32 	{%r913, %r914, %r915, %r916}, [_ZZN3cub18CUB_300001_SM_10006detail4scan16DeviceScanKernelINS2_10policy_hubIiiijN4cuda3std3__44plusIvEEE10Policy1000EN6thrust24THRUST_300001_SM_1000_NS10device_ptrIiEESF_NS0_13ScanTileStateIiLb1EEES9_NS1_10InputValueIiPiEEjiLb0EiEEvT0_T1_T2_iT3_T4_T5_E12temp_storage+16];
	add.s32 	%r917, %r914, %r913;
	setp.eq.s32 	%p147, %r9, 2;
	selp.b32 	%r918, %r917, %r913, %p147;
	add.s32 	%r919, %r917, %r915;
	setp.eq.s32 	%p148, %r9, 3;
	selp.b32 	%r920, %r919, %r918, %p148;
	add.s32 	%r921, %r919, %r916;
	setp.eq.s32 	%p149, %r9, 4;
	selp.b32 	%r922, %r921, %r920, %p149;
	ld.shared.v4.u32 	{%r923, %r924, %r925, %r926}, [_ZZN3cub18CUB_300001_SM_10006detail4scan16DeviceScanKernelINS2_10policy_hubIiiijN4cuda3std3__44plusIvEEE10Policy1000EN6thrust24THRUST_300001_SM_1000_NS10device_ptrIiEESF_NS0_13ScanTileStateIiLb1EEES9_NS1_10InputValueIiPiEEjiLb0EiEEvT0_T1_T2_iT3_T4_T5_E12temp_storage+32];
	add.s32 	%r927, %r921, %r923;
	setp.eq.s32 	%p150, %r9, 5;
	selp.b32 	%r928, %r927, %r922, %p150;
	add.s32 	%r929, %r927, %r924;
	setp.eq.s32 	%p151, %r9, 6;
	selp.b32 	%r930, %r929, %r928, %p151;
	add.s32 	%r931, %r929, %r925;
	setp.eq.s32 	%p152, %r9, 7;
	selp.b32 	%r932, %r931, %r930, %p152;
	add.s32 	%r933, %r931, %r926;
	setp.eq.s32 	%p153, %r9, 8;
	selp.b32 	%r934, %r933, %r932, %p153;
	ld.shared.v4.u32 	{%r935, %r936, %r937, %r938}, [_ZZN3cub18CUB_300001_SM_10006detail4scan16DeviceScanKernelINS2_10policy_hubIiiijN4cuda3std3__44plusIvEEE10Policy1000EN6thrust24THRUST_300001_SM_1000_NS10device_ptrIiEESF_NS0_13ScanTileStateIiLb1EEES9_NS1_10InputValueIiPiEEjiLb0EiEEvT0_T1_T2_iT3_T4_T5_E12temp_storage+48];
	add.s32 	%r939, %r933, %r935;
	setp.eq.s32 	%p154, %r9, 9;
	selp.b32 	%r940, %r939, %r934, %p154;
	add.s32 	%r941, %r939, %r936;
	setp.eq.s32 	%p155, %r9, 10;
	selp.b32 	%r942, %r941, %r940, %p155;
	add.s32 	%r943, %r941, %r937;
	setp.eq.s32 	%p156, %r9, 11;
	selp.b32 	%r944, %r943, %r942, %p156;
	setp.lt.u32 	%p157, %r7, 32;
	selp.b32 	%r945, 0, %r944, %p157;
	setp.eq.s32 	%p158, %r639, 0;
	sub.s32 	%r946, %r884, %r864;
	selp.b32 	%r947, 0, %r946, %p158;
	add.s32 	%r948, %r947, %r997;
	add.s32 	%r1012, %r948, %r945;
	add.s32 	%r949, %r938, %r997;
	add.s32 	%r37, %r949, %r943;
	setp.ne.s32 	%p159, %r7, 0;
	@%p159 bra 	$L__BB4_28;
	add.s64 	%rd55, %rd16, 256;
	mov.b32 	%r950, 101;
	// begin inline asm
	st.relaxed.gpu.v2.u32 [%rd55], {%r950, %r37};
	// end inline asm
	bra.uni 	$L__BB4_28;
$L__BB4_9:
	add.s32 	%r699, %r13, %r12;
	add.s32 	%r700, %r14, %r699;
	add.s32 	%r701, %r15, %r700;
	add.s32 	%r702, %r16, %r701;
	add.s32 	%r703, %r17, %r702;
	add.s32 	%r704, %r18, %r703;
	add.s32 	%r705, %r19, %r704;
	add.s32 	%r706, %r20, %r705;
	add.s32 	%r707, %r21, %r706;
	add.s32 	%r708, %r22, %r707;
	add.s32 	%r709, %r23, %r708;
	add.s32 	%r710, %r24, %r709;
	add.s32 	%r711, %r25, %r710;
	add.s32 	%r712, %r26, %r711;
	add.s32 	%r713, %r27, %r712;
	add.s32 	%r714, %r28, %r713;
	add.s32 	%r715, %r29, %r714;
	add.s32 	%r716, %r30, %r715;
	add.s32 	%r717, %r31, %r716;
	add.s32 	%r718, %r32, %r717;
	add.s32 	%r673, %r33, %r718;
	mov.b32 	%r671, 1;
	mov.b32 	%r696, 0;
	mov.b32 	%r698, -1;
	// begin inline asm
	{  .reg .s32 r0;  .reg .pred p;  shfl.sync.up.b32 r0|p, %r673, %r671, %r696, %r698;  @p add.s32 r0, r0, %r673;  mov.s32 %r669, r0;}
	// end inline asm
	mov.b32 	%r677, 2;
	// begin inline asm
	{  .reg .s32 r0;  .reg .pred p;  shfl.sync.up.b32 r0|p, %r669, %r677, %r696, %r698;  @p add.s32 r0, r0, %r669;  mov.s32 %r675, r0;}
	// end inline asm
	mov.b32 	%r683, 4;
	// begin inline asm
	{  .reg .s32 r0;  .reg .pred p;  shfl.sync.up.b32 r0|p, %r675, %r683, %r696, %r698;  @p add.s32 r0, r0, %r675;  mov.s32 %r681, r0;}
	// end inline asm
	mov.b32 	%r689, 8;
	// begin inline asm
	{  .reg .s32 r0;  .reg .pred p;  shfl.sync.up.b32 r0|p, %r681, %r689, %r696, %r698;  @p add.s32 r0, r0, %r681;  mov.s32 %r687, r0;}
	// end inline asm
	mov.b32 	%r695, 16;
	// begin inline asm
	{  .reg .s32 r0;  .reg .pred p;  shfl.sync.up.b32 r0|p, %r687, %r695, %r696, %r698;  @p add.s32 r0, r0, %r687;  mov.s32 %r693, r0;}
	// end inline asm
	setp.ne.s32 	%p105, %r639, 31;
	@%p105 bra 	$L__BB4_11;
	shl.b32 	%r719, %r9, 2;
	add.s32 	%r721, %r668, %r719;
	st.shared.u32 	[%r721+16], %r693;
$L__BB4_11:
	sub.s32 	%r722, %r693, %r673;
	bar.sync 	0;
	ld.shared.v4.u32 	{%r723, %r724, %r725, %r726}, [_ZZN3cub18CUB_300001_SM_10006detail4scan16DeviceScanKernelINS2_10policy_hubIiiijN4cuda3std3__44plusIvEEE10Policy1000EN6thrust24THRUST_300001_SM_1000_NS10device_ptrIiEESF_NS0_13ScanTileStateIiLb1EEES9_NS1_10InputValueIiPiEEjiLb0EiEEvT0_T1_T2_iT3_T4_T5_E12temp_storage+16];
	add.s32 	%r727, %r724, %r723;
	setp.eq.s32 	%p106, %r9, 2;
	selp.b32 	%r728, %r727, %r723, %p106;
	add.s32 	%r729, %r727, %r725;
	setp.eq.s32 	%p107, %r9, 3;
	selp.b32 	%r730, %r729, %r728, %p107;
	add.s32 	%r731, %r729, %r726;
	setp.eq.s32 	%p108, %r9, 4;
	selp.b32 	%r732, %r731, %r730, %p108;
	ld.shared.v4.u32 	{%r733, %r734, %r735, %r736}, [_ZZN3cub18CUB_300001_SM_10006detail4scan16DeviceScanKernelINS2_10policy_hubIiiijN4cuda3std3__44plusIvEEE10Policy1000EN6thrust24THRUST_300001_SM_1000_NS10device_ptrIiEESF_NS0_13ScanTileStateIiLb1EEES9_NS1_10InputValueIiPiEEjiLb0EiEEvT0_T1_T2_iT3_T4_T5_E12temp_storage+32];
	add.s32 	%r737, %r731, %r733;
	setp.eq.s32 	%p109, %r9, 5;
	selp.b32 	%r738, %r737, %r732, %p109;
	add.s32 	%r739, %r737, %r734;
	setp.eq.s32 	%p110, %r9, 6;
	selp.b32 	%r740, %r739, %r738, %p110;
	add.s32 	%r741, %r739, %r735;
	setp.eq.s32 	%p111, %r9, 7;
	selp.b32 	%r742, %r741, %r740, %p111;
	add.s32 	%r743, %r741, %r736;
	setp.eq.s32 	%p112, %r9, 8;
	selp.b32 	%r744, %r743, %r742, %p112;
	ld.shared.v4.u32 	{%r745, %r746, %r747, %r748}, [_ZZN3cub18CUB_300001_SM_10006detail4scan16DeviceScanKernelINS2_10policy_hubIiiijN4cuda3std3__44plusIvEEE10Policy1000EN6thrust24THRUST_300001_SM_1000_NS10device_ptrIiEESF_NS0_13ScanTileStateIiLb1EEES9_NS1_10InputValueIiPiEEjiLb0EiEEvT0_T1_T2_iT3_T4_T5_E12temp_storage+48];
	add.s32 	%r749, %r743, %r745;
	setp.eq.s32 	%p113, %r9, 9;
	selp.b32 	%r750, %r749, %r744, %p113;
	add.s32 	%r751, %r749, %r746;
	setp.eq.s32 	%p114, %r9, 10;
	selp.b32 	%r752, %r751, %r750, %p114;
	add.s32 	%r753, %r751, %r747;
	setp.eq.s32 	%p115, %r9, 11;
	selp.b32 	%r754, %r753, %r752, %p115;
	add.s32 	%r40, %r753, %r748;
	setp.gt.u32 	%p116, %r7, 31;
	setp.lt.u32 	%p117, %r7, 32;
	setp.eq.s32 	%p118, %r639, 0;
	selp.b32 	%r755, 0, %r722, %p118;
	add.s32 	%r1011, %r754, %r755;
	selp.b32 	%r42, %r722, %r1011, %p117;
	@%p116 bra 	$L__BB4_27;
	setp.ne.s32 	%p119, %r7, 0;
	mul.wide.s32 	%rd44, %r998, 8;
	add.s64 	%rd6, %rd16, %rd44;
	@%p119 bra 	$L__BB4_14;
	st.shared.u32 	[_ZZN3cub18CUB_300001_SM_10006detail4scan16DeviceScanKernelINS2_10policy_hubIiiijN4cuda3std3__44plusIvEEE10Policy1000EN6thrust24THRUST_300001_SM_1000_NS10device_ptrIiEESF_NS0_13ScanTileStateIiLb1EEES9_NS1_10InputValueIiPiEEjiLb0EiEEvT0_T1_T2_iT3_T4_T5_E12temp_storage+12], %r40;
	add.s64 	%rd45, %rd6, 256;
	mov.b32 	%r756, 100;
	// begin inline asm
	st.relaxed.gpu.v2.u32 [%rd45], {%r756, %r40};
	// end inline asm
$L__BB4_14:
	not.b32 	%r762, %r7;
	add.s32 	%r1006, %r998, %r762;
	mov.b32 	%r758, 830;
	// begin inline asm
	nanosleep.u32 %r758;
	// end inline asm
	mul.wide.s32 	%rd47, %r1006, 8;
	add.s64 	%rd48, %rd16, %rd47;
	add.s64 	%rd46, %rd48, 256;
	// begin inline asm
	ld.relaxed.gpu.v2.u32 {%r1008, %r1000}, [%rd46];
	// end inline asm
	mov.b32 	%r1001, 952;
$L__BB4_15:
	setp.eq.s32 	%p120, %r1008, 99;
	mov.b32 	%r763, -1;
	vote.sync.any.pred 	%p121, %p120, %r763;
	not.pred 	%p122, %p121;
	@%p122 bra 	$L__BB4_17;
	mul.lo.s32 	%r858, %r998, 16807;
	and.b32  	%r998, %r858, 2147483647;
	add.s32 	%r859, %r1001, 1;
	rem.u32 	%r855, %r998, %r859;
	// begin inline asm
	nanosleep.u32 %r855;
	// end inline asm
	shr.u32 	%r1001, %r1001, 1;
	// begin inline asm
	ld.relaxed.gpu.v2.u32 {%r1008, %r1000}, [%rd46];
	// end inline asm
	bra.uni 	$L__BB4_15;
$L__BB4_17:
	setp.eq.s32 	%p123, %r1008, 101;
	mov.b32 	%r790, -1;
	vote.sync.ballot.b32 	%r792, %p123, %r790;
	// begin inline asm
	mov.u32 %r765, %lanemask_ge;
	// end inline asm
	and.b32  	%r793, %r792, %r765;
	or.b32  	%r794, %r793, -2147483648;
	add.s32 	%r795, %r794, -1;
	not.b32 	%r796, %r794;
	and.b32  	%r797, %r796, %r795;
	popc.b32 	%r769, %r797;
	mov.b32 	%r768, 1;
	// begin inline asm
	shfl.sync.down.b32 %r766, %r1000, %r768, %r769, %r790;
	// end inline asm
	setp.lt.s32 	%p125, %r639, %r769;
	selp.b32 	%r798, %r766, 0, %p125;
	add.s32 	%r772, %r798, %r1000;
	mov.b32 	%r773, 2;
	// begin inline asm
	shfl.sync.down.b32 %r771, %r772, %r773, %r769, %r790;
	// end inline asm
	add.s32 	%r57, %r639, 2;
	setp.gt.s32 	%p126, %r57, %r769;
	selp.b32 	%r799, 0, %r771, %p126;
	add.s32 	%r777, %r772, %r799;
	mov.b32 	%r778, 4;
	// begin inline asm
	shfl.sync.down.b32 %r776, %r777, %r778, %r769, %r790;
	// end inline asm
	add.s32 	%r58, %r639, 4;
	setp.gt.s32 	%p127, %r58, %r769;
	selp.b32 	%r800, 0, %r776, %p127;
	add.s32 	%r782, %r777, %r800;
	mov.b32 	%r783, 8;
	// begin inline asm
	shfl.sync.down.b32 %r781, %r782, %r783, %r769, %r790;
	// end inline asm
	add.s32 	%r59, %r639, 8;
	setp.gt.s32 	%p128, %r59, %r769;
	selp.b32 	%r801, 0, %r781, %p128;
	add.s32 	%r787, %r782, %r801;
	mov.b32 	%r788, 16;
	// begin inline asm
	shfl.sync.down.b32 %r786, %r787, %r788, %r769, %r790;
	// end inline asm
	add.s32 	%r60, %r639, 16;
	setp.gt.s32 	%p129, %r60, %r769;
	selp.b32 	%r802, 0, %r786, %p129;
	add.s32 	%r1005, %r787, %r802;
	add.s64 	%rd8, %rd16, 256;
	mov.b32 	%r1002, 952;
$L__BB4_18:
	setp.ne.s32 	%p130, %r1008, 101;
	mov.b32 	%r803, -1;
	vote.sync.all.pred 	%p131, %p130, %r803;
	not.pred 	%p132, %p131;
	@%p132 bra 	$L__BB4_23;
	shr.u32 	%r1002, %r1002, 1;
	mul.wide.s32 	%rd51, %r1006, 8;
	add.s64 	%rd52, %rd8, %rd51;
	add.s64 	%rd50, %rd52, -256;
	// begin inline asm
	ld.relaxed.gpu.v2.u32 {%r1008, %r1009}, [%rd50];
	// end inline asm
	mov.u32 	%r1010, %r1002;
$L__BB4_20:
	setp.eq.s32 	%p136, %r1008, 99;
	mov.b32 	%r811, -1;
	vote.sync.any.pred 	%p137, %p136, %r811;
	not.pred 	%p138, %p137;
	@%p138 bra 	$L__BB4_22;
	mul.lo.s32 	%r853, %r998, 16807;
	and.b32  	%r998, %r853, 2147483647;
	add.s32 	%r854, %r1010, 1;
	rem.u32 	%r850, %r998, %r854;
	// begin inline asm
	nanosleep.u32 %r850;
	// end inline asm
	shr.u32 	%r1010, %r1010, 1;
	// begin inline asm
	ld.relaxed.gpu.v2.u32 {%r1008, %r1009}, [%rd50];
	// end inline asm
	bra.uni 	$L__BB4_20;
$L__BB4_22:
	setp.eq.s32 	%p139, %r1008, 101;
	mov.b32 	%r837, -1;
	vote.sync.ballot.b32 	%r838, %p139, %r837;
	and.b32  	%r839, %r838, %r765;
	or.b32  	%r840, %r839, -2147483648;
	add.s32 	%r841, %r840, -1;
	not.b32 	%r842, %r840;
	and.b32  	%r843, %r842, %r841;
	popc.b32 	%r816, %r843;
	mov.b32 	%r815, 1;
	// begin inline asm
	shfl.sync.down.b32 %r813, %r1009, %r815, %r816, %r837;
	// end inline asm
	setp.lt.s32 	%p141, %r639, %r816;
	selp.b32 	%r844, %r813, 0, %p141;
	add.s32 	%r819, %r844, %r1009;
	mov.b32 	%r820, 2;
	// begin inline asm
	shfl.sync.down.b32 %r818, %r819, %r820, %r816, %r837;
	// end inline asm
	setp.gt.s32 	%p142, %r57, %r816;
	selp.b32 	%r845, 0, %r818, %p142;
	add.s32 	%r824, %r819, %r845;
	mov.b32 	%r825, 4;
	// begin inline asm
	shfl.sync.down.b32 %r823, %r824, %r825, %r816, %r837;
	// end inline asm
	setp.gt.s32 	%p143, %r58, %r816;
	selp.b32 	%r846, 0, %r823, %p143;
	add.s32 	%r829, %r824, %r846;
	mov.b32 	%r830, 8;
	// begin inline asm
	shfl.sync.down.b32 %r828, %r829, %r830, %r816, %r837;
	// end inline asm
	setp.gt.s32 	%p144, %r59, %r816;
	selp.b32 	%r847, 0, %r828, %p144;
	add.s32 	%r834, %r829, %r847;
	mov.b32 	%r835, 16;
	// begin inline asm
	shfl.sync.down.b32 %r833, %r834, %r835, %r816, %r837;
	// end inline asm
	setp.gt.s32 	%p145, %r60, %r816;
	selp.b32 	%r848, 0, %r833, %p145;
	add.s32 	%r849, %r848, %r1005;
	add.s32 	%r1005, %r849, %r834;
	add.s32 	%r1006, %r1006, -32;
	bra.uni 	$L__BB4_18;
$L__BB4_23:
	@%p119 bra 	$L__BB4_25;
	add.s32 	%r806, %r1005, %r40;
	add.s64 	%rd49, %rd6, 256;
	mov.b32 	%r805, 101;
	// begin inline asm
	st.relaxed.gpu.v2.u32 [%rd49], {%r805, %r806};
	// end inline asm
	st.shared.u32 	[_ZZN3cub18CUB_300001_SM_10006detail4scan16DeviceScanKernelINS2_10policy_hubIiiijN4cuda3std3__44plusIvEEE10Policy1000EN6thrust24THRUST_300001_SM_1000_NS10device_ptrIiEESF_NS0_13ScanTileStateIiLb1EEES9_NS1_10InputValueIiPiEEjiLb0EiEEvT0_T1_T2_iT3_T4_T5_E12temp_storage+4], %r1005;
	st.shared.u32 	[_ZZN3cub18CUB_300001_SM_10006detail4scan16DeviceScanKernelINS2_10policy_hubIiiijN4cuda3std3__44plusIvEEE10Policy1000EN6thrust24THRUST_300001_SM_1000_NS10device_ptrIiEESF_NS0_13ScanTileStateIiLb1EEES9_NS1_10InputValueIiPiEEjiLb0EiEEvT0_T1_T2_iT3_T4_T5_E12temp_storage+8], %r806;
$L__BB4_25:
	setp.ne.s32 	%p134, %r639, 0;
	mov.u32 	%r1011, %r42;
	@%p134 bra 	$L__BB4_27;
	st.shared.u32 	[_ZZN3cub18CUB_300001_SM_10006detail4scan16DeviceScanKernelINS2_10policy_hubIiiijN4cuda3std3__44plusIvEEE10Policy1000EN6thrust24THRUST_300001_SM_1000_NS10device_ptrIiEESF_NS0_13ScanTileStateIiLb1EEES9_NS1_10InputValueIiPiEEjiLb0EiEEvT0_T1_T2_iT3_T4_T5_E12temp_storage+76], %r1005;
	mov.u32 	%r1011, %r1005;
$L__BB4_27:
	bar.sync 	0;
	setp.eq.s32 	%p135, %r7, 0;
	ld.shared.u32 	%r807, [_ZZN3cub18CUB_300001_SM_10006detail4scan16DeviceScanKernelINS2_10policy_hubIiiijN4cuda3std3__44plusIvEEE10Policy1000EN6thrust24THRUST_300001_SM_1000_NS10device_ptrIiEESF_NS0_13ScanTileStateIiLb1EEES9_NS1_10InputValueIiPiEEjiLb0EiEEvT0_T1_T2_iT3_T4_T5_E12temp_storage+76];
	selp.b32 	%r808, 0, %r807, %p135;
	add.s32 	%r1012, %r808, %r1011;
$L__BB4_28:
	add.s32 	%r952, %r1012, %r12;
	add.s32 	%r953, %r13, %r952;
	add.s32 	%r954, %r14, %r953;
	add.s32 	%r955, %r15, %r954;
	add.s32 	%r956, %r16, %r955;
	add.s32 	%r957, %r17, %r956;
	add.s32 	%r958, %r18, %r957;
	add.s32 	%r959, %r19, %r958;
	add.s32 	%r960, %r20, %r959;
	add.s32 	%r961, %r21, %r960;
	add.s32 	%r962, %r22, %r961;
	add.s32 	%r963, %r23, %r962;
	add.s32 	%r964, %r24, %r963;
	add.s32 	%r965, %r25, %r964;
	add.s32 	%r966, %r26, %r965;
	add.s32 	%r967, %r27, %r966;
	add.s32 	%r968, %r28, %r967;
	add.s32 	%r969, %r29, %r968;
	add.s32 	%r970, %r30, %r969;
	add.s32 	%r971, %r31, %r970;
	add.s32 	%r972, %r32, %r971;
	bar.sync 	0;
	st.shared.v2.u32 	[%r11], {%r1012, %r952};
	st.shared.v2.u32 	[%r11+8], {%r953, %r954};
	st.shared.v2.u32 	[%r11+16], {%r955, %r956};
	st.shared.v2.u32 	[%r11+24], {%r957, %r958};
	st.shared.v2.u32 	[%r11+32], {%r959, %r960};
	st.shared.v2.u32 	[%r11+40], {%r961, %r962};
	st.shared.v2.u32 	[%r11+48], {%r963, %r964};
	st.shared.v2.u32 	[%r11+56], {%r965, %r966};
	st.shared.v2.u32 	[%r11+64], {%r967, %r968};
	st.shared.v2.u32 	[%r11+72], {%r969, %r970};
	st.shared.v2.u32 	[%r11+80], {%r971, %r972};
	bar.warp.sync 	-1;
	ld.shared.u32 	%r973, [%r10];
	ld.shared.u32 	%r974, [%r10+128];
	ld.shared.u32 	%r975, [%r10+256];
	ld.shared.u32 	%r976, [%r10+384];
	ld.shared.u32 	%r977, [%r10+512];
	ld.shared.u32 	%r978, [%r10+640];
	ld.shared.u32 	%r979, [%r10+768];
	ld.shared.u32 	%r980, [%r10+896];
	ld.shared.u32 	%r981, [%r10+1024];
	ld.shared.u32 	%r982, [%r10+1152];
	ld.shared.u32 	%r983, [%r10+1280];
	ld.shared.u32 	%r984, [%r10+1408];
	ld.shared.u32 	%r985, [%r10+1536];
	ld.shared.u32 	%r986, [%r10+1664];
	ld.shared.u32 	%r987, [%r10+1792];
	ld.shared.u32 	%r988, [%r10+1920];
	ld.shared.u32 	%r989, [%r10+2048];
	ld.shared.u32 	%r990, [%r10+2176];
	ld.shared.u32 	%r991, [%r10+2304];
	ld.shared.u32 	%r992, [%r10+2432];
	ld.shared.u32 	%r993, [%r10+2560];
	ld.shared.u32 	%r994, [%r10+2688];
	add.s64 	%rd57, %rd4, %rd42;
	st.global.u32 	[%rd57], %r973;
	st.global.u32 	[%rd57+128], %r974;
	st.global.u32 	[%rd57+256], %r975;
	st.global.u32 	[%rd57+384], %r976;
	st.global.u32 	[%rd57+512], %r977;
	st.global.u32 	[%rd57+640], %r978;
	st.global.u32 	[%rd57+768], %r979;
	st.global.u32 	[%rd57+896], %r980;
	st.global.u32 	[%rd57+1024], %r981;
	st.global.u32 	[%rd57+1152], %r982;
	st.global.u32 	[%rd57+1280], %r983;
	st.global.u32 	[%rd57+1408], %r984;
	st.global.u32 	[%rd57+1536], %r985;
	st.global.u32 	[%rd57+1664], %r986;
	st.global.u32 	[%rd57+1792], %r987;
	st.global.u32 	[%rd57+1920], %r988;
	st.global.u32 	[%rd57+2048], %r989;
	st.global.u32 	[%rd57+2176], %r990;
	st.global.u32 	[%rd57+2304], %r991;
	st.global.u32 	[%rd57+2432], %r992;
	st.global.u32 	[%rd57+2560], %r993;
	st.global.u32 	[%rd57+2688], %r994;
	bra.uni 	$L__BB4_143;
$L__BB4_29:
	setp.eq.s32 	%p3, %r6, 0;
	@%p3 bra 	$L__BB4_143;
	mul.wide.u32 	%rd18, %r5, 4;
	add.s64 	%rd19, %rd3, %rd18;
	mov.u32 	%r85, %tid.x;
	ld.global.u32 	%r1034, [%rd19];
	and.b32  	%r242, %r85, 31;
	and.b32  	%r243, %r85, 992;
	mul.lo.s32 	%r244, %r243, 22;
	or.b32  	%r87, %r244, %r242;
	setp.ge.u32 	%p4, %r87, %r6;
	shl.b32 	%r245, %r87, 2;
	cvt.u64.u32 	%rd20, %r245;
	add.s64 	%rd10, %rd19, %rd20;
	mov.u32 	%r1013, %r1034;
	@%p4 bra 	$L__BB4_32;
	ld.global.u32 	%r1013, [%rd10];
$L__BB4_32:
	add.s32 	%r90, %r87, 32;
	setp.ge.u32 	%p5, %r90, %r6;
	mov.u32 	%r1014, %r1034;
	@%p5 bra 	$L__BB4_34;
	ld.global.u32 	%r1014, [%rd10+128];
$L__BB4_34:
	add.s32 	%r93, %r87, 64;
	setp.ge.u32 	%p6, %r93, %r6;
	mov.u32 	%r1015, %r1034;
	@%p6 bra 	$L__BB4_36;
	ld.global.u32 	%r1015, [%rd10+256];
$L__BB4_36:
	add.s32 	%r96, %r87, 96;
	setp.ge.u32 	%p7, %r96, %r6;
	mov.u32 	%r1016, %r1034;
	@%p7 bra 	$L__BB4_38;
	ld.global.u32 	%r1016, [%rd10+384];
$L__BB4_38:
	add.s32 	%r246, %r87, 128;
	setp.ge.u32 	%p8, %r246, %r6;
	mov.u32 	%r1017, %r1034;
	@%p8 bra 	$L__BB4_40;
	ld.global.u32 	%r1017, [%rd10+512];
$L__BB4_40:
	add.s32 	%r247, %r87, 160;
	setp.ge.u32 	%p9, %r247, %r6;
	mov.u32 	%r1018, %r1034;
	@%p9 bra 	$L__BB4_42;
	ld.global.u32 	%r1018, [%rd10+640];
$L__BB4_42:
	add.s32 	%r248, %r87, 192;
	setp.ge.u32 	%p10, %r248, %r6;
	mov.u32 	%r1019, %r1034;
	@%p10 bra 	$L__BB4_44;
	ld.global.u32 	%r1019, [%rd10+768];
$L__BB4_44:
	add.s32 	%r249, %r87, 224;
	setp.ge.u32 	%p11, %r249, %r6;
	mov.u32 	%r1020, %r1034;
	@%p11 bra 	$L__BB4_46;
	ld.global.u32 	%r1020, [%rd10+896];
$L__BB4_46:
	add.s32 	%r250, %r87, 256;
	setp.ge.u32 	%p12, %r250, %r6;
	mov.u32 	%r1021, %r1034;
	@%p12 bra 	$L__BB4_48;
	ld.global.u32 	%r1021, [%rd10+1024];
$L__BB4_48:
	add.s32 	%r251, %r87, 288;
	setp.ge.u32 	%p13, %r251, %r6;
	mov.u32 	%r1022, %r1034;
	@%p13 bra 	$L__BB4_50;
	ld.global.u32 	%r1022, [%rd10+1152];
$L__BB4_50:
	add.s32 	%r111, %r87, 320;
	setp.ge.u32 	%p14, %r111, %r6;
	mov.u32 	%r1023, %r1034;
	@%p14 bra 	$L__BB4_52;
	ld.global.u32 	%r1023, [%rd10+1280];
$L__BB4_52:
	add.s32 	%r114, %r87, 352;
	setp.ge.u32 	%p15, %r114, %r6;
	mov.u32 	%r1024, %r1034;
	@%p15 bra 	$L__BB4_54;
	ld.global.u32 	%r1024, [%rd10+1408];
$L__BB4_54:
	add.s32 	%r117, %r87, 384;
	setp.ge.u32 	%p16, %r117, %r6;
	mov.u32 	%r1025, %r1034;
	@%p16 bra 	$L__BB4_56;
	ld.global.u32 	%r1025, [%rd10+1536];
$L__BB4_56:
	add.s32 	%r120, %r87, 416;
	setp.ge.u32 	%p17, %r120, %r6;
	mov.u32 	%r1026, %r1034;
	@%p17 bra 	$L__BB4_58;
	ld.global.u32 	%r1026, [%rd10+1664];
$L__BB4_58:
	add.s32 	%r252, %r87, 448;
	setp.ge.u32 	%p18, %r252, %r6;
	mov.u32 	%r1027, %r1034;
	@%p18 bra 	$L__BB4_60;
	ld.global.u32 	%r1027, [%rd10+1792];
$L__BB4_60:
	add.s32 	%r253, %r87, 480;
	setp.ge.u32 	%p19, %r253, %r6;
	mov.u32 	%r1028, %r1034;
	@%p19 bra 	$L__BB4_62;
	ld.global.u32 	%r1028, [%rd10+1920];
$L__BB4_62:
	add.s32 	%r254, %r87, 512;
	setp.ge.u32 	%p20, %r254, %r6;
	mov.u32 	%r1029, %r1034;
	@%p20 bra 	$L__BB4_64;
	ld.global.u32 	%r1029, [%rd10+2048];
$L__BB4_64:
	add.s32 	%r129, %r87, 544;
	setp.ge.u32 	%p21, %r129, %r6;
	mov.u32 	%r1030, %r1034;
	@%p21 bra 	$L__BB4_66;
	ld.global.u32 	%r1030, [%rd10+2176];
$L__BB4_66:
	add.s32 	%r132, %r87, 576;
	setp.ge.u32 	%p22, %r132, %r6;
	mov.u32 	%r1031, %r1034;
	@%p22 bra 	$L__BB4_68;
	ld.global.u32 	%r1031, [%rd10+2304];
$L__BB4_68:
	add.s32 	%r255, %r87, 608;
	setp.ge.u32 	%p23, %r255, %r6;
	mov.u32 	%r1032, %r1034;
	@%p23 bra 	$L__BB4_70;
	ld.global.u32 	%r1032, [%rd10+2432];
$L__BB4_70:
	add.s32 	%r256, %r87, 640;
	setp.ge.u32 	%p24, %r256, %r6;
	mov.u32 	%r1033, %r1034;
	@%p24 bra 	$L__BB4_72;
	ld.global.u32 	%r1033, [%rd10+2560];
$L__BB4_72:
	add.s32 	%r139, %r87, 672;
	setp.ge.u32 	%p25, %r139, %r6;
	@%p25 bra 	$L__BB4_74;
	ld.global.u32 	%r1034, [%rd10+2688];
$L__BB4_74:
	// begin inline asm
	mov.u32 %r257, %laneid;
	// end inline asm
	shr.u32 	%r143, %r85, 5;
	mad.lo.s32 	%r258, %r143, 704, %r257;
	shl.b32 	%r259, %r258, 2;
	mov.u32 	%r260, _ZZN3cub18CUB_300001_SM_10006detail4scan16DeviceScanKernelINS2_10policy_hubIiiijN4cuda3std3__44plusIvEEE10Policy1000EN6thrust24THRUST_300001_SM_1000_NS10device_ptrIiEESF_NS0_13ScanTileStateIiLb1EEES9_NS1_10InputValueIiPiEEjiLb0EiEEvT0_T1_T2_iT3_T4_T5_E12temp_storage;
	add.s32 	%r144, %r260, %r259;
	st.shared.u32 	[%r144], %r1013;
	st.shared.u32 	[%r144+128], %r1014;
	st.shared.u32 	[%r144+256], %r1015;
	st.shared.u32 	[%r144+384], %r1016;
	st.shared.u32 	[%r144+512], %r1017;
	st.shared.u32 	[%r144+640], %r1018;
	st.shared.u32 	[%r144+768], %r1019;
	st.shared.u32 	[%r144+896], %r1020;
	st.shared.u32 	[%r144+1024], %r1021;
	st.shared.u32 	[%r144+1152], %r1022;
	st.shared.u32 	[%r144+1280], %r1023;
	st.shared.u32 	[%r144+1408], %r1024;
	st.shared.u32 	[%r144+1536], %r1025;
	st.shared.u32 	[%r144+1664], %r1026;
	st.shared.u32 	[%r144+1792], %r1027;
	st.shared.u32 	[%r144+1920], %r1028;
	st.shared.u32 	[%r144+2048], %r1029;
	st.shared.u32 	[%r144+2176], %r1030;
	st.shared.u32 	[%r144+2304], %r1031;
	st.shared.u32 	[%r144+2432], %r1032;
	st.shared.u32 	[%r144+2560], %r1033;
	st.shared.u32 	[%r144+2688], %r1034;
	bar.warp.sync 	-1;
	mad.lo.s32 	%r145, %r257, 84, %r144;
	ld.shared.v2.u32 	{%r146, %r147}, [%r145];
	ld.shared.v2.u32 	{%r148, %r149}, [%r145+8];
	ld.shared.v2.u32 	{%r150, %r151}, [%r145+16];
	ld.shared.v2.u32 	{%r152, %r153}, [%r145+24];
	ld.shared.v2.u32 	{%r154, %r155}, [%r145+32];
	ld.shared.v2.u32 	{%r156, %r157}, [%r145+40];
	ld.shared.v2.u32 	{%r158, %r159}, [%r145+48];
	ld.shared.v2.u32 	{%r160, %r161}, [%r145+56];
	ld.shared.v2.u32 	{%r162, %r163}, [%r145+64];
	ld.shared.v2.u32 	{%r164, %r165}, [%r145+72];
	ld.shared.v2.u32 	{%r166, %r167}, [%r145+80];
	bar.sync 	0;
	setp.ne.s32 	%p26, %r998, 0;
	@%p26 bra 	$L__BB4_78;
	add.s32 	%r490, %r147, %r146;
	add.s32 	%r491, %r148, %r490;
	add.s32 	%r492, %r149, %r491;
	add.s32 	%r493, %r150, %r492;
	add.s32 	%r494, %r151, %r493;
	add.s32 	%r495, %r152, %r494;
	add.s32 	%r496, %r153, %r495;
	add.s32 	%r497, %r154, %r496;
	add.s32 	%r498, %r155, %r497;
	add.s32 	%r499, %r156, %r498;
	add.s32 	%r500, %r157, %r499;
	add.s32 	%r501, %r158, %r500;
	add.s32 	%r502, %r159, %r501;
	add.s32 	%r503, %r160, %r502;
	add.s32 	%r504, %r161, %r503;
	add.s32 	%r505, %r162, %r504;
	add.s32 	%r506, %r163, %r505;
	add.s32 	%r507, %r164, %r506;
	add.s32 	%r508, %r165, %r507;
	add.s32 	%r509, %r166, %r508;
	add.s32 	%r464, %r167, %r509;
	mov.b32 	%r462, 1;
	mov.b32 	%r487, 0;
	mov.b32 	%r489, -1;
	// begin inline asm
	{  .reg .s32 r0;  .reg .pred p;  shfl.sync.up.b32 r0|p, %r464, %r462, %r487, %r489;  @p add.s32 r0, r0, %r464;  mov.s32 %r460, r0;}
	// end inline asm
	mov.b32 	%r468, 2;
	// begin inline asm
	{  .reg .s32 r0;  .reg .pred p;  shfl.sync.up.b32 r0|p, %r460, %r468, %r487, %r489;  @p add.s32 r0, r0, %r460;  mov.s32 %r466, r0;}
	// end inline asm
	mov.b32 	%r474, 4;
	// begin inline asm
	{  .reg .s32 r0;  .reg .pred p;  shfl.sync.up.b32 r0|p, %r466, %r474, %r487, %r489;  @p add.s32 r0, r0, %r466;  mov.s32 %r472, r0;}
	// end inline asm
	mov.b32 	%r480, 8;
	// begin inline asm
	{  .reg .s32 r0;  .reg .pred p;  shfl.sync.up.b32 r0|p, %r472, %r480, %r487, %r489;  @p add.s32 r0, r0, %r472;  mov.s32 %r478, r0;}
	// end inline asm
	mov.b32 	%r486, 16;
	// begin inline asm
	{  .reg .s32 r0;  .reg .pred p;  shfl.sync.up.b32 r0|p, %r478, %r486, %r487, %r489;  @p add.s32 r0, r0, %r478;  mov.s32 %r484, r0;}
	// end inline asm
	setp.ne.s32 	%p68, %r257, 31;
	@%p68 bra 	$L__BB4_77;
	shl.b32 	%r510, %r143, 2;
	mov.u32 	%r511, _ZZN3cub18CUB_300001_SM_10006detail4scan16DeviceScanKernelINS2_10policy_hubIiiijN4cuda3std3__44plusIvEEE10Policy1000EN6thrust24THRUST_300001_SM_1000_NS10device_ptrIiEESF_NS0_13ScanTileStateIiLb1EEES9_NS1_10InputValueIiPiEEjiLb0EiEEvT0_T1_T2_iT3_T4_T5_E12temp_storage;
	add.s32 	%r512, %r511, %r510;
	st.shared.u32 	[%r512+16], %r484;
$L__BB4_77:
	bar.sync 	0;
	ld.shared.v4.u32 	{%r513, %r514, %r515, %r516}, [_ZZN3cub18CUB_300001_SM_10006detail4scan16DeviceScanKernelINS2_10policy_hubIiiijN4cuda3std3__44plusIvEEE10Policy1000EN6thrust24THRUST_300001_SM_1000_NS10device_ptrIiEESF_NS0_13ScanTileStateIiLb1EEES9_NS1_10InputValueIiPiEEjiLb0EiEEvT0_T1_T2_iT3_T4_T5_E12temp_storage+16];
	add.s32 	%r517, %r514, %r513;
	setp.eq.s32 	%p69, %r143, 2;
	selp.b32 	%r518, %r517, %r513, %p69;
	add.s32 	%r519, %r517, %r515;
	setp.eq.s32 	%p70, %r143, 3;
	selp.b32 	%r520, %r519, %r518, %p70;
	add.s32 	%r521, %r519, %r516;
	setp.eq.s32 	%p71, %r143, 4;
	selp.b32 	%r522, %r521, %r520, %p71;
	ld.shared.v4.u32 	{%r523, %r524, %r525, %r526}, [_ZZN3cub18CUB_300001_SM_10006detail4scan16DeviceScanKernelINS2_10policy_hubIiiijN4cuda3std3__44plusIvEEE10Policy1000EN6thrust24THRUST_300001_SM_1000_NS10device_ptrIiEESF_NS0_13ScanTileStateIiLb1EEES9_NS1_10InputValueIiPiEEjiLb0EiEEvT0_T1_T2_iT3_T4_T5_E12temp_storage+32];
	add.s32 	%r527, %r521, %r523;
	setp.eq.s32 	%p72, %r143, 5;
	selp.b32 	%r528, %r527, %r522, %p72;
	add.s32 	%r529, %r527, %r524;
	setp.eq.s32 	%p73, %r143, 6;
	selp.b32 	%r530, %r529, %r528, %p73;
	add.s32 	%r531, %r529, %r525;
	setp.eq.s32 	%p74, %r143, 7;
	selp.b32 	%r532, %r531, %r530, %p74;
	add.s32 	%r533, %r531, %r526;
	setp.eq.s32 	%p75, %r143, 8;
	selp.b32 	%r534, %r533, %r532, %p75;
	.pragma "used_bytes_mask 4095";
	ld.shared.v4.u32 	{%r535, %r536, %r537, %r538}, [_ZZN3cub18CUB_300001_SM_10006detail4scan16DeviceScanKernelINS2_10policy_hubIiiijN4cuda3std3__44plusIvEEE10Policy1000EN6thrust24THRUST_300001_SM_1000_NS10device_ptrIiEESF_NS0_13ScanTileStateIiLb1EEES9_NS1_10InputValueIiPiEEjiLb0EiEEvT0_T1_T2_iT3_T4_T5_E12temp_storage+48];
	add.s32 	%r539, %r533, %r535;
	setp.eq.s32 	%p76, %r143, 9;
	selp.b32 	%r540, %r539, %r534, %p76;
	add.s32 	%r541, %r539, %r536;
	setp.eq.s32 	%p77, %r143, 10;
	selp.b32 	%r542, %r541, %r540, %p77;
	add.s32 	%r543, %r541, %r537;
	setp.eq.s32 	%p78, %r143, 11;
	selp.b32 	%r544, %r543, %r542, %p78;
	setp.lt.u32 	%p79, %r85, 32;
	selp.b32 	%r545, 0, %r544, %p79;
	setp.eq.s32 	%p80, %r257, 0;
	sub.s32 	%r546, %r484, %r464;
	selp.b32 	%r547, 0, %r546, %p80;
	add.s32 	%r548, %r547, %r997;
	add.s32 	%r1049, %r548, %r545;
	bra.uni 	$L__BB4_97;
$L__BB4_78:
	add.s32 	%r291, %r147, %r146;
	add.s32 	%r292, %r148, %r291;
	add.s32 	%r293, %r149, %r292;
	add.s32 	%r294, %r150, %r293;
	add.s32 	%r295, %r151, %r294;
	add.s32 	%r296, %r152, %r295;
	add.s32 	%r297, %r153, %r296;
	add.s32 	%r298, %r154, %r297;
	add.s32 	%r299, %r155, %r298;
	add.s32 	%r300, %r156, %r299;
	add.s32 	%r301, %r157, %r300;
	add.s32 	%r302, %r158, %r301;
	add.s32 	%r303, %r159, %r302;
	add.s32 	%r304, %r160, %r303;
	add.s32 	%r305, %r161, %r304;
	add.s32 	%r306, %r162, %r305;
	add.s32 	%r307, %r163, %r306;
	add.s32 	%r308, %r164, %r307;
	add.s32 	%r309, %r165, %r308;
	add.s32 	%r310, %r166, %r309;
	add.s32 	%r265, %r167, %r310;
	mov.b32 	%r263, 1;
	mov.b32 	%r288, 0;
	mov.b32 	%r290, -1;
	// begin inline asm
	{  .reg .s32 r0;  .reg .pred p;  shfl.sync.up.b32 r0|p, %r265, %r263, %r288, %r290;  @p add.s32 r0, r0, %r265;  mov.s32 %r261, r0;}
	// end inline asm
	mov.b32 	%r269, 2;
	// begin inline asm
	{  .reg .s32 r0;  .reg .pred p;  shfl.sync.up.b32 r0|p, %r261, %r269, %r288, %r290;  @p add.s32 r0, r0, %r261;  mov.s32 %r267, r0;}
	// end inline asm
	mov.b32 	%r275, 4;
	// begin inline asm
	{  .reg .s32 r0;  .reg .pred p;  shfl.sync.up.b32 r0|p, %r267, %r275, %r288, %r290;  @p add.s32 r0, r0, %r267;  mov.s32 %r273, r0;}
	// end inline asm
	mov.b32 	%r281, 8;
	// begin inline asm
	{  .reg .s32 r0;  .reg .pred p;  shfl.sync.up.b32 r0|p, %r273, %r281, %r288, %r290;  @p add.s32 r0, r0, %r273;  mov.s32 %r279, r0;}
	// end inline asm
	mov.b32 	%r287, 16;
	// begin inline asm
	{  .reg .s32 r0;  .reg .pred p;  shfl.sync.up.b32 r0|p, %r279, %r287, %r288, %r290;  @p add.s32 r0, r0, %r279;  mov.s32 %r285, r0;}
	// end inline asm
	setp.ne.s32 	%p27, %r257, 31;
	@%p27 bra 	$L__BB4_80;
	shl.b32 	%r311, %r143, 2;
	mov.u32 	%r312, _ZZN3cub18CUB_300001_SM_10006detail4scan16DeviceScanKernelINS2_10policy_hubIiiijN4cuda3std3__44plusIvEEE10Policy1000EN6thrust24THRUST_300001_SM_1000_NS10device_ptrIiEESF_NS0_13ScanTileStateIiLb1EEES9_NS1_10InputValueIiPiEEjiLb0EiEEvT0_T1_T2_iT3_T4_T5_E12temp_storage;
	add.s32 	%r313, %r312, %r311;
	st.shared.u32 	[%r313+16], %r285;
$L__BB4_80:
	sub.s32 	%r314, %r285, %r265;
	bar.sync 	0;
	ld.shared.v4.u32 	{%r315, %r316, %r317, %r318}, [_ZZN3cub18CUB_300001_SM_10006detail4scan16DeviceScanKernelINS2_10policy_hubIiiijN4cuda3std3__44plusIvEEE10Policy1000EN6thrust24THRUST_300001_SM_1000_NS10device_ptrIiEESF_NS0_13ScanTileStateIiLb1EEES9_NS1_10InputValueIiPiEEjiLb0EiEEvT0_T1_T2_iT3_T4_T5_E12temp_storage+16];
	add.s32 	%r319, %r316, %r315;
	setp.eq.s32 	%p28, %r143, 2;
	selp.b32 	%r320, %r319, %r315, %p28;
	add.s32 	%r321, %r319, %r317;
	setp.eq.s32 	%p29, %r143, 3;
	selp.b32 	%r322, %r321, %r320, %p29;
	add.s32 	%r323, %r321, %r318;
	setp.eq.s32 	%p30, %r143, 4;
	selp.b32 	%r324, %r323, %r322, %p30;
	ld.shared.v4.u32 	{%r325, %r326, %r327, %r328}, [_ZZN3cub18CUB_300001_SM_10006detail4scan16DeviceScanKernelINS2_10policy_hubIiiijN4cuda3std3__44plusIvEEE10Policy1000EN6thrust24THRUST_300001_SM_1000_NS10device_ptrIiEESF_NS0_13ScanTileStateIiLb1EEES9_NS1_10InputValueIiPiEEjiLb0EiEEvT0_T1_T2_iT3_T4_T5_E12temp_storage+32];
	add.s32 	%r329, %r323, %r325;
	setp.eq.s32 	%p31, %r143, 5;
	selp.b32 	%r330, %r329, %r324, %p31;
	add.s32 	%r331, %r329, %r326;
	setp.eq.s32 	%p32, %r143, 6;
	selp.b32 	%r332, %r331, %r330, %p32;
	add.s32 	%r333, %r331, %r327;
	setp.eq.s32 	%p33, %r143, 7;
	selp.b32 	%r334, %r333, %r332, %p33;
	add.s32 	%r335, %r333, %r328;
	setp.eq.s32 	%p34, %r143, 8;
	selp.b32 	%r336, %r335, %r334, %p34;
	ld.shared.v4.u32 	{%r337, %r338, %r339, %r340}, [_ZZN3cub18CUB_300001_SM_10006detail4scan16DeviceScanKernelINS2_10policy_hubIiiijN4cuda3std3__44plusIvEEE10Policy1000EN6thrust24THRUST_300001_SM_1000_NS10device_ptrIiEESF_NS0_13ScanTileStateIiLb1EEES9_NS1_10InputValueIiPiEEjiLb0EiEEvT0_T1_T2_iT3_T4_T5_E12temp_storage+48];
	add.s32 	%r341, %r335, %r337;
	setp.eq.s32 	%p35, %r143, 9;
	selp.b32 	%r342, %r341, %r336, %p35;
	add.s32 	%r343, %r341, %r338;
	setp.eq.s32 	%p36, %r143, 10;
	selp.b32 	%r344, %r343, %r342, %p36;
	add.s32 	%r345, %r343, %r339;
	setp.eq.s32 	%p37, %r143, 11;
	selp.b32 	%r346, %r345, %r344, %p37;
	add.s32 	%r173, %r345, %r340;
	setp.gt.u32 	%p38, %r85, 31;
	setp.lt.u32 	%p39, %r85, 32;
	setp.eq.s32 	%p40, %r257, 0;
	selp.b32 	%r347, 0, %r314, %p40;
	add.s32 	%r1048, %r346, %r347;
	selp.b32 	%r175, %r314, %r1048, %p39;
	@%p38 bra 	$L__BB4_96;
	setp.ne.s32 	%p41, %r85, 0;
	mul.wide.s32 	%rd21, %r998, 8;
	add.s64 	%rd11, %rd16, %rd21;
	@%p41 bra 	$L__BB4_83;
	st.shared.u32 	[_ZZN3cub18CUB_300001_SM_10006detail4scan16DeviceScanKernelINS2_10policy_hubIiiijN4cuda3std3__44plusIvEEE10Policy1000EN6thrust24THRUST_300001_SM_1000_NS10device_ptrIiEESF_NS0_13ScanTileStateIiLb1EEES9_NS1_10InputValueIiPiEEjiLb0EiEEvT0_T1_T2_iT3_T4_T5_E12temp_storage+12], %r173;
	add.s64 	%rd22, %rd11, 256;
	mov.b32 	%r348, 100;
	// begin inline asm
	st.relaxed.gpu.v2.u32 [%rd22], {%r348, %r173};
	// end inline asm
$L__BB4_83:
	not.b32 	%r354, %r85;
	add.s32 	%r1043, %r998, %r354;
	mov.b32 	%r350, 830;
	// begin inline asm
	nanosleep.u32 %r350;
	// end inline asm
	mul.wide.s32 	%rd24, %r1043, 8;
	add.s64 	%rd25, %rd16, %rd24;
	add.s64 	%rd23, %rd25, 256;
	// begin inline asm
	ld.relaxed.gpu.v2.u32 {%r1045, %r1037}, [%rd23];
	// end inline asm
	mov.b32 	%r1038, 952;
$L__BB4_84:
	setp.eq.s32 	%p42, %r1045, 99;
	mov.b32 	%r355, -1;
	vote.sync.any.pred 	%p43, %p42, %r355;
	not.pred 	%p44, %p43;
	@%p44 bra 	$L__BB4_86;
	mul.lo.s32 	%r458, %r998, 16807;
	and.b32  	%r998, %r458, 2147483647;
	add.s32 	%r459, %r1038, 1;
	rem.u32 	%r455, %r998, %r459;
	// begin inline asm
	nanosleep.u32 %r455;
	// end inline asm
	shr.u32 	%r1038, %r1038, 1;
	// begin inline asm
	ld.relaxed.gpu.v2.u32 {%r1045, %r1037}, [%rd23];
	// end inline asm
	bra.uni 	$L__BB4_84;
$L__BB4_86:
	setp.eq.s32 	%p45, %r1045, 101;
	mov.b32 	%r382, -1;
	vote.sync.ballot.b32 	%r384, %p45, %r382;
	// begin inline asm
	mov.u32 %r357, %lanemask_ge;
	// end inline asm
	and.b32  	%r385, %r384, %r357;
	or.b32  	%r386, %r385, -2147483648;
	add.s32 	%r387, %r386, -1;
	not.b32 	%r388, %r386;
	and.b32  	%r389, %r388, %r387;
	popc.b32 	%r361, %r389;
	mov.b32 	%r360, 1;
	// begin inline asm
	shfl.sync.down.b32 %r358, %r1037, %r360, %r361, %r382;
	// end inline asm
	setp.lt.s32 	%p47, %r257, %r361;
	selp.b32 	%r390, %r358, 0, %p47;
	add.s32 	%r364, %r390, %r1037;
	mov.b32 	%r365, 2;
	// begin inline asm
	shfl.sync.down.b32 %r363, %r364, %r365, %r361, %r382;
	// end inline asm
	add.s32 	%r391, %r257, 2;
	setp.gt.s32 	%p48, %r391, %r361;
	selp.b32 	%r392, 0, %r363, %p48;
	add.s32 	%r369, %r364, %r392;
	mov.b32 	%r370, 4;
	// begin inline asm
	shfl.sync.down.b32 %r368, %r369, %r370, %r361, %r382;
	// end inline asm
	add.s32 	%r393, %r257, 4;
	setp.gt.s32 	%p49, %r393, %r361;
	selp.b32 	%r394, 0, %r368, %p49;
	add.s32 	%r374, %r369, %r394;
	mov.b32 	%r375, 8;
	// begin inline asm
	shfl.sync.down.b32 %r373, %r374, %r375, %r361, %r382;
	// end inline asm
	add.s32 	%r395, %r257, 8;
	setp.gt.s32 	%p50, %r395, %r361;
	selp.b32 	%r396, 0, %r373, %p50;
	add.s32 	%r379, %r374, %r396;
	mov.b32 	%r380, 16;
	// begin inline asm
	shfl.sync.down.b32 %r378, %r379, %r380, %r361, %r382;
	// end inline asm
	add.s32 	%r397, %r257, 16;
	setp.gt.s32 	%p51, %r397, %r361;
	selp.b32 	%r398, 0, %r378, %p51;
	add.s32 	%r1041, %r379, %r398;
	add.s64 	%rd12, %rd16, 256;
	mov.b32 	%r1039, 952;
$L__BB4_87:
	setp.ne.s32 	%p52, %r1045, 101;
	mov.b32 	%r399, -1;
	vote.sync.all.pred 	%p53, %p52, %r399;
	not.pred 	%p54, %p53;
	@%p54 bra 	$L__BB4_92;
	shr.u32 	%r1039, %r1039, 1;
	mul.wide.s32 	%rd28, %r1043, 8;
	add.s64 	%rd29, %rd12, %rd28;
	add.s64 	%rd27, %rd29, -256;
	// begin inline asm
	ld.relaxed.gpu.v2.u32 {%r1045, %r1046}, [%rd27];
	// end inline asm
	mov.u32 	%r1047, %r1039;
$L__BB4_89:
	setp.eq.s32 	%p58, %r1045, 99;
	mov.b32 	%r407, -1;
	vote.sync.any.pred 	%p59, %p58, %r407;
	not.pred 	%p60, %p59;
	@%p60 bra 	$L__BB4_91;
	mul.lo.s32 	%r453, %r998, 16807;
	and.b32  	%r998, %r453, 2147483647;
	add.s32 	%r454, %r1047, 1;
	rem.u32 	%r450, %r998, %r454;
	// begin inline asm
	nanosleep.u32 %r450;
	// end inline asm
	shr.u32 	%r1047, %r1047, 1;
	// begin inline asm
	ld.relaxed.gpu.v2.u32 {%r1045, %r1046}, [%rd27];
	// end inline asm
	bra.uni 	$L__BB4_89;
$L__BB4_91:
	setp.eq.s32 	%p61, %r1045, 101;
	mov.b32 	%r433, -1;
	vote.sync.ballot.b32 	%r434, %p61, %r433;
	and.b32  	%r435, %r434, %r357;
	or.b32  	%r436, %r435, -2147483648;
	add.s32 	%r437, %r436, -1;
	not.b32 	%r438, %r436;
	and.b32  	%r439, %r438, %r437;
	popc.b32 	%r412, %r439;
	mov.b32 	%r411, 1;
	// begin inline asm
	shfl.sync.down.b32 %r409, %r1046, %r411, %r412, %r433;
	// end inline asm
	setp.lt.s32 	%p63, %r257, %r412;
	selp.b32 	%r440, %r409, 0, %p63;
	add.s32 	%r415, %r440, %r1046;
	mov.b32 	%r416, 2;
	// begin inline asm
	shfl.sync.down.b32 %r414, %r415, %r416, %r412, %r433;
	// end inline asm
	add.s32 	%r441, %r257, 2;
	setp.gt.s32 	%p64, %r441, %r412;
	selp.b32 	%r442, 0, %r414, %p64;
	add.s32 	%r420, %r415, %r442;
	mov.b32 	%r421, 4;
	// begin inline asm
	shfl.sync.down.b32 %r419, %r420, %r421, %r412, %r433;
	// end inline asm
	add.s32 	%r443, %r257, 4;
	setp.gt.s32 	%p65, %r443, %r412;
	selp.b32 	%r444, 0, %r419, %p65;
	add.s32 	%r425, %r420, %r444;
	mov.b32 	%r426, 8;
	// begin inline asm
	shfl.sync.down.b32 %r424, %r425, %r426, %r412, %r433;
	// end inline asm
	add.s32 	%r445, %r257, 8;
	setp.gt.s32 	%p66, %r445, %r412;
	selp.b32 	%r446, 0, %r424, %p66;
	add.s32 	%r430, %r425, %r446;
	mov.b32 	%r431, 16;
	// begin inline asm
	shfl.sync.down.b32 %r429, %r430, %r431, %r412, %r433;
	// end inline asm
	add.s32 	%r447, %r257, 16;
	setp.gt.s32 	%p67, %r447, %r412;
	selp.b32 	%r448, 0, %r429, %p67;
	add.s32 	%r449, %r448, %r1041;
	add.s32 	%r1041, %r449, %r430;
	add.s32 	%r1043, %r1043, -32;
	bra.uni 	$L__BB4_87;
$L__BB4_92:
	@%p41 bra 	$L__BB4_94;
	add.s32 	%r402, %r1041, %r173;
	add.s64 	%rd26, %rd11, 256;
	mov.b32 	%r401, 101;
	// begin inline asm
	st.relaxed.gpu.v2.u32 [%rd26], {%r401, %r402};
	// end inline asm
	st.shared.u32 	[_ZZN3cub18CUB_300001_SM_10006detail4scan16DeviceScanKernelINS2_10policy_hubIiiijN4cuda3std3__44plusIvEEE10Policy1000EN6thrust24THRUST_300001_SM_1000_NS10device_ptrIiEESF_NS0_13ScanTileStateIiLb1EEES9_NS1_10InputValueIiPiEEjiLb0EiEEvT0_T1_T2_iT3_T4_T5_E12temp_storage+4], %r1041;
	st.shared.u32 	[_ZZN3cub18CUB_300001_SM_10006detail4scan16DeviceScanKernelINS2_10policy_hubIiiijN4cuda3std3__44plusIvEEE10Policy1000EN6thrust24THRUST_300001_SM_1000_NS10device_ptrIiEESF_NS0_13ScanTileStateIiLb1EEES9_NS1_10InputValueIiPiEEjiLb0EiEEvT0_T1_T2_iT3_T4_T5_E12temp_storage+8], %r402;
$L__BB4_94:
	setp.ne.s32 	%p56, %r257, 0;
	mov.u32 	%r1048, %r175;
	@%p56 bra 	$L__BB4_96;
	st.shared.u32 	[_ZZN3cub18CUB_300001_SM_10006detail4scan16DeviceScanKernelINS2_10policy_hubIiiijN4cuda3std3__44plusIvEEE10Policy1000EN6thrust24THRUST_300001_SM_1000_NS10device_ptrIiEESF_NS0_13ScanTileStateIiLb1EEES9_NS1_10InputValueIiPiEEjiLb0EiEEvT0_T1_T2_iT3_T4_T5_E12temp_storage+76], %r1041;
	mov.u32 	%r1048, %r1041;
$L__BB4_96:
	bar.sync 	0;
	setp.eq.s32 	%p57, %r85, 0;
	ld.shared.u32 	%r403, [_ZZN3cub18CUB_300001_SM_10006detail4scan16DeviceScanKernelINS2_10policy_hubIiiijN4cuda3std3__44plusIvEEE10Policy1000EN6thrust24THRUST_300001_SM_1000_NS10device_ptrIiEESF_NS0_13ScanTileStateIiLb1EEES9_NS1_10InputValueIiPiEEjiLb0EiEEvT0_T1_T2_iT3_T4_T5_E12temp_storage+76];
	selp.b32 	%r404, 0, %r403, %p57;
	add.s32 	%r1049, %r404, %r1048;
$L__BB4_97:
	add.s32 	%r549, %r1049, %r146;
	add.s32 	%r550, %r147, %r549;
	add.s32 	%r551, %r148, %r550;
	add.s32 	%r552, %r149, %r551;
	add.s32 	%r553, %r150, %r552;
	add.s32 	%r554, %r151, %r553;
	add.s32 	%r555, %r152, %r554;
	add.s32 	%r556, %r153, %r555;
	add.s32 	%r557, %r154, %r556;
	add.s32 	%r558, %r155, %r557;
	add.s32 	%r559, %r156, %r558;
	add.s32 	%r560, %r157, %r559;
	add.s32 	%r561, %r158, %r560;
	add.s32 	%r562, %r159, %r561;
	add.s32 	%r563, %r160, %r562;
	add.s32 	%r564, %r161, %r563;
	add.s32 	%r565, %r162, %r564;
	add.s32 	%r566, %r163, %r565;
	add.s32 	%r567, %r164, %r566;
	add.s32 	%r568, %r165, %r567;
	add.s32 	%r569, %r166, %r568;
	bar.sync 	0;
	st.shared.v2.u32 	[%r145], {%r1049, %r549};
	st.shared.v2.u32 	[%r145+8], {%r550, %r551};
	st.shared.v2.u32 	[%r145+16], {%r552, %r553};
	st.shared.v2.u32 	[%r145+24], {%r554, %r555};
	st.shared.v2.u32 	[%r145+32], {%r556, %r557};
	st.shared.v2.u32 	[%r145+40], {%r558, %r559};
	st.shared.v2.u32 	[%r145+48], {%r560, %r561};
	st.shared.v2.u32 	[%r145+56], {%r562, %r563};
	st.shared.v2.u32 	[%r145+64], {%r564, %r565};
	st.shared.v2.u32 	[%r145+72], {%r566, %r567};
	st.shared.v2.u32 	[%r145+80], {%r568, %r569};
	bar.warp.sync 	-1;
	ld.shared.u32 	%r214, [%r144];
	ld.shared.u32 	%r215, [%r144+128];
	ld.shared.u32 	%r216, [%r144+256];
	ld.shared.u32 	%r217, [%r144+384];
	ld.shared.u32 	%r218, [%r144+512];
	ld.shared.u32 	%r219, [%r144+640];
	ld.shared.u32 	%r220, [%r144+768];
	ld.shared.u32 	%r221, [%r144+896];
	ld.shared.u32 	%r222, [%r144+1024];
	ld.shared.u32 	%r223, [%r144+1152];
	ld.shared.u32 	%r224, [%r144+1280];
	ld.shared.u32 	%r225, [%r144+1408];
	ld.shared.u32 	%r226, [%r144+1536];
	ld.shared.u32 	%r227, [%r144+1664];
	ld.shared.u32 	%r228, [%r144+1792];
	ld.shared.u32 	%r229, [%r144+1920];
	ld.shared.u32 	%r230, [%r144+2048];
	ld.shared.u32 	%r231, [%r144+2176];
	ld.shared.u32 	%r232, [%r144+2304];
	ld.shared.u32 	%r233, [%r144+2432];
	ld.shared.u32 	%r234, [%r144+2560];
	ld.shared.u32 	%r235, [%r144+2688];
	setp.ne.s32 	%p81, %r85, 0;
	@%p81 bra 	$L__BB4_99;
	st.volatile.shared.u32 	[_ZZN3cub18CUB_300001_SM_10006detail4scan16DeviceScanKernelINS2_10policy_hubIiiijN4cuda3std3__44plusIvEEE10Policy1000EN6thrust24THRUST_300001_SM_1000_NS10device_ptrIiEESF_NS0_13ScanTileStateIiLb1EEES9_NS1_10InputValueIiPiEEjiLb0EiEEvT0_T1_T2_iT3_T4_T5_E12temp_storage+33792], %r6;
$L__BB4_99:
	ld.param.u32 	%r996, [_ZN3cub18CUB_300001_SM_10006detail4scan16DeviceScanKernelINS2_10policy_hubIiiijN4cuda3std3__44plusIvEEE10Policy1000EN6thrust24THRUST_300001_SM_1000_NS10device_ptrIiEESF_NS0_13ScanTileStateIiLb1EEES9_NS1_10InputValueIiPiEEjiLb0EiEEvT0_T1_T2_iT3_T4_T5__param_3];
	bar.sync 	0;
	ld.volatile.shared.u32 	%r236, [_ZZN3cub18CUB_300001_SM_10006detail4scan16DeviceScanKernelINS2_10policy_hubIiiijN4cuda3std3__44plusIvEEE10Policy1000EN6thrust24THRUST_300001_SM_1000_NS10device_ptrIiEESF_NS0_13ScanTileStateIiLb1EEES9_NS1_10InputValueIiPiEEjiLb0EiEEvT0_T1_T2_iT3_T4_T5_E12temp_storage+33792];
	cvt.u64.u32 	%rd36, %r87;
	mov.u32 	%r570, %ctaid.x;
	add.s32 	%r571, %r996, %r570;
	mul.lo.s32 	%r572, %r571, 8448;
	cvt.u64.u32 	%rd37, %r572;
	add.s64 	%rd38, %rd36, %rd37;
	setp.ge.s32 	%p82, %r87, %r236;
	shl.b64 	%rd39, %rd38, 2;
	add.s64 	%rd13, %rd4, %rd39;
	@%p82 bra 	$L__BB4_101;
	st.global.u32 	[%rd13], %r214;
$L__BB4_101:
	setp.ge.s32 	%p83, %r90, %r236;
	@%p83 bra 	$L__BB4_103;
	st.global.u32 	[%rd13+128], %r215;
$L__BB4_103:
	setp.ge.s32 	%p84, %r93, %r236;
	@%p84 bra 	$L__BB4_105;
	st.global.u32 	[%rd13+256], %r216;
$L__BB4_105:
	setp.ge.s32 	%p85, %r96, %r236;
	@%p85 bra 	$L__BB4_107;
	st.global.u32 	[%rd13+384], %r217;
$L__BB4_107:
	mov.u32 	%r573, %tid.x;
	and.b32  	%r574, %r573, 992;
	mul.lo.s32 	%r575, %r574, 22;
	and.b32  	%r576, %r573, 31;
	or.b32  	%r577, %r575, %r576;
	add.s32 	%r578, %r577, 128;
	setp.ge.s32 	%p86, %r578, %r236;
	@%p86 bra 	$L__BB4_109;
	st.global.u32 	[%rd13+512], %r218;
$L__BB4_109:
	add.s32 	%r584, %r577, 160;
	setp.ge.s32 	%p87, %r584, %r236;
	@%p87 bra 	$L__BB4_111;
	st.global.u32 	[%rd13+640], %r219;
$L__BB4_111:
	add.s32 	%r590, %r577, 192;
	setp.ge.s32 	%p88, %r590, %r236;
	@%p88 bra 	$L__BB4_113;
	st.global.u32 	[%rd13+768], %r220;
$L__BB4_113:
	add.s32 	%r596, %r577, 224;
	setp.ge.s32 	%p89, %r596, %r236;
	@%p89 bra 	$L__BB4_115;
	st.global.u32 	[%rd13+896], %r221;
$L__BB4_115:
	add.s32 	%r602, %r577, 256;
	setp.ge.s32 	%p90, %r602, %r236;
	@%p90 bra 	$L__BB4_117;
	st.global.u32 	[%rd13+1024], %r222;
$L__BB4_117:
	add.s32 	%r608, %r577, 288;
	setp.ge.s32 	%p91, %r608, %r236;
	@%p91 bra 	$L__BB4_119;
	st.global.u32 	[%rd13+1152], %r223;
$L__BB4_119:
	setp.ge.s32 	%p92, %r111, %r236;
	@%p92 bra 	$L__BB4_121;
	st.global.u32 	[%rd13+1280], %r224;
$L__BB4_121:
	setp.ge.s32 	%p93, %r114, %r236;
	@%p93 bra 	$L__BB4_123;
	st.global.u32 	[%rd13+1408], %r225;
$L__BB4_123:
	setp.ge.s32 	%p94, %r117, %r236;
	@%p94 bra 	$L__BB4_125;
	st.global.u32 	[%rd13+1536], %r226;
$L__BB4_125:
	setp.ge.s32 	%p95, %r120, %r236;
	@%p95 bra 	$L__BB4_127;
	st.global.u32 	[%rd13+1664], %r227;
$L__BB4_127:
	add.s32 	%r614, %r577, 448;
	setp.ge.s32 	%p96, %r614, %r236;
	@%p96 bra 	$L__BB4_129;
	st.global.u32 	[%rd13+1792], %r228;
$L__BB4_129:
	add.s32 	%r620, %r577, 480;
	setp.ge.s32 	%p97, %r620, %r236;
	@%p97 bra 	$L__BB4_131;
	st.global.u32 	[%rd13+1920], %r229;
$L__BB4_131:
	add.s32 	%r626, %r577, 512;
	setp.ge.s32 	%p98, %r626, %r236;
	@%p98 bra 	$L__BB4_133;
	st.global.u32 	[%rd13+2048], %r230;
$L__BB4_133:
	setp.ge.s32 	%p99, %r129, %r236;
	@%p99 bra 	$L__BB4_135;
	st.global.u32 	[%rd13+2176], %r231;
$L__BB4_135:
	setp.ge.s32 	%p100, %r132, %r236;
	@%p100 bra 	$L__BB4_137;
	st.global.u32 	[%rd13+2304], %r232;
$L__BB4_137:
	add.s32 	%r632, %r577, 608;
	setp.ge.s32 	%p101, %r632, %r236;
	@%p101 bra 	$L__BB4_139;
	st.global.u32 	[%rd13+2432], %r233;
$L__BB4_139:
	add.s32 	%r638, %r577, 640;
	setp.ge.s32 	%p102, %r638, %r236;
	@%p102 bra 	$L__BB4_141;
	st.global.u32 	[%rd13+2560], %r234;
$L__BB4_141:
	setp.ge.s32 	%p103, %r139, %r236;
	@%p103 bra 	$L__BB4_143;
	st.global.u32 	[%rd13+2688], %r235;
$L__BB4_143:
	ret;

}
	// .globl	_ZN3cub18CUB_300001_SM_10006detail4scan16DeviceScanKernelINS2_10policy_hubIiiimN4cuda3std3__44plusIvEEE10Policy1000EN6thrust24THRUST_300001_SM_1000_NS10device_ptrIiEESF_NS0_13ScanTileStateIiLb1EEES9_NS1_10InputValueIiPiEEmiLb0EiEEvT0_T1_T2_iT3_T4_T5_
.visible .entry _ZN3cub18CUB_300001_SM_10006detail4scan16DeviceScanKernelINS2_10policy_hubIiiimN4cuda3std3__44plusIvEEE10Policy1000EN6thrust24THRUST_300001_SM_1000_NS10device_ptrIiEESF_NS0_13ScanTileStateIiLb1EEES9_NS1_10InputValueIiPiEEmiLb0EiEEvT0_T1_T2_iT3_T4_T5_(
	.param .align 8 .b8 _ZN3cub18CUB_300001_SM_10006detail4scan16DeviceScanKernelINS2_10policy_hubIiiimN4cuda3std3__44plusIvEEE10Policy1000EN6thrust24THRUST_300001_SM_1000_NS10device_ptrIiEESF_NS0_13ScanTileStateIiLb1EEES9_NS1_10InputValueIiPiEEmiLb0EiEEvT0_T1_T2_iT3_T4_T5__param_0[8],
	.param .align 8 .b8 _ZN3cub18CUB_300001_SM_10006detail4scan16DeviceScanKernelINS2_10policy_hubIiiimN4cuda3std3__44plusIvEEE10Policy1000EN6thrust24THRUST_300001_SM_1000_NS10device_ptrIiEESF_NS0_13ScanTileStateIiLb1EEES9_NS1_10InputValueIiPiEEmiLb0EiEEvT0_T1_T2_iT3_T4_T5__param_1[8],
	.param .align 8 .b8 _ZN3cub18CUB_300001_SM_10006detail4scan16DeviceScanKernelINS2_10policy_hubIiiimN4cuda3std3__44plusIvEEE10Policy1000EN6thrust24THRUST_300001_SM_1000_NS10device_ptrIiEESF_NS0_13ScanTileStateIiLb1EEES9_NS1_10InputValueIiPiEEmiLb0EiEEvT0_T1_T2_iT3_T4_T5__param_2[8],
	.param .u32 _ZN3cub18CUB_300001_SM_10006detail4scan16DeviceScanKernelINS2_10policy_hubIiiimN4cuda3std3__44plusIvEEE10Policy1000EN6thrust24THRUST_300001_SM_1000_NS10device_ptrIiEESF_NS0_13ScanTileStateIiLb1EEES9_NS1_10InputValueIiPiEEmiLb0EiEEvT0_T1_T2_iT3_T4_T5__param_3,
	.param .align 1 .b8 _ZN3cub18CUB_300001_SM_10006detail4scan16DeviceScanKernelINS2_10policy_hubIiiimN4cuda3std3__44plusIvEEE10Policy1000EN6thrust24THRUST_300001_SM_1000_NS10device_ptrIiEESF_NS0_13ScanTileStateIiLb1EEES9_NS1_10InputValueIiPiEEmiLb0EiEEvT0_T1_T2_iT3_T4_T5__param_4[1],
	.param .align 8 .b8 _ZN3cub18CUB_300001_SM_10006detail4scan16DeviceScanKernelINS2_10policy_hubIiiimN4cuda3std3__44plusIvEEE10Policy1000EN6thrust24THRUST_300001_SM_1000_NS10device_ptrIiEESF_NS0_13ScanTileStateIiLb1EEES9_NS1_10InputValueIiPiEEmiLb0EiEEvT0_T1_T2_iT3_T4_T5__param_5[16],
	.param .u64 _ZN3cub18CUB_300001_SM_10006detail4scan16DeviceScanKernelINS2_10policy_hubIiiimN4cuda3std3__44plusIvEEE10Policy1000EN6thrust24THRUST_300001_SM_1000_NS10device_ptrIiEESF_NS0_13ScanTileStateIiLb1EEES9_NS1_10InputValueIiPiEEmiLb0EiEEvT0_T1_T2_iT3_T4_T5__param_6
)
.maxntid 416
{
	.reg .pred 	%p<158>;
	.reg .b16 	%rs<3>;
	.reg .b32 	%r<1003>;
	.reg .b64 	%rd<59>;
	// demoted variable
	.shared .align 16 .b8 _ZZN3cub18CUB_300001_SM_10006detail4scan16DeviceScanKernelINS2_10policy_hubIiiimN4cuda3std3__44plusIvEEE10Policy1000EN6thrust24THRUST_300001_SM_1000_NS10device_ptrIiEESF_NS0_13ScanTileStateIiLb1EEES9_NS1_10InputValueIiPiEEmiLb0EiEEvT0_T1_T2_iT3_T4_T5_E12temp_storage[31632];
	ld.param.u32 	%r206, [_ZN3cub18CUB_300001_SM_10006detail4scan16DeviceScanKernelINS2_10policy_hubIiiimN4cuda3std3__44plusIvEEE10Policy1000EN6thrust24THRUST_300001_SM_1000_NS10device_ptrIiEESF_NS0_13ScanTileStateIiLb1EEES9_NS1_10InputValueIiPiEEmiLb0EiEEvT0_T1_T2_iT3_T4_T5__param_5];
	bfe.u32 	%r207, %r206, 0, 8;
	cvt.u16.u32 	%rs1, %r207;
	and.b16  	%rs2, %rs1, 255;
	ld.param.u64 	%rd18, [_ZN3cub18CUB_300001_SM_10006detail4scan16DeviceScanKernelINS2_10policy_hubIiiimN4cuda3std3__44plusIvEEE10Policy1000EN6thrust24THRUST_300001_SM_1000_NS10device_ptrIiEESF_NS0_13ScanTileStateIiLb1EEES9_NS1_10InputValueIiPiEEmiLb0EiEEvT0_T1_T2_iT3_T4_T5__param_2];
	ld.param.u64 	%rd17, [_ZN3cub18CUB_300001_SM_10006detail4scan16DeviceScanKernelINS2_10policy_hubIiiimN4cuda3std3__44plusIvEEE10Policy1000EN6thrust24THRUST_300001_SM_1000_NS10device_ptrIiEESF_NS0_13ScanTileStateIiLb1EEES9_NS1_10InputValueIiPiEEmiLb0EiEEvT0_T1_T2_iT3_T4_T5__param_1];
	ld.param.u64 	%rd16, [_ZN3cub18CUB_300001_SM_10006detail4scan16DeviceScanKernelINS2_10policy_hubIiiimN4cuda3std3__44plusIvEEE10Policy1000EN6thrust24THRUST_300001_SM_1000_NS10device_ptrIiEESF_NS0_13ScanTileStateIiLb1EEES9_NS1_10InputValueIiPiEEmiLb0EiEEvT0_T1_T2_iT3_T4_T5__param_0];
	ld.param.u64 	%rd1, [_ZN3cub18CUB_300001_SM_10006detail4scan16DeviceScanKernelINS2_10policy_hubIiiimN4cuda3std3__44plusIvEEE10Policy1000EN6thrust24THRUST_300001_SM_1000_NS10device_ptrIiEESF_NS0_13ScanTileStateIiLb1EEES9_NS1_10InputValueIiPiEEmiLb0EiEEvT0_T1_T2_iT3_T4_T5__param_5+8];
	ld.param.u32 	%r205, [_ZN3cub18CUB_300001_SM_10006detail4scan16DeviceScanKernelINS2_10policy_hubIiiimN4cuda3std3__44plusIvEEE10Policy1000EN6thrust24THRUST_300001_SM_1000_NS10device_ptrIiEESF_NS0_13ScanTileStateIiLb1EEES9_NS1_10InputValueIiPiEEmiLb0EiEEvT0_T1_T2_iT3_T4_T5__param_3];
	ld.param.u64 	%rd19, [_ZN3cub18CUB_300001_SM_10006detail4scan16DeviceScanKernelINS2_10policy_hubIiiimN4cuda3std3__44plusIvEEE10Policy1000EN6thrust24THRUST_300001_SM_1000_NS10device_ptrIiEESF_NS0_13ScanTileStateIiLb1EEES9_NS1_10InputValueIiPiEEmiLb0EiEEvT0_T1_T2_iT3_T4_T5__param_6];
	setp.eq.s16 	%p1, %rs2, 0;
	@%p1 bra 	$L__BB5_2;
	cvta.to.global.u64 	%rd20, %rd1;
	ld.global.u32 	%r959, [%rd20];
	bra.uni 	$L__BB5_3;
$L__BB5_2:
	cvt.u32.u64 	%r959, %rd1;
$L__BB5_3:
	cvta.to.global.u64 	%rd3, %rd16;
	cvta.to.global.u64 	%rd4, %rd17;
	mov.u32 	%r208, %ctaid.x;
	add.s32 	%r4, %r205, %r208;
	mul.wide.s32 	%rd5, %r4, 7904;
	sub.s64 	%rd6, %rd19, %rd5;
	setp.lt.u64 	%p2, %rd6, 7905;
	@%p2 bra 	$L__BB5_29;
	mov.u32 	%r5, %tid.x;
	and.b32  	%r617, %r5, 31;
	and.b32  	%r618, %r5, 992;
	mul.lo.s32 	%r619, %r618, 19;
	or.b32  	%r620, %r619, %r617;
	cvt.u64.u32 	%rd42, %r620;
	add.s64 	%rd7, %rd5, %rd42;
	shl.b64 	%rd43, %rd7, 2;
	add.s64 	%rd44, %rd3, %rd43;
	ld.global.u32 	%r621, [%rd44];
	ld.global.u32 	%r622, [%rd44+128];
	ld.global.u32 	%r623, [%rd44+256];
	ld.global.u32 	%r624, [%rd44+384];
	ld.global.u32 	%r625, [%rd44+512];
	ld.global.u32 	%r626, [%rd44+640];
	ld.global.u32 	%r627, [%rd44+768];
	ld.global.u32 	%r628, [%rd44+896];
	ld.global.u32 	%r629, [%rd44+1024];
	ld.global.u32 	%r630, [%rd44+1152];
	ld.global.u32 	%r631, [%rd44+1280];
	ld.global.u32 	%r632, [%rd44+1408];
	ld.global.u32 	%r633, [%rd44+1536];
	ld.global.u32 	%r634, [%rd44+1664];
	ld.global.u32 	%r635, [%rd44+1792];
	ld.global.u32 	%r636, [%rd44+1920];
	ld.global.u32 	%r637, [%rd44+2048];
	ld.global.u32 	%r638, [%rd44+2176];
	ld.global.u32 	%r639, [%rd44+2304];
	// begin inline asm
	mov.u32 %r616, %laneid;
	// end inline asm
	shr.u32 	%r7, %r5, 5;
	mad.lo.s32 	%r640, %r7, 608, %r616;
	shl.b32 	%r641, %r640, 2;
	mov.u32 	%r642, _ZZN3cub18CUB_300001_SM_10006detail4scan16DeviceScanKernelINS2_10policy_hubIiiimN4cuda3std3__44plusIvEEE10Policy1000EN6thrust24THRUST_300001_SM_1000_NS10device_ptrIiEESF_NS0_13ScanTileStateIiLb1EEES9_NS1_10InputValueIiPiEEmiLb0EiEEvT0_T1_T2_iT3_T4_T5_E12temp_storage;
	add.s32 	%r8, %r642, %r641;
	st.shared.u32 	[%r8], %r621;
	st.shared.u32 	[%r8+128], %r622;
	st.shared.u32 	[%r8+256], %r623;
	st.shared.u32 	[%r8+384], %r624;
	st.shared.u32 	[%r8+512], %r625;
	st.shared.u32 	[%r8+640], %r626;
	st.shared.u32 	[%r8+768], %r627;
	st.shared.u32 	[%r8+896], %r628;
	st.shared.u32 	[%r8+1024], %r629;
	st.shared.u32 	[%r8+1152], %r630;
	st.shared.u32 	[%r8+1280], %r631;
	st.shared.u32 	[%r8+1408], %r632;
	st.shared.u32 	[%r8+1536], %r633;
	st.shared.u32 	[%r8+1664], %r634;
	st.shared.u32 	[%r8+1792], %r635;
	st.shared.u32 	[%r8+1920], %r636;
	st.shared.u32 	[%r8+2048], %r637;
	st.shared.u32 	[%r8+2176], %r638;
	st.shared.u32 	[%r8+2304], %r639;
	bar.warp.sync 	-1;
	mad.lo.s32 	%r9, %r616, 72, %r8;
	ld.shared.u32 	%r10, [%r9];
	ld.shared.u32 	%r11, [%r9+4];
	ld.shared.u32 	%r12, [%r9+8];
	ld.shared.u32 	%r13, [%r9+12];
	ld.shared.u32 	%r14, [%r9+16];
	ld.shared.u32 	%r15, [%r9+20];
	ld.shared.u32 	%r16, [%r9+24];
	ld.shared.u32 	%r17, [%r9+28];
	ld.shared.u32 	%r18, [%r9+32];
	ld.shared.u32 	%r19, [%r9+36];
	ld.shared.u32 	%r20, [%r9+40];
	ld.shared.u32 	%r21, [%r9+44];
	ld.shared.u32 	%r22, [%r9+48];
	ld.shared.u32 	%r23, [%r9+52];
	ld.shared.u32 	%r24, [%r9+56];
	ld.shared.u32 	%r25, [%r9+60];
	ld.shared.u32 	%r26, [%r9+64];
	ld.shared.u32 	%r27, [%r9+68];
	ld.shared.u32 	%r28, [%r9+72];
	bar.sync 	0;
	setp.ne.s32 	%p100, %r4, 0;
	@%p100 bra 	$L__BB5_9;
	add.s32 	%r860, %r11, %r10;
	add.s32 	%r861, %r12, %r860;
	add.s32 	%r862, %r13, %r861;
	add.s32 	%r863, %r14, %r862;
	add.s32 	%r864, %r15, %r863;
	add.s32 	%r865, %r16, %r864;
	add.s32 	%r866, %r17, %r865;
	add.s32 	%r867, %r18, %r866;
	add.s32 	%r868, %r19, %r867;
	add.s32 	%r869, %r20, %r868;
	add.s32 	%r870, %r21, %r869;
	add.s32 	%r871, %r22, %r870;
	add.s32 	%r872, %r23, %r871;
	add.s32 	%r873, %r24, %r872;
	add.s32 	%r874, %r25, %r873;
	add.s32 	%r875, %r26, %r874;
	add.s32 	%r876, %r27, %r875;
	add.s32 	%r834, %r28, %r876;
	mov.b32 	%r832, 1;
	mov.b32 	%r857, 0;
	mov.b32 	%r859, -1;
	// begin inline asm
	{  .reg .s32 r0;  .reg .pred p;  shfl.sync.up.b32 r0|p, %r834, %r832, %r857, %r859;  @p add.s32 r0, r0, %r834;  mov.s32 %r830, r0;}
	// end inline asm
	mov.b32 	%r838, 2;
	// begin inline asm
	{  .reg .s32 r0;  .reg .pred p;  shfl.sync.up.b32 r0|p, %r830, %r838, %r857, %r859;  @p add.s32 r0, r0, %r830;  mov.s32 %r836, r0;}
	// end inline asm
	mov.b32 	%r844, 4;
	// begin inline asm
	{  .reg .s32 r0;  .reg .pred p;  shfl.sync.up.b32 r0|p, %r836, %r844, %r857, %r859;  @p add.s32 r0, r0, %r836;  mov.s32 %r842, r0;}
	// end inline asm
	mov.b32 	%r850, 8;
	// begin inline asm
	{  .reg .s32 r0;  .reg .pred p;  shfl.sync.up.b32 r0|p, %r842, %r850, %r857, %r859;  @p add.s32 r0, r0, %r842;  mov.s32 %r848, r0;}
	// end inline asm
	mov.b32 	%r856, 16;
	// begin inline asm
	{  .reg .s32 r0;  .reg .pred p;  shfl.sync.up.b32 r0|p, %r848, %r856, %r857, %r859;  @p add.s32 r0, r0, %r848;  mov.s32 %r854, r0;}
	// end inline asm
	setp.ne.s32 	%p143, %r616, 31;
	@%p143 bra 	$L__BB5_7;
	shl.b32 	%r877, %r7, 2;
	mov.u32 	%r878, _ZZN3cub18CUB_300001_SM_10006detail4scan16DeviceScanKernelINS2_10policy_hubIiiimN4cuda3std3__44plusIvEEE10Policy1000EN6thrust24THRUST_300001_SM_1000_NS10device_ptrIiEESF_NS0_13ScanTileStateIiLb1EEES9_NS1_10InputValueIiPiEEmiLb0EiEEvT0_T1_T2_iT3_T4_T5_E12temp_storage;
	add.s32 	%r879, %r878, %r877;
	st.shared.u32 	[%r879+16], %r854;
$L__BB5_7:
	bar.sync 	0;
	ld.shared.v4.u32 	{%r880, %r881, %r882, %r883}, [_ZZN3cub18CUB_300001_SM_10006detail4scan16DeviceScanKernelINS2_10policy_hubIiiimN4cuda3std3__44plusIvEEE10Policy1000EN6thrust24THRUST_300001_SM_1000_NS10device_ptrIiEESF_NS0_13ScanTileStateIiLb1EEES9_NS1_10InputValueIiPiEEmiLb0EiEEvT0_T1_T2_iT3_T4_T5_E12temp_storage+16];
	add.s32 	%r884, %r881, %r880;
	setp.eq.s32 	%p144, %r7, 2;
	selp.b32 	%r885, %r884, %r880, %p144;
	add.s32 	%r886, %r884, %r882;
	setp.eq.s32 	%p145, %r7, 3;
	selp.b32 	%r887, %r886, %r885, %p145;
	add.s32 	%r888, %r886, %r883;
	setp.eq.s32 	%p146, %r7, 4;
	selp.b32 	%r889, %r888, %r887, %p146;
	ld.shared.v4.u32 	{%r890, %r891, %r892, %r893}, [_ZZN3cub18CUB_300001_SM_10006detail4scan16DeviceScanKernelINS2_10policy_hubIiiimN4cuda3std3__44plusIvEEE10Policy1000EN6thrust24THRUST_300001_SM_1000_NS10device_ptrIiEESF_NS0_13ScanTileStateIiLb1EEES9_NS1_10InputValueIiPiEEmiLb0EiEEvT0_T1_T2_iT3_T4_T5_E12temp_storage+32];
	add.s32 	%r894, %r888, %r890;
	setp.eq.s32 	%p147, %r7, 5;
	selp.b32 	%r895, %r894, %r889, %p147;
	add.s32 	%r896, %r894, %r891;
	setp.eq.s32 	%p148, %r7, 6;
	selp.b32 	%r897, %r896, %r895, %p148;
	add.s32 	%r898, %r896, %r892;
	setp.eq.s32 	%p149, %r7, 7;
	selp.b32 	%r899, %r898, %r897, %p149;
	add.s32 	%r900, %r898, %r893;
	setp.eq.s32 	%p150, %r7, 8;
	selp.b32 	%r901, %r900, %r899, %p150;
	ld.shared.v4.u32 	{%r902, %r903, %r904, %r905}, [_ZZN3cub18CUB_300001_SM_10006detail4scan16DeviceScanKernelINS2_10policy_hubIiiimN4cuda3std3__44plusIvEEE10Policy1000EN6thrust24THRUST_300001_SM_1000_NS10device_ptrIiEESF_NS0_13ScanTileStateIiLb1EEES9_NS1_10InputValueIiPiEEmiLb0EiEEvT0_T1_T2_iT3_T4_T5_E12temp_storage+48];
	add.s32 	%r906, %r900, %r902;
	setp.eq.s32 	%p151, %r7, 9;
	selp.b32 	%r907, %r906, %r901, %p151;
	add.s32 	%r908, %r906, %r903;
	setp.eq.s32 	%p152, %r7, 10;
	selp.b32 	%r909, %r908, %r907, %p152;
	add.s32 	%r910, %r908, %r904;
	setp.eq.s32 	%p153, %r7, 11;
	selp.b32 	%r911, %r910, %r909, %p153;
	add.s32 	%r912, %r910, %r905;
	setp.eq.s32 	%p154, %r7, 12;
	selp.b32 	%r913, %r912, %r911, %p154;
	ld.shared.u32 	%r914, [_ZZN3cub18CUB_300001_SM_10006detail4scan16DeviceScanKernelINS2_10policy_hubIiiimN4cuda3std3__44plusIvEEE10Policy1000EN6thrust24THRUST_300001_SM_1000_NS10device_ptrIiEESF_NS0_13ScanTileStateIiLb1EEES9_NS1_10InputValueIiPiEEmiLb0EiEEvT0_T1_T2_iT3_T4_T5_E12temp_storage+64];
	setp.lt.u32 	%p155, %r5, 32;
	selp.b32 	%r915, 0, %r913, %p155;
	setp.eq.s32 	%p156, %r616, 0;
	sub.s32 	%r916, %r854, %r834;
	selp.b32 	%r917, 0, %r916, %p156;
	add.s32 	%r918, %r917, %r959;
	add.s32 	%r971, %r918, %r915;
	add.s32 	%r919, %r914, %r959;
	add.s32 	%r32, %r919, %r912;
	setp.ne.s32 	%p157, %r5, 0;
	@%p157 bra 	$L__BB5_28;
	add.s64 	%rd56, %rd18, 256;
	mov.b32 	%r920, 101;
	// begin inline asm
	st.relaxed.gpu.v2.u32 [%rd56], {%r920, %r32};
	// end inline asm
	bra.uni 	$L__BB5_28;
$L__BB5_9:
	add.s32 	%r673, %r11, %r10;
	add.s32 	%r674, %r12, %r673;
	add.s32 	%r675, %r13, %r674;
	add.s32 	%r676, %r14, %r675;
	add.s32 	%r677, %r15, %r676;
	add.s32 	%r678, %r16, %r677;
	add.s32 	%r679, %r17, %r678;
	add.s32 	%r680, %r18, %r679;
	add.s32 	%r681, %r19, %r680;
	add.s32 	%r682, %r20, %r681;
	add.s32 	%r683, %r21, %r682;
	add.s32 	%r684, %r22, %r683;
	add.s32 	%r685, %r23, %r684;
	add.s32 	%r686, %r24, %r685;
	add.s32 	%r687, %r25, %r686;
	add.s32 	%r688, %r26, %r687;
	add.s32 	%r689, %r27, %r688;
	add.s32 	%r647, %r28, %r689;
	mov.b32 	%r645, 1;
	mov.b32 	%r670, 0;
	mov.b32 	%r672, -1;
	// begin inline asm
	{  .reg .s32 r0;  .reg .pred p;  shfl.sync.up.b32 r0|p, %r647, %r645, %r670, %r672;  @p add.s32 r0, r0, %r647;  mov.s32 %r643, r0;}
	// end inline asm
	mov.b32 	%r651, 2;
	// begin inline asm
	{  .reg .s32 r0;  .reg .pred p;  shfl.sync.up.b32 r0|p, %r643, %r651, %r670, %r672;  @p add.s32 r0, r0, %r643;  mov.s32 %r649, r0;}
	// end inline asm
	mov.b32 	%r657, 4;
	// begin inline asm
	{  .reg .s32 r0;  .reg .pred p;  shfl.sync.up.b32 r0|p, %r649, %r657, %r670, %r672;  @p add.s32 r0, r0, %r649;  mov.s32 %r655, r0;}
	// end inline asm
	mov.b32 	%r663, 8;
	// begin inline asm
	{  .reg .s32 r0;  .reg .pred p;  shfl.sync.up.b32 r0|p, %r655, %r663, %r670, %r672;  @p add.s32 r0, r0, %r655;  mov.s32 %r661, r0;}
	// end inline asm
	mov.b32 	%r669, 16;
	// begin inline asm
	{  .reg .s32 r0;  .reg .pred p;  shfl.sync.up.b32 r0|p, %r661, %r669, %r670, %r672;  @p add.s32 r0, r0, %r661;  mov.s32 %r667, r0;}
	// end inline asm
	setp.ne.s32 	%p101, %r616, 31;
	@%p101 bra 	$L__BB5_11;
	shl.b32 	%r690, %r7, 2;
	mov.u32 	%r691, _ZZN3cub18CUB_300001_SM_10006detail4scan16DeviceScanKernelINS2_10policy_hubIiiimN4cuda3std3__44plusIvEEE10Policy1000EN6thrust24THRUST_300001_SM_1000_NS10device_ptrIiEESF_NS0_13ScanTileStateIiLb1EEES9_NS1_10InputValueIiPiEEmiLb0EiEEvT0_T1_T2_iT3_T4_T5_E12temp_storage;
	add.s32 	%r692, %r691, %r690;
	st.shared.u32 	[%r692+16], %r667;
$L__BB5_11:
	sub.s32 	%r693, %r667, %r647;
	bar.sync 	0;
	ld.shared.v4.u32 	{%r694, %r695, %r696, %r697}, [_ZZN3cub18CUB_300001_SM_10006detail4scan16DeviceScanKernelINS2_10policy_hubIiiimN4cuda3std3__44plusIvEEE10Policy1000EN6thrust24THRUST_300001_SM_1000_NS10device_ptrIiEESF_NS0_13ScanTileStateIiLb1EEES9_NS1_10InputValueIiPiEEmiLb0EiEEvT0_T1_T2_iT3_T4_T5_E12temp_storage+16];
	add.s32 	%r698, %r695, %r694;
	setp.eq.s32 	%p102, %r7, 2;
	selp.b32 	%r699, %r698, %r694, %p102;
	add.s32 	%r700, %r698, %r696;
	setp.eq.s32 	%p103, %r7, 3;
	selp.b32 	%r701, %r700, %r699, %p103;
	add.s32 	%r702, %r700, %r697;
	setp.eq.s32 	%p104, %r7, 4;
	selp.b32 	%r703, %r702, %r701, %p104;
	ld.shared.v4.u32 	{%r704, %r705, %r706, %r707}, [_ZZN3cub18CUB_300001_SM_10006detail4scan16DeviceScanKernelINS2_10policy_hubIiiimN4cuda3std3__44plusIvEEE10Policy1000EN6thrust24THRUST_300001_SM_1000_NS10device_ptrIiEESF_NS0_13ScanTileStateIiLb1EEES9_NS1_10InputValueIiPiEEmiLb0EiEEvT0_T1_T2_iT3_T4_T5_E12temp_storage+32];
	add.s32 	%r708, %r702, %r704;
	setp.eq.s32 	%p105, %r7, 5;
	selp.b32 	%r709, %r708, %r703, %p105;
	add.s32 	%r710, %r708, %r705;
	setp.eq.s32 	%p106, %r7, 6;
	selp.b32 	%r711, %r710, %r709, %p106;
	add.s32 	%r712, %r710, %r706;
	setp.eq.s32 	%p107, %r7, 7;
	selp.b32 	%r713, %r712, %r711, %p107;
	add.s32 	%r714, %r712, %r707;
	setp.eq.s32 	%p108, %r7, 8;
	selp.b32 	%r715, %r714, %r713, %p108;
	ld.shared.v4.u32 	{%r716, %r717, %r718, %r719}, [_ZZN3cub18CUB_300001_SM_10006detail4scan16DeviceScanKernelINS2_10policy_hubIiiimN4cuda3std3__44plusIvEEE10Policy1000EN6thrust24THRUST_300001_SM_1000_NS10device_ptrIiEESF_NS0_13ScanTileStateIiLb1EEES9_NS1_10InputValueIiPiEEmiLb0EiEEvT0_T1_T2_iT3_T4_T5_E12temp_storage+48];
	add.s32 	%r720, %r714, %r716;
	setp.eq.s32 	%p109, %r7, 9;
	selp.b32 	%r721, %r720, %r715, %p109;
	add.s32 	%r722, %r720, %r717;
	setp.eq.s32 	%p110, %r7, 10;
	selp.b32 	%r723, %r722, %r721, %p110;
	add.s32 	%r724, %r722, %r718;
	setp.eq.s32 	%p111, %r7, 11;
	selp.b32 	%r725, %r724, %r723, %p111;
	add.s32 	%r726, %r724, %r719;
	setp.eq.s32 	%p112, %r7, 12;
	selp.b32 	%r727, %r726, %r725, %p112;
	ld.shared.u32 	%r728, [_ZZN3cub18CUB_300001_SM_10006detail4scan16DeviceScanKernelINS2_10policy_hubIiiimN4cuda3std3__44plusIvEEE10Policy1000EN6thrust24THRUST_300001_SM_1000_NS10device_ptrIiEESF_NS0_13ScanTileStateIiLb1EEES9_NS1_10InputValueIiPiEEmiLb0EiEEvT0_T1_T2_iT3_T4_T5_E12temp_storage+64];
	add.s32 	%r35, %r726, %r728;
	setp.gt.u32 	%p113, %r5, 31;
	setp.lt.u32 	%p114, %r5, 32;
	setp.eq.s32 	%p115, %r616, 0;
	selp.b32 	%r729, 0, %r693, %p115;
	add.s32 	%r970, %r727, %r729;
	selp.b32 	%r37, %r693, %r970, %p114;
	@%p113 bra 	$L__BB5_27;
	setp.ne.s32 	%p116, %r5, 0;
	mul.wide.s32 	%rd45, %r4, 8;
	add.s64 	%rd8, %rd18, %rd45;
	@%p116 bra 	$L__BB5_14;
	st.shared.u32 	[_ZZN3cub18CUB_300001_SM_10006detail4scan16DeviceScanKernelINS2_10policy_hubIiiimN4cuda3std3__44plusIvEEE10Policy1000EN6thrust24THRUST_300001_SM_1000_NS10device_ptrIiEESF_NS0_13ScanTileStateIiLb1EEES9_NS1_10InputValueIiPiEEmiLb0EiEEvT0_T1_T2_iT3_T4_T5_E12temp_storage+12], %r35;
	add.s64 	%rd46, %rd8, 256;
	mov.b32 	%r730, 100;
	// begin inline asm
	st.relaxed.gpu.v2.u32 [%rd46], {%r730, %r35};
	// end inline asm
$L__BB5_14:
	not.b32 	%r736, %r5;
	add.s32 	%r966, %r4, %r736;
	mov.b32 	%r732, 550;
	// begin inline asm
	nanosleep.u32 %r732;
	// end inline asm
	mul.wide.s32 	%rd48, %r966, 8;
	add.s64 	%rd49, %rd18, %rd48;
	add.s64 	%rd47, %rd49, 256;
	// begin inline asm
	ld.relaxed.gpu.v2.u32 {%r967, %r961}, [%rd47];
	// end inline asm
	mov.b32 	%r962, 478;
$L__BB5_15:
	setp.eq.s32 	%p117, %r967, 99;
	mov.b32 	%r737, -1;
	vote.sync.any.pred 	%p118, %p117, %r737;
	not.pred 	%p119, %p118;
	@%p119 bra 	$L__BB5_17;
	// begin inline asm
	nanosleep.u32 %r962;
	// end inline asm
	shr.u32 	%r962, %r962, 1;
	// begin inline asm
	ld.relaxed.gpu.v2.u32 {%r967, %r961}, [%rd47];
	// end inline asm
	bra.uni 	$L__BB5_15;
$L__BB5_17:
	setp.eq.s32 	%p120, %r967, 101;
	mov.b32 	%r764, -1;
	vote.sync.ballot.b32 	%r766, %p120, %r764;
	// begin inline asm
	mov.u32 %r739, %lanemask_ge;
	// end inline asm
	and.b32  	%r767, %r766, %r739;
	or.b32  	%r768, %r767, -2147483648;
	add.s32 	%r769, %r768, -1;
	not.b32 	%r770, %r768;
	and.b32  	%r771, %r770, %r769;
	popc.b32 	%r743, %r771;
	mov.b32 	%r742, 1;
	// begin inline asm
	shfl.sync.down.b32 %r740, %r961, %r742, %r743, %r764;
	// end inline asm
	setp.lt.s32 	%p122, %r616, %r743;
	selp.b32 	%r772, %r740, 0, %p122;
	add.s32 	%r746, %r772, %r961;
	mov.b32 	%r747, 2;
	// begin inline asm
	shfl.sync.down.b32 %r745, %r746, %r747, %r743, %r764;
	// end inline asm
	add.s32 	%r50, %r616, 2;
	setp.gt.s32 	%p123, %r50, %r743;
	selp.b32 	%r773, 0, %r745, %p123;
	add.s32 	%r751, %r746, %r773;
	mov.b32 	%r752, 4;
	// begin inline asm
	shfl.sync.down.b32 %r750, %r751, %r752, %r743, %r764;
	// end inline asm
	add.s32 	%r51, %r616, 4;
	setp.gt.s32 	%p124, %r51, %r743;
	selp.b32 	%r774, 0, %r750, %p124;
	add.s32 	%r756, %r751, %r774;
	mov.b32 	%r757, 8;
	// begin inline asm
	shfl.sync.down.b32 %r755, %r756, %r757, %r743, %r764;
	// end inline asm
	add.s32 	%r52, %r616, 8;
	setp.gt.s32 	%p125, %r52, %r743;
	selp.b32 	%r775, 0, %r755, %p125;
	add.s32 	%r761, %r756, %r775;
	mov.b32 	%r762, 16;
	// begin inline asm
	shfl.sync.down.b32 %r760, %r761, %r762, %r743, %r764;
	// end inline asm
	add.s32 	%r53, %r616, 16;
	setp.gt.s32 	%p126, %r53, %r743;
	selp.b32 	%r776, 0, %r760, %p126;
	add.s32 	%r965, %r761, %r776;
	add.s64 	%rd10, %rd18, 256;
	mov.b32 	%r963, 478;
$L__BB5_18:
	setp.ne.s32 	%p127, %r967, 101;
	mov.b32 	%r777, -1;
	vote.sync.all.pred 	%p128, %p127, %r777;
	not.pred 	%p129, %p128;
	@%p129 bra 	$L__BB5_23;
	shr.u32 	%r963, %r963, 1;
	mul.wide.s32 	%rd52, %r966, 8;
	add.s64 	%rd53, %rd10, %rd52;
	add.s64 	%rd51, %rd53, -256;
	// begin inline asm
	ld.relaxed.gpu.v2.u32 {%r967, %r968}, [%rd51];
	// end inline asm
	mov.u32 	%r969, %r963;
$L__BB5_20:
	setp.eq.s32 	%p133, %r967, 99;
	mov.b32 	%r785, -1;
	vote.sync.any.pred 	%p134, %p133, %r785;
	not.pred 	%p135, %p134;
	@%p135 bra 	$L__BB5_22;
	// begin inline asm
	nanosleep.u32 %r969;
	// end inline asm
	shr.u32 	%r969, %r969, 1;
	// begin inline asm
	ld.relaxed.gpu.v2.u32 {%r967, %r968}, [%rd51];
	// end inline asm
	bra.uni 	$L__BB5_20;
$L__BB5_22:
	setp.eq.s32 	%p136, %r967, 101;
	mov.b32 	%r811, -1;
	vote.sync.ballot.b32 	%r812, %p136, %r811;
	and.b32  	%r813, %r812, %r739;
	or.b32  	%r814, %r813, -2147483648;
	add.s32 	%r815, %r814, -1;
	not.b32 	%r816, %r814;
	and.b32  	%r817, %r816, %r815;
	popc.b32 	%r790, %r817;
	mov.b32 	%r789, 1;
	// begin inline asm
	shfl.sync.down.b32 %r787, %r968, %r789, %r790, %r811;
	// end inline asm
	setp.lt.s32 	%p138, %r616, %r790;
	selp.b32 	%r818, %r787, 0, %p138;
	add.s32 	%r793, %r818, %r968;
	mov.b32 	%r794, 2;
	// begin inline asm
	shfl.sync.down.b32 %r792, %r793, %r794, %r790, %r811;
	// end inline asm
	setp.gt.s32 	%p139, %r50, %r790;
	selp.b32 	%r819, 0, %r792, %p139;
	add.s32 	%r798, %r793, %r819;
	mov.b32 	%r799, 4;
	// begin inline asm
	shfl.sync.down.b32 %r797, %r798, %r799, %r790, %r811;
	// end inline asm
	setp.gt.s32 	%p140, %r51, %r790;
	selp.b32 	%r820, 0, %r797, %p140;
	add.s32 	%r803, %r798, %r820;
	mov.b32 	%r804, 8;
	// begin inline asm
	shfl.sync.down.b32 %r802, %r803, %r804, %r790, %r811;
	// end inline asm
	setp.gt.s32 	%p141, %r52, %r790;
	selp.b32 	%r821, 0, %r802, %p141;
	add.s32 	%r808, %r803, %r821;
	mov.b32 	%r809, 16;
	// begin inline asm
	shfl.sync.down.b32 %r807, %r808, %r809, %r790, %r811;
	// end inline asm
	setp.gt.s32 	%p142, %r53, %r790;
	selp.b32 	%r822, 0, %r807, %p142;
	add.s32 	%r823, %r822, %r965;
	add.s32 	%r965, %r823, %r808;
	add.s32 	%r966, %r966, -32;
	bra.uni 	$L__BB5_18;
$L__BB5_23:
	@%p116 bra 	$L__BB5_25;
	add.s32 	%r780, %r965, %r35;
	add.s64 	%rd50, %rd8, 256;
	mov.b32 	%r779, 101;
	// begin inline asm
	st.relaxed.gpu.v2.u32 [%rd50], {%r779, %r780};
	// end inline asm
	st.shared.u32 	[_ZZN3cub18CUB_300001_SM_10006detail4scan16DeviceScanKernelINS2_10policy_hubIiiimN4cuda3std3__44plusIvEEE10Policy1000EN6thrust24THRUST_300001_SM_1000_NS10device_ptrIiEESF_NS0_13ScanTileStateIiLb1EEES9_NS1_10InputValueIiPiEEmiLb0EiEEvT0_T1_T2_iT3_T4_T5_E12temp_storage+4], %r965;
	st.shared.u32 	[_ZZN3cub18CUB_300001_SM_10006detail4scan16DeviceScanKernelINS2_10policy_hubIiiimN4cuda3std3__44plusIvEEE10Policy1000EN6thrust24THRUST_300001_SM_1000_NS10device_ptrIiEESF_NS0_13ScanTileStateIiLb1EEES9_NS1_10InputValueIiPiEEmiLb0EiEEvT0_T1_T2_iT3_T4_T5_E12temp_storage+8], %r780;
$L__BB5_25:
	setp.ne.s32 	%p131, %r616, 0;
	mov.u32 	%r970, %r37;
	@%p131 bra 	$L__BB5_27;
	st.shared.u32 	[_ZZN3cub18CUB_300001_SM_10006detail4scan16DeviceScanKernelINS2_10policy_hubIiiimN4cuda3std3__44plusIvEEE10Policy1000EN6thrust24THRUST_300001_SM_1000_NS10device_ptrIiEESF_NS0_13ScanTileStateIiLb1EEES9_NS1_10InputValueIiPiEEmiLb0EiEEvT0_T1_T2_iT3_T4_T5_E12temp_storage+84], %r965;
	mov.u32 	%r970, %r965;
$L__BB5_27:
	bar.sync 	0;
	setp.eq.s32 	%p132, %r5, 0;
	ld.shared.u32 	%r781, [_ZZN3cub18CUB_300001_SM_10006detail4scan16DeviceScanKernelINS2_10policy_hubIiiimN4cuda3std3__44plusIvEEE10Policy1000EN6thrust24THRUST_300001_SM_1000_NS10device_ptrIiEESF_NS0_13ScanTileStateIiLb1EEES9_NS1_10InputValueIiPiEEmiLb0EiEEvT0_T1_T2_iT3_T4_T5_E12temp_storage+84];
	selp.b32 	%r782, 0, %r781, %p132;
	add.s32 	%r971, %r782, %r970;
$L__BB5_28:
	add.s32 	%r922, %r971, %r10;
	add.s32 	%r923, %r11, %r922;
	add.s32 	%r924, %r12, %r923;
	add.s32 	%r925, %r13, %r924;
	add.s32 	%r926, %r14, %r925;
	add.s32 	%r927, %r15, %r926;
	add.s32 	%r928, %r16, %r927;
	add.s32 	%r929, %r17, %r928;
	add.s32 	%r930, %r18, %r929;
	add.s32 	%r931, %r19, %r930;
	add.s32 	%r932, %r20, %r931;
	add.s32 	%r933, %r21, %r932;
	add.s32 	%r934, %r22, %r933;
	add.s32 	%r935, %r23, %r934;
	add.s32 	%r936, %r24, %r935;
	add.s32 	%r937, %r25, %r936;
	add.s32 	%r938, %r26, %r937;
	add.s32 	%r939, %r27, %r938;
	bar.sync 	0;
	st.shared.u32 	[%r9], %r971;
	st.shared.u32 	[%r9+4], %r922;
	st.shared.u32 	[%r9+8], %r923;
	st.shared.u32 	[%r9+12], %r924;
	st.shared.u32 	[%r9+16], %r925;
	st.shared.u32 	[%r9+20], %r926;
	st.shared.u32 	[%r9+24], %r927;
	st.shared.u32 	[%r9+28], %r928;
	st.shared.u32 	[%r9+32], %r929;
	st.shared.u32 	[%r9+36], %r930;
	st.shared.u32 	[%r9+40], %r931;
	st.shared.u32 	[%r9+44], %r932;
	st.shared.u32 	[%r9+48], %r933;
	st.shared.u32 	[%r9+52], %r934;
	st.shared.u32 	[%r9+56], %r935;
	st.shared.u32 	[%r9+60], %r936;
	st.shared.u32 	[%r9+64], %r937;
	st.shared.u32 	[%r9+68], %r938;
	st.shared.u32 	[%r9+72], %r939;
	bar.warp.sync 	-1;
	ld.shared.u32 	%r940, [%r8];
	ld.shared.u32 	%r941, [%r8+128];
	ld.shared.u32 	%r942, [%r8+256];
	ld.shared.u32 	%r943, [%r8+384];
	ld.shared.u32 	%r944, [%r8+512];
	ld.shared.u32 	%r945, [%r8+640];
	ld.shared.u32 	%r946, [%r8+768];
	ld.shared.u32 	%r947, [%r8+896];
	ld.shared.u32 	%r948, [%r8+1024];
	ld.shared.u32 	%r949, [%r8+1152];
	ld.shared.u32 	%r950, [%r8+1280];
	ld.shared.u32 	%r951, [%r8+1408];
	ld.shared.u32 	%r952, [%r8+1536];
	ld.shared.u32 	%r953, [%r8+1664];
	ld.shared.u32 	%r954, [%r8+1792];
	ld.shared.u32 	%r955, [%r8+1920];
	ld.shared.u32 	%r956, [%r8+2048];
	ld.shared.u32 	%r957, [%r8+2176];
	ld.shared.u32 	%r958, [%r8+2304];
	add.s64 	%rd58, %rd4, %rd43;
	st.global.u32 	[%rd58], %r940;
	st.global.u32 	[%rd58+128], %r941;
	st.global.u32 	[%rd58+256], %r942;
	st.global.u32 	[%rd58+384], %r943;
	st.global.u32 	[%rd58+512], %r944;
	st.global.u32 	[%rd58+640], %r945;
	st.global.u32 	[%rd58+768], %r946;
	st.global.u32 	[%rd58+896], %r947;
	st.global.u32 	[%rd58+1024], %r948;
	st.global.u32 	[%rd58+1152], %r949;
	st.global.u32 	[%rd58+1280], %r950;
	st.global.u32 	[%rd58+1408], %r951;
	st.global.u32 	[%rd58+1536], %r952;
	st.global.u32 	[%rd58+1664], %r953;
	st.global.u32 	[%rd58+1792], %r954;
	st.global.u32 	[%rd58+1920], %r955;
	st.global.u32 	[%rd58+2048], %r956;
	st.global.u32 	[%rd58+2176], %r957;
	st.global.u32 	[%rd58+2304], %r958;
	bra.uni 	$L__BB5_131;
$L__BB5_29:
	setp.eq.s64 	%p3, %rd6, 0;
	@%p3 bra 	$L__BB5_131;
	cvt.u32.u64 	%r75, %rd6;
	shl.b64 	%rd21, %rd5, 2;
	add.s64 	%rd22, %rd3, %rd21;
	mov.u32 	%r76, %tid.x;
	ld.global.u32 	%r990, [%rd22];
	and.b32  	%r209, %r76, 31;
	and.b32  	%r210, %r76, 992;
	mul.lo.s32 	%r211, %r210, 19;
	or.b32  	%r78, %r211, %r209;
	setp.ge.u32 	%p4, %r78, %r75;
	shl.b32 	%r212, %r78, 2;
	cvt.u64.u32 	%rd23, %r212;
	add.s64 	%rd12, %rd22, %rd23;
	mov.u32 	%r972, %r990;
	@%p4 bra 	$L__BB5_32;
	ld.global.u32 	%r972, [%rd12];
$L__BB5_32:
	add.s32 	%r213, %r78, 32;
	setp.ge.u32 	%p5, %r213, %r75;
	mov.u32 	%r973, %r990;
	@%p5 bra 	$L__BB5_34;
	ld.global.u32 	%r973, [%rd12+128];
$L__BB5_34:
	add.s32 	%r214, %r78, 64;
	setp.ge.u32 	%p6, %r214, %r75;
	mov.u32 	%r974, %r990;
	@%p6 bra 	$L__BB5_36;
	ld.global.u32 	%r974, [%rd12+256];
$L__BB5_36:
	add.s32 	%r215, %r78, 96;
	setp.ge.u32 	%p7, %r215, %r75;
	mov.u32 	%r975, %r990;
	@%p7 bra 	$L__BB5_38;
	ld.global.u32 	%r975, [%rd12+384];
$L__BB5_38:
	add.s32 	%r216, %r78, 128;
	setp.ge.u32 	%p8, %r216, %r75;
	mov.u32 	%r976, %r990;
	@%p8 bra 	$L__BB5_40;
	ld.global.u32 	%r976, [%rd12+512];
$L__BB5_40:
	add.s32 	%r217, %r78, 160;
	setp.ge.u32 	%p9, %r217, %r75;
	mov.u32 	%r977, %r990;
	@%p9 bra 	$L__BB5_42;
	ld.global.u32 	%r977, [%rd12+640];
$L__BB5_42:
	add.s32 	%r218, %r78, 192;
	setp.ge.u32 	%p10, %r218, %r75;
	mov.u32 	%r978, %r990;
	@%p10 bra 	$L__BB5_44;
	ld.global.u32 	%r978, [%rd12+768];
$L__BB5_44:
	add.s32 	%r219, %r78, 224;
	setp.ge.u32 	%p11, %r219, %r75;
	mov.u32 	%r979, %r990;
	@%p11 bra 	$L__BB5_46;
	ld.global.u32 	%r979, [%rd12+896];
$L__BB5_46:
	add.s32 	%r95, %r78, 256;
	setp.ge.u32 	%p12, %r95, %r75;
	mov.u32 	%r980, %r990;
	@%p12 bra 	$L__BB5_48;
	ld.global.u32 	%r980, [%rd12+1024];
$L__BB5_48:
	add.s32 	%r98, %r78, 288;
	setp.ge.u32 	%p13, %r98, %r75;
	mov.u32 	%r981, %r990;
	@%p13 bra 	$L__BB5_50;
	ld.global.u32 	%r981, [%rd12+1152];
$L__BB5_50:
	add.s32 	%r220, %r78, 320;
	setp.ge.u32 	%p14, %r220, %r75;
	mov.u32 	%r982, %r990;
	@%p14 bra 	$L__BB5_52;
	ld.global.u32 	%r982, [%rd12+1280];
$L__BB5_52:
	add.s32 	%r221, %r78, 352;
	setp.ge.u32 	%p15, %r221, %r75;
	mov.u32 	%r983, %r990;
	@%p15 bra 	$L__BB5_54;
	ld.global.u32 	%r983, [%rd12+1408];
$L__BB5_54:
	add.s32 	%r222, %r78, 384;
	setp.ge.u32 	%p16, %r222, %r75;
	mov.u32 	%r984, %r990;
	@%p16 bra 	$L__BB5_56;
	ld.global.u32 	%r984, [%rd12+1536];
$L__BB5_56:
	add.s32 	%r223, %r78, 416;
	setp.ge.u32 	%p17, %r223, %r75;
	mov.u32 	%r985, %r990;
	@%p17 bra 	$L__BB5_58;
	ld.global.u32 	%r985, [%rd12+1664];
$L__BB5_58:
	add.s32 	%r224, %r78, 448;
	setp.ge.u32 	%p18, %r224, %r75;
	mov.u32 	%r986, %r990;
	@%p18 bra 	$L__BB5_60;
	ld.global.u32 	%r986, [%rd12+1792];
$L__BB5_60:
	add.s32 	%r225, %r78, 480;
	setp.ge.u32 	%p19, %r225, %r75;
	mov.u32 	%r987, %r990;
	@%p19 bra 	$L__BB5_62;
	ld.global.u32 	%r987, [%rd12+1920];
$L__BB5_62:
	add.s32 	%r226, %r78, 512;
	setp.ge.u32 	%p20, %r226, %r75;
	mov.u32 	%r988, %r990;
	@%p20 bra 	$L__BB5_64;
	ld.global.u32 	%r988, [%rd12+2048];
$L__BB5_64:
	add.s32 	%r115, %r78, 544;
	setp.ge.u32 	%p21, %r115, %r75;
	mov.u32 	%r989, %r990;
	@%p21 bra 	$L__BB5_66;
	ld.global.u32 	%r989, [%rd12+2176];
$L__BB5_66:
	add.s32 	%r118, %r78, 576;
	setp.ge.u32 	%p22, %r118, %r75;
	@%p22 bra 	$L__BB5_68;
	ld.global.u32 	%r990, [%rd12+2304];
$L__BB5_68:
	// begin inline asm
	mov.u32 %r227, %laneid;
	// end inline asm
	shr.u32 	%r122, %r76, 5;
	mad.lo.s32 	%r228, %r122, 608, %r227;
	shl.b32 	%r229, %r228, 2;
	mov.u32 	%r230, _ZZN3cub18CUB_300001_SM_10006detail4scan16DeviceScanKernelINS2_10policy_hubIiiimN4cuda3std3__44plusIvEEE10Policy1000EN6thrust24THRUST_300001_SM_1000_NS10device_ptrIiEESF_NS0_13ScanTileStateIiLb1EEES9_NS1_10InputValueIiPiEEmiLb0EiEEvT0_T1_T2_iT3_T4_T5_E12temp_storage;
	add.s32 	%r123, %r230, %r229;
	st.shared.u32 	[%r123], %r972;
	st.shared.u32 	[%r123+128], %r973;
	st.shared.u32 	[%r123+256], %r974;
	st.shared.u32 	[%r123+384], %r975;
	st.shared.u32 	[%r123+512], %r976;
	st.shared.u32 	[%r123+640], %r977;
	st.shared.u32 	[%r123+768], %r978;
	st.shared.u32 	[%r123+896], %r979;
	st.shared.u32 	[%r123+1024], %r980;
	st.shared.u32 	[%r123+1152], %r981;
	st.shared.u32 	[%r123+1280], %r982;
	st.shared.u32 	[%r123+1408], %r983;
	st.shared.u32 	[%r123+1536], %r984;
	st.shared.u32 	[%r123+1664], %r985;
	st.shared.u32 	[%r123+1792], %r986;
	st.shared.u32 	[%r123+1920], %r987;
	st.shared.u32 	[%r123+2048], %r988;
	st.shared.u32 	[%r123+2176], %r989;
	st.shared.u32 	[%r123+2304], %r990;
	bar.warp.sync 	-1;
	mad.lo.s32 	%r124, %r227, 72, %r123;
	ld.shared.u32 	%r125, [%r124];
	ld.shared.u32 	%r126, [%r124+4];
	ld.shared.u32 	%r127, [%r124+8];
	ld.shared.u32 	%r128, [%r124+12];
	ld.shared.u32 	%r129, [%r124+16];
	ld.shared.u32 	%r130, [%r124+20];
	ld.shared.u32 	%r131, [%r124+24];
	ld.shared.u32 	%r132, [%r124+28];
	ld.shared.u32 	%r133, [%r124+32];
	ld.shared.u32 	%r134, [%r124+36];
	ld.shared.u32 	%r135, [%r124+40];
	ld.shared.u32 	%r136, [%r124+44];
	ld.shared.u32 	%r137, [%r124+48];
	ld.shared.u32 	%r138, [%r124+52];
	ld.shared.u32 	%r139, [%r124+56];
	ld.shared.u32 	%r140, [%r124+60];
	ld.shared.u32 	%r141, [%r124+64];
	ld.shared.u32 	%r142, [%r124+68];
	ld.shared.u32 	%r143, [%r124+72];
	bar.sync 	0;
	setp.ne.s32 	%p23, %r4, 0;
	@%p23 bra 	$L__BB5_72;
	add.s32 	%r456, %r126, %r125;
	add.s32 	%r457, %r127, %r456;
	add.s32 	%r458, %r128, %r457;
	add.s32 	%r459, %r129, %r458;
	add.s32 	%r460, %r130, %r459;
	add.s32 	%r461, %r131, %r460;
	add.s32 	%r462, %r132, %r461;
	add.s32 	%r463, %r133, %r462;
	add.s32 	%r464, %r134, %r463;
	add.s32 	%r465, %r135, %r464;
	add.s32 	%r466, %r136, %r465;
	add.s32 	%r467, %r137, %r466;
	add.s32 	%r468, %r138, %r467;
	add.s32 	%r469, %r139, %r468;
	add.s32 	%r470, %r140, %r469;
	add.s32 	%r471, %r141, %r470;
	add.s32 	%r472, %r142, %r471;
	add.s32 	%r430, %r143, %r472;
	mov.b32 	%r428, 1;
	mov.b32 	%r453, 0;
	mov.b32 	%r455, -1;
	// begin inline asm
	{  .reg .s32 r0;  .reg .pred p;  shfl.sync.up.b32 r0|p, %r430, %r428, %r453, %r455;  @p add.s32 r0, r0, %r430;  mov.s32 %r426, r0;}
	// end inline asm
	mov.b32 	%r434, 2;
	// begin inline asm
	{  .reg .s32 r0;  .reg .pred p;  shfl.sync.up.b32 r0|p, %r426, %r434, %r453, %r455;  @p add.s32 r0, r0, %r426;  mov.s32 %r432, r0;}
	// end inline asm
	mov.b32 	%r440, 4;
	// begin inline asm
	{  .reg .s32 r0;  .reg .pred p;  shfl.sync.up.b32 r0|p, %r432, %r440, %r453, %r455;  @p add.s32 r0, r0, %r432;  mov.s32 %r438, r0;}
	// end inline asm
	mov.b32 	%r446, 8;
	// begin inline asm
	{  .reg .s32 r0;  .reg .pred p;  shfl.sync.up.b32 r0|p, %r438, %r446, %r453, %r455;  @p add.s32 r0, r0, %r438;  mov.s32 %r444, r0;}
	// end inline asm
	mov.b32 	%r452, 16;
	// begin inline asm
	{  .reg .s32 r0;  .reg .pred p;  shfl.sync.up.b32 r0|p, %r444, %r452, %r453, %r455;  @p add.s32 r0, r0, %r444;  mov.s32 %r450, r0;}
	// end inline asm
	setp.ne.s32 	%p66, %r227, 31;
	@%p66 bra 	$L__BB5_71;
	shl.b32 	%r473, %r122, 2;
	mov.u32 	%r474, _ZZN3cub18CUB_300001_SM_10006detail4scan16DeviceScanKernelINS2_10policy_hubIiiimN4cuda3std3__44plusIvEEE10Policy1000EN6thrust24THRUST_300001_SM_1000_NS10device_ptrIiEESF_NS0_13ScanTileStateIiLb1EEES9_NS1_10InputValueIiPiEEmiLb0EiEEvT0_T1_T2_iT3_T4_T5_E12temp_storage;
	add.s32 	%r475, %r474, %r473;
	st.shared.u32 	[%r475+16], %r450;
$L__BB5_71:
	bar.sync 	0;
	ld.shared.v4.u32 	{%r476, %r477, %r478, %r479}, [_ZZN3cub18CUB_300001_SM_10006detail4scan16DeviceScanKernelINS2_10policy_hubIiiimN4cuda3std3__44plusIvEEE10Policy1000EN6thrust24THRUST_300001_SM_1000_NS10device_ptrIiEESF_NS0_13ScanTileStateIiLb1EEES9_NS1_10InputValueIiPiEEmiLb0EiEEvT0_T1_T2_iT3_T4_T5_E12temp_storage+16];
	add.s32 	%r480, %r477, %r476;
	setp.eq.s32 	%p67, %r122, 2;
	selp.b32 	%r481, %r480, %r476, %p67;
	add.s32 	%r482, %r480, %r478;
	setp.eq.s32 	%p68, %r122, 3;
	selp.b32 	%r483, %r482, %r481, %p68;
	add.s32 	%r484, %r482, %r479;
	setp.eq.s32 	%p69, %r122, 4;
	selp.b32 	%r485, %r484, %r483, %p69;
	ld.shared.v4.u32 	{%r486, %r487, %r488, %r489}, [_ZZN3cub18CUB_300001_SM_10006detail4scan16DeviceScanKernelINS2_10policy_hubIiiimN4cuda3std3__44plusIvEEE10Policy1000EN6thrust24THRUST_300001_SM_1000_NS10device_ptrIiEESF_NS0_13ScanTileStateIiLb1EEES9_NS1_10InputValueIiPiEEmiLb0EiEEvT0_T1_T2_iT3_T4_T5_E12temp_storage+32];
	add.s32 	%r490, %r484, %r486;
	setp.eq.s32 	%p70, %r122, 5;
	selp.b32 	%r491, %r490, %r485, %p70;
	add.s32 	%r492, %r490, %r487;
	setp.eq.s32 	%p71, %r122, 6;
	selp.b32 	%r493, %r492, %r491, %p71;
	add.s32 	%r494, %r492, %r488;
	setp.eq.s32 	%p72, %r122, 7;
	selp.b32 	%r495, %r494, %r493, %p72;
	add.s32 	%r496, %r494, %r489;
	setp.eq.s32 	%p73, %r122, 8;
	selp.b32 	%r497, %r496, %r495, %p73;
	ld.shared.v4.u32 	{%r498, %r499, %r500, %r501}, [_ZZN3cub18CUB_300001_SM_10006detail4scan16DeviceScanKernelINS2_10policy_hubIiiimN4cuda3std3__44plusIvEEE10Policy1000EN6thrust24THRUST_300001_SM_1000_NS10device_ptrIiEESF_NS0_13ScanTileStateIiLb1EEES9_NS1_10InputValueIiPiEEmiLb0EiEEvT0_T1_T2_iT3_T4_T5_E12temp_storage+48];
	add.s32 	%r502, %r496, %r498;
	setp.eq.s32 	%p74, %r122, 9;
	selp.b32 	%r503, %r502, %r497, %p74;
	add.s32 	%r504, %r502, %r499;
	setp.eq.s32 	%p75, %r122, 10;
	selp.b32 	%r505, %r504, %r503, %p75;
	add.s32 	%r506, %r504, %r500;
	setp.eq.s32 	%p76, %r122, 11;
	selp.b32 	%r507, %r506, %r505, %p76;
	add.s32 	%r508, %r506, %r501;
	setp.eq.s32 	%p77, %r122, 12;
	selp.b32 	%r509, %r508, %r507, %p77;
	setp.lt.u32 	%p78, %r76, 32;
	selp.b32 	%r510, 0, %r509, %p78;
	setp.eq.s32 	%p79, %r227, 0;
	sub.s32 	%r511, %r450, %r430;
	selp.b32 	%r512, 0, %r511, %p79;
	add.s32 	%r513, %r512, %r959;
	add.s32 	%r1002, %r513, %r510;
	bra.uni 	$L__BB5_91;
$L__BB5_72:
	add.s32 	%r261, %r126, %r125;
	add.s32 	%r262, %r127, %r261;
	add.s32 	%r263, %r128, %r262;
	add.s32 	%r264, %r129, %r263;
	add.s32 	%r265, %r130, %r264;
	add.s32 	%r266, %r131, %r265;
	add.s32 	%r267, %r132, %r266;
	add.s32 	%r268, %r133, %r267;
	add.s32 	%r269, %r134, %r268;
	add.s32 	%r270, %r135, %r269;
	add.s32 	%r271, %r136, %r270;
	add.s32 	%r272, %r137, %r271;
	add.s32 	%r273, %r138, %r272;
	add.s32 	%r274, %r139, %r273;
	add.s32 	%r275, %r140, %r274;
	add.s32 	%r276, %r141, %r275;
	add.s32 	%r277, %r142, %r276;
	add.s32 	%r235, %r143, %r277;
	mov.b32 	%r233, 1;
	mov.b32 	%r258, 0;
	mov.b32 	%r260, -1;
	// begin inline asm
	{  .reg .s32 r0;  .reg .pred p;  shfl.sync.up.b32 r0|p, %r235, %r233, %r258, %r260;  @p add.s32 r0, r0, %r235;  mov.s32 %r231, r0;}
	// end inline asm
	mov.b32 	%r239, 2;
	// begin inline asm
	{  .reg .s32 r0;  .reg .pred p;  shfl.sync.up.b32 r0|p, %r231, %r239, %r258, %r260;  @p add.s32 r0, r0, %r231;  mov.s32 %r237, r0;}
	// end inline asm
	mov.b32 	%r245, 4;
	// begin inline asm
	{  .reg .s32 r0;  .reg .pred p;  shfl.sync.up.b32 r0|p, %r237, %r245, %r258, %r260;  @p add.s32 r0, r0, %r237;  mov.s32 %r243, r0;}
	// end inline asm
	mov.b32 	%r251, 8;
	// begin inline asm
	{  .reg .s32 r0;  .reg .pred p;  shfl.sync.up.b32 r0|p, %r243, %r251, %r258, %r260;  @p add.s32 r0, r0, %r243;  mov.s32 %r249, r0;}
	// end inline asm
	mov.b32 	%r257, 16;
	// begin inline asm
	{  .reg .s32 r0;  .reg .pred p;  shfl.sync.up.b32 r0|p, %r249, %r257, %r258, %r260;  @p add.s32 r0, r0, %r249;  mov.s32 %r255, r0;}
	// end inline asm
	setp.ne.s32 	%p24, %r227, 31;
	@%p24 bra 	$L__BB5_74;
	shl.b32 	%r278, %r122, 2;
	mov.u32 	%r279, _ZZN3cub18CUB_300001_SM_10006detail4scan16DeviceScanKernelINS2_10policy_hubIiiimN4cuda3std3__44plusIvEEE10Policy1000EN6thrust24THRUST_300001_SM_1000_NS10device_ptrIiEESF_NS0_13ScanTileStateIiLb1EEES9_NS1_10InputValueIiPiEEmiLb0EiEEvT0_T1_T2_iT3_T4_T5_E12temp_storage;
	add.s32 	%r280, %r279, %r278;
	st.shared.u32 	[%r280+16], %r255;
$L__BB5_74:
	sub.s32 	%r281, %r255, %r235;
	bar.sync 	0;
	ld.shared.v4.u32 	{%r282, %r283, %r284, %r285}, [_ZZN3cub18CUB_300001_SM_10006detail4scan16DeviceScanKernelINS2_10policy_hubIiiimN4cuda3std3__44plusIvEEE10Policy1000EN6thrust24THRUST_300001_SM_1000_NS10device_ptrIiEESF_NS0_13ScanTileStateIiLb1EEES9_NS1_10InputValueIiPiEEmiLb0EiEEvT0_T1_T2_iT3_T4_T5_E12temp_storage+16];
	add.s32 	%r286, %r283, %r282;
	setp.eq.s32 	%p25, %r122, 2;
	selp.b32 	%r287, %r286, %r282, %p25;
	add.s32 	%r288, %r286, %r284;
	setp.eq.s32 	%p26, %r122, 3;
	selp.b32 	%r289, %r288, %r287, %p26;
	add.s32 	%r290, %r288, %r285;
	setp.eq.s32 	%p27, %r122, 4;
	selp.b32 	%r291, %r290, %r289, %p27;
	ld.shared.v4.u32 	{%r292, %r293, %r294, %r295}, [_ZZN3cub18CUB_300001_SM_10006detail4scan16DeviceScanKernelINS2_10policy_hubIiiimN4cuda3std3__44plusIvEEE10Policy1000EN6thrust24THRUST_300001_SM_1000_NS10device_ptrIiEESF_NS0_13ScanTileStateIiLb1EEES9_NS1_10InputValueIiPiEEmiLb0EiEEvT0_T1_T2_iT3_T4_T5_E12temp_storage+32];
	add.s32 	%r296, %r290, %r292;
	setp.eq.s32 	%p28, %r122, 5;
	selp.b32 	%r297, %r296, %r291, %p28;
	add.s32 	%r298, %r296, %r293;
	setp.eq.s32 	%p29, %r122, 6;
	selp.b32 	%r299, %r298, %r297, %p29;
	add.s32 	%r300, %r298, %r294;
	setp.eq.s32 	%p30, %r122, 7;
	selp.b32 	%r301, %r300, %r299, %p30;
	add.s32 	%r302, %r300, %r295;
	setp.eq.s32 	%p31, %r122, 8;
	selp.b32 	%r303, %r302, %r301, %p31;
	ld.shared.v4.u32 	{%r304, %r305, %r306, %r307}, [_ZZN3cub18CUB_300001_SM_10006detail4scan16DeviceScanKernelINS2_10policy_hubIiiimN4cuda3std3__44plusIvEEE10Policy1000EN6thrust24THRUST_300001_SM_1000_NS10device_ptrIiEESF_NS0_13ScanTileStateIiLb1EEES9_NS1_10InputValueIiPiEEmiLb0EiEEvT0_T1_T2_iT3_T4_T5_E12temp_storage+48];
	add.s32 	%r308, %r302, %r304;
	setp.eq.s32 	%p32, %r122, 9;
	selp.b32 	%r309, %r308, %r303, %p32;
	add.s32 	%r310, %r308, %r305;
	setp.eq.s32 	%p33, %r122, 10;
	selp.b32 	%r311, %r310, %r309, %p33;
	add.s32 	%r312, %r310, %r306;
	setp.eq.s32 	%p34, %r122, 11;
	selp.b32 	%r313, %r312, %r311, %p34;
	add.s32 	%r314, %r312, %r307;
	setp.eq.s32 	%p35, %r122, 12;
	selp.b32 	%r315, %r314, %r313, %p35;
	ld.shared.u32 	%r316, [_ZZN3cub18CUB_300001_SM_10006detail4scan16DeviceScanKernelINS2_10policy_hubIiiimN4cuda3std3__44plusIvEEE10Policy1000EN6thrust24THRUST_300001_SM_1000_NS10device_ptrIiEESF_NS0_13ScanTileStateIiLb1EEES9_NS1_10InputValueIiPiEEmiLb0EiEEvT0_T1_T2_iT3_T4_T5_E12temp_storage+64];
	add.s32 	%r149, %r314, %r316;
	setp.gt.u32 	%p36, %r76, 31;
	setp.lt.u32 	%p37, %r76, 32;
	setp.eq.s32 	%p38, %r227, 0;
	selp.b32 	%r317, 0, %r281, %p38;
	add.s32 	%r1001, %r315, %r317;
	selp.b32 	%r151, %r281, %r1001, %p37;
	@%p36 bra 	$L__BB5_90;
	setp.ne.s32 	%p39, %r76, 0;
	mul.wide.s32 	%rd24, %r4, 8;
	add.s64 	%rd13, %rd18, %rd24;
	@%p39 bra 	$L__BB5_77;
	st.shared.u32 	[_ZZN3cub18CUB_300001_SM_10006detail4scan16DeviceScanKernelINS2_10policy_hubIiiimN4cuda3std3__44plusIvEEE10Policy1000EN6thrust24THRUST_300001_SM_1000_NS10device_ptrIiEESF_NS0_13ScanTileStateIiLb1EEES9_NS1_10InputValueIiPiEEmiLb0EiEEvT0_T1_T2_iT3_T4_T5_E12temp_storage+12], %r149;
	add.s64 	%rd25, %rd13, 256;
	mov.b32 	%r318, 100;
	// begin inline asm
	st.relaxed.gpu.v2.u32 [%rd25], {%r318, %r149};
	// end inline asm
$L__BB5_77:
	not.b32 	%r324, %r76;
	add.s32 	%r997, %r4, %r324;
	mov.b32 	%r320, 550;
	// begin inline asm
	nanosleep.u32 %r320;
	// end inline asm
	mul.wide.s32 	%rd27, %r997, 8;
	add.s64 	%rd28, %rd18, %rd27;
	add.s64 	%rd26, %rd28, 256;
	// begin inline asm
	ld.relaxed.gpu.v2.u32 {%r998, %r992}, [%rd26];
	// end inline asm
	mov.b32 	%r993, 478;
$L__BB5_78:
	setp.eq.s32 	%p40, %r998, 99;
	mov.b32 	%r325, -1;
	vote.sync.any.pred 	%p41, %p40, %r325;
	not.pred 	%p42, %p41;
	@%p42 bra 	$L__BB5_80;
	// begin inline asm
	nanosleep.u32 %r993;
	// end inline asm
	shr.u32 	%r993, %r993, 1;
	// begin inline asm
	ld.relaxed.gpu.v2.u32 {%r998, %r992}, [%rd26];
	// end inline asm
	bra.uni 	$L__BB5_78;
$L__BB5_80:
	setp.eq.s32 	%p43, %r998, 101;
	mov.b32 	%r352, -1;
	vote.sync.ballot.b32 	%r354, %p43, %r352;
	// begin inline asm
	mov.u32 %r327, %lanemask_ge;
	// end inline asm
	and.b32  	%r355, %r354, %r327;
	or.b32  	%r356, %r355, -2147483648;
	add.s32 	%r357, %r356, -1;
	not.b32 	%r358, %r356;
	and.b32  	%r359, %r358, %r357;
	popc.b32 	%r331, %r359;
	mov.b32 	%r330, 1;
	// begin inline asm
	shfl.sync.down.b32 %r328, %r992, %r330, %r331, %r352;
	// end inline asm
	setp.lt.s32 	%p45, %r227, %r331;
	selp.b32 	%r360, %r328, 0, %p45;
	add.s32 	%r334, %r360, %r992;
	mov.b32 	%r335, 2;
	// begin inline asm
	shfl.sync.down.b32 %r333, %r334, %r335, %r331, %r352;
	// end inline asm
	add.s32 	%r361, %r227, 2;
	setp.gt.s32 	%p46, %r361, %r331;
	selp.b32 	%r362, 0, %r333, %p46;
	add.s32 	%r339, %r334, %r362;
	mov.b32 	%r340, 4;
	// begin inline asm
	shfl.sync.down.b32 %r338, %r339, %r340, %r331, %r352;
	// end inline asm
	add.s32 	%r363, %r227, 4;
	setp.gt.s32 	%p47, %r363, %r331;
	selp.b32 	%r364, 0, %r338, %p47;
	add.s32 	%r344, %r339, %r364;
	mov.b32 	%r345, 8;
	// begin inline asm
	shfl.sync.down.b32 %r343, %r344, %r345, %r331, %r352;
	// end inline asm
	add.s32 	%r365, %r227, 8;
	setp.gt.s32 	%p48, %r365, %r331;
	selp.b32 	%r366, 0, %r343, %p48;
	add.s32 	%r349, %r344, %r366;
	mov.b32 	%r350, 16;
	// begin inline asm
	shfl.sync.down.b32 %r348, %r349, %r350, %r331, %r352;
	// end inline asm
	add.s32 	%r367, %r227, 16;
	setp.gt.s32 	%p49, %r367, %r331;
	selp.b32 	%r368, 0, %r348, %p49;
	add.s32 	%r994, %r349, %r368;
	add.s64 	%rd14, %rd18, 256;
	mov.b32 	%r995, 478;
$L__BB5_81:
	setp.ne.s32 	%p50, %r998, 101;
	mov.b32 	%r369, -1;
	vote.sync.all.pred 	%p51, %p50, %r369;
	not.pred 	%p52, %p51;
	@%p52 bra 	$L__BB5_86;
	shr.u32 	%r995, %r995, 1;
	mul.wide.s32 	%rd31, %r997, 8;
	add.s64 	%rd32, %rd14, %rd31;
	add.s64 	%rd30, %rd32, -256;
	// begin inline asm
	ld.relaxed.gpu.v2.u32 {%r998, %r999}, [%rd30];
	// end inline asm
	mov.u32 	%r1000, %r995;
$L__BB5_83:
	setp.eq.s32 	%p56, %r998, 99;
	mov.b32 	%r377, -1;
	vote.sync.any.pred 	%p57, %p56, %r377;
	not.pred 	%p58, %p57;
	@%p58 bra 	$L__BB5_85;
	// begin inline asm
	nanosleep.u32 %r1000;
	// end inline asm
	shr.u32 	%r1000, %r1000, 1;
	// begin inline asm
	ld.relaxed.gpu.v2.u32 {%r998, %r999}, [%rd30];
	// end inline asm
	bra.uni 	$L__BB5_83;
$L__BB5_85:
	setp.eq.s32 	%p59, %r998, 101;
	mov.b32 	%r403, -1;
	vote.sync.ballot.b32 	%r404, %p59, %r403;
	and.b32  	%r405, %r404, %r327;
	or.b32  	%r406, %r405, -2147483648;
	add.s32 	%r407, %r406, -1;
	not.b32 	%r408, %r406;
	and.b32  	%r409, %r408, %r407;
	popc.b32 	%r382, %r409;
	mov.b32 	%r381, 1;
	// begin inline asm
	shfl.sync.down.b32 %r379, %r999, %r381, %r382, %r403;
	// end inline asm
	setp.lt.s32 	%p61, %r227, %r382;
	selp.b32 	%r410, %r379, 0, %p61;
	add.s32 	%r385, %r410, %r999;
	mov.b32 	%r386, 2;
	// begin inline asm
	shfl.sync.down.b32 %r384, %r385, %r386, %r382, %r403;
	// end inline asm
	add.s32 	%r411, %r227, 2;
	setp.gt.s32 	%p62, %r411, %r382;
	selp.b32 	%r412, 0, %r384, %p62;
	add.s32 	%r390, %r385, %r412;
	mov.b32 	%r391, 4;
	// begin inline asm
	shfl.sync.down.b32 %r389, %r390, %r391, %r382, %r403;
	// end inline asm
	add.s32 	%r413, %r227, 4;
	setp.gt.s32 	%p63, %r413, %r382;
	selp.b32 	%r414, 0, %r389, %p63;
	add.s32 	%r395, %r390, %r414;
	mov.b32 	%r396, 8;
	// begin inline asm
	shfl.sync.down.b32 %r394, %r395, %r396, %r382, %r403;
	// end inline asm
	add.s32 	%r415, %r227, 8;
	setp.gt.s32 	%p64, %r415, %r382;
	selp.b32 	%r416, 0, %r394, %p64;
	add.s32 	%r400, %r395, %r416;
	mov.b32 	%r401, 16;
	// begin inline asm
	shfl.sync.down.b32 %r399, %r400, %r401, %r382, %r403;
	// end inline asm
	add.s32 	%r417, %r227, 16;
	setp.gt.s32 	%p65, %r417, %r382;
	selp.b32 	%r418, 0, %r399, %p65;
	add.s32 	%r419, %r418, %r994;
	add.s32 	%r994, %r419, %r400;
	add.s32 	%r997, %r997, -32;
	bra.uni 	$L__BB5_81;
$L__BB5_86:
	@%p39 bra 	$L__BB5_88;
	add.s32 	%r372, %r994, %r149;
	add.s64 	%rd29, %rd13, 256;
	mov.b32 	%r371, 101;
	// begin inline asm
	st.relaxed.gpu.v2.u32 [%rd29], {%r371, %r372};
	// end inline asm
	st.shared.u32 	[_ZZN3cub18CUB_300001_SM_10006detail4scan16DeviceScanKernelINS2_10policy_hubIiiimN4cuda3std3__44plusIvEEE10Policy1000EN6thrust24THRUST_300001_SM_1000_NS10device_ptrIiEESF_NS0_13ScanTileStateIiLb1EEES9_NS1_10InputValueIiPiEEmiLb0EiEEvT0_T1_T2_iT3_T4_T5_E12temp_storage+4], %r994;
	st.shared.u32 	[_ZZN3cub18CUB_300001_SM_10006detail4scan16DeviceScanKernelINS2_10policy_hubIiiimN4cuda3std3__44plusIvEEE10Policy1000EN6thrust24THRUST_300001_SM_1000_NS10device_ptrIiEESF_NS0_13ScanTileStateIiLb1EEES9_NS1_10InputValueIiPiEEmiLb0EiEEvT0_T1_T2_iT3_T4_T5_E12temp_storage+8], %r372;
$L__BB5_88:
	setp.ne.s32 	%p54, %r227, 0;
	mov.u32 	%r1001, %r151;
	@%p54 bra 	$L__BB5_90;
	st.shared.u32 	[_ZZN3cub18CUB_300001_SM_10006detail4scan16DeviceScanKernelINS2_10policy_hubIiiimN4cuda3std3__44plusIvEEE10Policy1000EN6thrust24THRUST_300001_SM_1000_NS10device_ptrIiEESF_NS0_13ScanTileStateIiLb1EEES9_NS1_10InputValueIiPiEEmiLb0EiEEvT0_T1_T2_iT3_T4_T5_E12temp_storage+84], %r994;
	mov.u32 	%r1001, %r994;
$L__BB5_90:
	bar.sync 	0;
	setp.eq.s32 	%p55, %r76, 0;
	ld.shared.u32 	%r373, [_ZZN3cub18CUB_300001_SM_10006detail4scan16DeviceScanKernelINS2_10policy_hubIiiimN4cuda3std3__44plusIvEEE10Policy1000EN6thrust24THRUST_300001_SM_1000_NS10device_ptrIiEESF_NS0_13ScanTileStateIiLb1EEES9_NS1_10InputValueIiPiEEmiLb0EiEEvT0_T1_T2_iT3_T4_T5_E12temp_storage+84];
	selp.b32 	%r374, 0, %r373, %p55;
	add.s32 	%r1002, %r374, %r1001;
$L__BB5_91:
	add.s32 	%r514, %r1002, %r125;
	add.s32 	%r515, %r126, %r514;
	add.s32 	%r516, %r127, %r515;
	add.s32 	%r517, %r128, %r516;
	add.s32 	%r518, %r129, %r517;
	add.s32 	%r519, %r130, %r518;
	add.s32 	%r520, %r131, %r519;
	add.s32 	%r521, %r132, %r520;
	add.s32 	%r522, %r133, %r521;
	add.s32 	%r523, %r134, %r522;
	add.s32 	%r524, %r135, %r523;
	add.s32 	%r525, %r136, %r524;
	add.s32 	%r526, %r137, %r525;
	add.s32 	%r527, %r138, %r526;
	add.s32 	%r528, %r139, %r527;
	add.s32 	%r529, %r140, %r528;
	add.s32 	%r530, %r141, %r529;
	add.s32 	%r531, %r142, %r530;
	bar.sync 	0;
	st.shared.u32 	[%r124], %r1002;
	st.shared.u32 	[%r124+4], %r514;
	st.shared.u32 	[%r124+8], %r515;
	st.shared.u32 	[%r124+12], %r516;
	st.shared.u32 	[%r124+16], %r517;
	st.shared.u32 	[%r124+20], %r518;
	st.shared.u32 	[%r124+24], %r519;
	st.shared.u32 	[%r124+28], %r520;
	st.shared.u32 	[%r124+32], %r521;
	st.shared.u32 	[%r124+36], %r522;
	st.shared.u32 	[%r124+40], %r523;
	st.shared.u32 	[%r124+44], %r524;
	st.shared.u32 	[%r124+48], %r525;
	st.shared.u32 	[%r124+52], %r526;
	st.shared.u32 	[%r124+56], %r527;
	st.shared.u32 	[%r124+60], %r528;
	st.shared.u32 	[%r124+64], %r529;
	st.shared.u32 	[%r124+68], %r530;
	st.shared.u32 	[%r124+72], %r531;
	bar.warp.sync 	-1;
	ld.shared.u32 	%r185, [%r123];
	ld.shared.u32 	%r186, [%r123+128];
	ld.shared.u32 	%r187, [%r123+256];
	ld.shared.u32 	%r188, [%r123+384];
	ld.shared.u32 	%r189, [%r123+512];
	ld.shared.u32 	%r190, [%r123+640];
	ld.shared.u32 	%r191, [%r123+768];
	ld.shared.u32 	%r192, [%r123+896];
	ld.shared.u32 	%r193, [%r123+1024];
	ld.shared.u32 	%r194, [%r123+1152];
	ld.shared.u32 	%r195, [%r123+1280];
	ld.shared.u32 	%r196, [%r123+1408];
	ld.shared.u32 	%r197, [%r123+1536];
	ld.shared.u32 	%r198, [%r123+1664];
	ld.shared.u32 	%r199, [%r123+1792];
	ld.shared.u32 	%r200, [%r123+1920];
	ld.shared.u32 	%r201, [%r123+2048];
	ld.shared.u32 	%r202, [%r123+2176];
	ld.shared.u32 	%r203, [%r123+2304];
	setp.ne.s32 	%p80, %r76, 0;
	@%p80 bra 	$L__BB5_93;
	st.volatile.shared.u32 	[_ZZN3cub18CUB_300001_SM_10006detail4scan16DeviceScanKernelINS2_10policy_hubIiiimN4cuda3std3__44plusIvEEE10Policy1000EN6thrust24THRUST_300001_SM_1000_NS10device_ptrIiEESF_NS0_13ScanTileStateIiLb1EEES9_NS1_10InputValueIiPiEEmiLb0EiEEvT0_T1_T2_iT3_T4_T5_E12temp_storage+31616], %r75;
$L__BB5_93:
	bar.sync 	0;
	ld.volatile.shared.u32 	%r204, [_ZZN3cub18CUB_300001_SM_10006detail4scan16DeviceScanKernelINS2_10policy_hubIiiimN4cuda3std3__44plusIvEEE10Policy1000EN6thrust24THRUST_300001_SM_1000_NS10device_ptrIiEESF_NS0_13ScanTileStateIiLb1EEES9_NS1_10InputValueIiPiEEmiLb0EiEEvT0_T1_T2_iT3_T4_T5_E12temp_storage+31616];
	cvt.u64.u32 	%rd39, %r78;
	add.s64 	%rd40, %rd5, %rd39;
	setp.ge.s32 	%p81, %r78, %r204;
	shl.b64 	%rd41, %rd40, 2;
	add.s64 	%rd15, %rd4, %rd41;
	@%p81 bra 	$L__BB5_95;
	st.global.u32 	[%rd15], %r185;
$L__BB5_95:
	mov.u32 	%r532, %tid.x;
	and.b32  	%r533, %r532, 992;
	mul.lo.s32 	%r534, %r533, 19;
	and.b32  	%r535, %r532, 31;
	or.b32  	%r536, %r534, %r535;
	add.s32 	%r537, %r536, 32;
	setp.ge.s32 	%p82, %r537, %r204;
	@%p82 bra 	$L__BB5_97;
	st.global.u32 	[%rd15+128], %r186;
$L__BB5_97:
	add.s32 	%r543, %r536, 64;
	setp.ge.s32 	%p83, %r543, %r204;
	@%p83 bra 	$L__BB5_99;
	st.global.u32 	[%rd15+256], %r187;
$L__BB5_99:
	add.s32 	%r549, %r536, 96;
	setp.ge.s32 	%p84, %r549, %r204;
	@%p84 bra 	$L__BB5_101;
	st.global.u32 	[%rd15+384], %r188;
$L__BB5_101:
	add.s32 	%r555, %r536, 128;
	setp.ge.s32 	%p85, %r555, %r204;
	@%p85 bra 	$L__BB5_103;
	st.global.u32 	[%rd15+512], %r189;
$L__BB5_103:
	add.s32 	%r561, %r536, 160;
	setp.ge.s32 	%p86, %r561, %r204;
	@%p86 bra 	$L__BB5_105;
	st.global.u32 	[%rd15+640], %r190;
$L__BB5_105:
	add.s32 	%r567, %r536, 192;
	setp.ge.s32 	%p87, %r567, %r204;
	@%p87 bra 	$L__BB5_107;
	st.global.u32 	[%rd15+768], %r191;
$L__BB5_107:
	add.s32 	%r573, %r536, 224;
	setp.ge.s32 	%p88, %r573, %r204;
	@%p88 bra 	$L__BB5_109;
	st.global.u32 	[%rd15+896], %r192;
$L__BB5_109:
	setp.ge.s32 	%p89, %r95, %r204;
	@%p89 bra 	$L__BB5_111;
	st.global.u32 	[%rd15+1024], %r193;
$L__BB5_111:
	setp.ge.s32 	%p90, %r98, %r204;
	@%p90 bra 	$L__BB5_113;
	st.global.u32 	[%rd15+1152], %r194;
$L__BB5_113:
	add.s32 	%r579, %r536, 320;
	setp.ge.s32 	%p91, %r579, %r204;
	@%p91 bra 	$L__BB5_115;
	st.global.u32 	[%rd15+1280], %r195;
$L__BB5_115:
	add.s32 	%r585, %r536, 352;
	setp.ge.s32 	%p92, %r585, %r204;
	@%p92 bra 	$L__BB5_117;
	st.global.u32 	[%rd15+1408], %r196;
$L__BB5_117:
	add.s32 	%r591, %r536, 384;
	setp.ge.s32 	%p93, %r591, %r204;
	@%p93 bra 	$L__BB5_119;
	st.global.u32 	[%rd15+1536], %r197;
$L__BB5_119:
	add.s32 	%r597, %r536, 416;
	setp.ge.s32 	%p94, %r597, %r204;
	@%p94 bra 	$L__BB5_121;
	st.global.u32 	[%rd15+1664], %r198;
$L__BB5_121:
	add.s32 	%r603, %r536, 448;
	setp.ge.s32 	%p95, %r603, %r204;
	@%p95 bra 	$L__BB5_123;
	st.global.u32 	[%rd15+1792], %r199;
$L__BB5_123:
	add.s32 	%r609, %r536, 480;
	setp.ge.s32 	%p96, %r609, %r204;
	@%p96 bra 	$L__BB5_125;
	st.global.u32 	[%rd15+1920], %r200;
$L__BB5_125:
	add.s32 	%r615, %r536, 512;
	setp.ge.s32 	%p97, %r615, %r204;
	@%p97 bra 	$L__BB5_127;
	st.global.u32 	[%rd15+2048], %r201;
$L__BB5_127:
	setp.ge.s32 	%p98, %r115, %r204;
	@%p98 bra 	$L__BB5_129;
	st.global.u32 	[%rd15+2176], %r202;
$L__BB5_129:
	setp.ge.s32 	%p99, %r118, %r204;
	@%p99 bra 	$L__BB5_131;
	st.global.u32 	[%rd15+2304], %r203;
$L__BB5_131:
	ret;

}


// ===== COMPILED SASS (sm_100) =====

	.target	sm_100

	.elftype	@"ET_EXEC"


//--------------------- .note.nv.tkinfo           --------------------------
	.section	.note.nv.tkinfo,"",@"SHT_NOTE"
	.sectionflags	@"SHF_NOTE_NV_TKINFO"
	.tkinfo
        /*0018*/ 	.word	0x00000002
        /*0030*/ 	.string	""
        /*0030*/ 	.string	"ptxas"
        /*0030*/ 	.string	"Cuda compilation tools, release 13.0, V13.0.88"
        /*0030*/ 	.string	"Build cuda_13.0.r13.0/compiler.36424714_0"
        /*0030*/ 	.string	"-arch sm_100 -m 64 "



//--------------------- .note.nv.cuinfo           --------------------------
	.section	.note.nv.cuinfo,"",@"SHT_NOTE"
	.sectionflags	@"SHF_NOTE_NV_CUINFO"
        /*0018*/ 	.short	0x0002
        /*001a*/ 	.short	0x0064
        /*001c*/ 	.short	0x0082
	.zero		2


//--------------------- .nv.info                  --------------------------
	.section	.nv.info,"",@"SHT_CUDA_INFO"
	.align	4


	//----- nvinfo : EIATTR_REGCOUNT
	.align		4
        /*0000*/ 	.byte	0x04, 0x2f
        /*0002*/ 	.short	(.L_46 - .L_45)
	.align		4
.L_45:
        /*0004*/ 	.word	index@(_Z14compare_kernelPfPiS0_S0_fii)
        /*0008*/ 	.word	0x0000001e


	//----- nvinfo : EIATTR_FRAME_SIZE
	.align		4
.L_46:
        /*000c*/ 	.byte	0x04, 0x11
        /*000e*/ 	.short	(.L_48 - .L_47)
	.align		4
.L_47:
        /*0010*/ 	.word	index@(_Z14compare_kernelPfPiS0_S0_fii)
        /*0014*/ 	.word	0x00000000


	//----- nvinfo : EIATTR_REGCOUNT
	.align		4
.L_48:
        /*0018*/ 	.byte	0x04, 0x2f
        /*001a*/ 	.short	(.L_50 - .L_49)
	.align		4
.L_49:
        /*001c*/ 	.word	index@(_Z17distribute_kernelPfS_PiS0_S0_iiifii)
        /*0020*/ 	.word	0x0000001a


	//----- nvinfo : EIATTR_FRAME_SIZE
	.align		4
.L_50:
        /*0024*/ 	.byte	0x04, 0x11
        /*0026*/ 	.short	(.L_52 - .L_51)
	.align		4
.L_51:
        /*0028*/ 	.word	index@(_Z17distribute_kernelPfS_PiS0_S0_iiifii)
        /*002c*/ 	.word	0x00000000


	//----- nvinfo : EIATTR_REGCOUNT
	.align		4
.L_52:
        /*0030*/ 	.byte	0x04, 0x2f
        /*0032*/ 	.short	(.L_54 - .L_53)
	.align		4
.L_53:
        /*0034*/ 	.word	index@(_ZN3cub18CUB_300001_SM_10006detail11EmptyKernelIvEEvv)
        /*0038*/ 	.word	0x00000004


	//----- nvinfo : EIATTR_FRAME_SIZE
	.align		4
.L_54:
        /*003c*/ 	.byte	0x04, 0x11
        /*003e*/ 	.short	(.L_56 - .L_55)
	.align		4
.L_55:
        /*0040*/ 	.word	index@(_ZN3cub18CUB_300001_SM_10006detail11EmptyKernelIvEEvv)
        /*0044*/ 	.word	0x00000000


	//----- nvinfo : EIATTR_REGCOUNT
	.align		4
.L_56:
        /*0048*/ 	.byte	0x04, 0x2f
        /*004a*/ 	.short	(.L_58 - .L_57)
	.align		4
.L_57:
        /*004c*/ 	.word	index@(_ZN3cub18CUB_300001_SM_10006detail4scan20DeviceScanInitKernelINS0_13ScanTileStateIiLb1EEEEEvT_i)
        /*0050*/ 	.word	0x00000008


	//----- nvinfo : EIATTR_FRAME_SIZE
	.align		4
.L_58:
        /*0054*/ 	.byte	0x04, 0x11
        /*0056*/ 	.short	(.L_60 - .L_59)
	.align		4
.L_59:
        /*0058*/ 	.word	index@(_ZN3cub18CUB_300001_SM_10006detail4scan20DeviceScanInitKernelINS0_13ScanTileStateIiLb1EEEEEvT_i)
        /*005c*/ 	.word	0x00000000


	//----- nvinfo : EIATTR_REGCOUNT
	.align		4
.L_60:
        /*0060*/ 	.byte	0x04, 0x2f
        /*0062*/ 	.short	(.L_62 - .L_61)
	.align		4
.L_61:
        /*0064*/ 	.word	index@(_ZN3cub18CUB_300001_SM_10006detail4scan16DeviceScanKernelINS2_10policy_hubIiiijN4cuda3std3__44plusIvEEE10Policy1000EN6thrust24THRUST_300001_SM_1000_NS10device_ptrIiEESF_NS0_13ScanTileStateIiLb1EEES9_NS1_10InputValueIiPiEEjiLb0EiEEvT0_T1_T2_iT3_T4_T5_)
        /*0068*/ 	.word	0x00000038


	//----- nvinfo : EIATTR_FRAME_SIZE
	.align		4
.L_62:
        /*006c*/ 	.byte	0x04, 0x11
        /*006e*/ 	.short	(.L_64 - .L_63)
	.align		4
.L_63:
        /*0070*/ 	.word	index@(_ZN3cub18CUB_300001_SM_10006detail4scan16DeviceScanKernelINS2_10policy_hubIiiijN4cuda3std3__44plusIvEEE10Policy1000EN6thrust24THRUST_300001_SM_1000_NS10device_ptrIiEESF_NS0_13ScanTileStateIiLb1EEES9_NS1_10InputValueIiPiEEjiLb0EiEEvT0_T1_T2_iT3_T4_T5_)
        /*0074*/ 	.word	0x00000000


	//----- nvinfo : EIATTR_REGCOUNT
	.align		4
.L_64:
        /*0078*/ 	.byte	0x04, 0x2f
        /*007a*/ 	.short	(.L_66 - .L_65)
	.align		4
.L_65:
        /*007c*/ 	.word	index@(_ZN3cub18CUB_300001_SM_10006detail4scan16DeviceScanKernelINS2_10policy_hubIiiimN4cuda3std3__44plusIvEEE10Policy1000EN6thrust24THRUST_300001_SM_1000_NS10device_ptrIiEESF_NS0_13ScanTileStateIiLb1EEES9_NS1_10InputValueIiPiEEmiLb0EiEEvT0_T1_T2_iT3_T4_T5_)
        /*0080*/ 	.word	0x00000030


	//----- nvinfo : EIATTR_FRAME_SIZE
	.align		4
.L_66:
        /*0084*/ 	.byte	0x04, 0x11
        /*0086*/ 	.short	(.L_68 - .L_67)
	.align		4
.L_67:
        /*0088*/ 	.word	index@(_ZN3cub18CUB_300001_SM_10006detail4scan16DeviceScanKernelINS2_10policy_hubIiiimN4cuda3std3__44plusIvEEE10Policy1000EN6thrust24THRUST_300001_SM_1000_NS10device_ptrIiEESF_NS0_13ScanTileStateIiLb1EEES9_NS1_10InputValueIiPiEEmiLb0EiEEvT0_T1_T2_iT3_T4_T5_)
        /*008c*/ 	.word	0x00000000


	//----- nvinfo : EIATTR_MIN_STACK_SIZE
	.align		4
.L_68:
        /*0090*/ 	.byte	0x04, 0x12
        /*0092*/ 	.short	(.L_70 - .L_69)
	.align		4
.L_69:
        /*0094*/ 	.word	index@(_ZN3cub18CUB_300001_SM_10006detail4scan16DeviceScanKernelINS2_10policy_hubIiiimN4cuda3std3__44plusIvEEE10Policy1000EN6thrust24THRUST_300001_SM_1000_NS10device_ptrIiEESF_NS0_13ScanTileStateIiLb1EEES9_NS1_10InputValueIiPiEEmiLb0EiEEvT0_T1_T2_iT3_T4_T5_)
        /*0098*/ 	.word	0x00000000


	//----- nvinfo : EIATTR_MIN_STACK_SIZE
	.align		4
.L_70:
        /*009c*/ 	.byte	0x04, 0x12
        /*009e*/ 	.short	(.L_72 - .L_71)
	.align		4
.L_71:
        /*00a0*/ 	.word	index@(_ZN3cub18CUB_300001_SM_10006detail4scan16DeviceScanKernelINS2_10policy_hubIiiijN4cuda3std3__44plusIvEEE10Policy1000EN6thrust24THRUST_300001_SM_1000_NS10device_ptrIiEESF_NS0_13ScanTileStateIiLb1EEES9_NS1_10InputValueIiPiEEjiLb0EiEEvT0_T1_T2_iT3_T4_T5_)
        /*00a4*/ 	.word	0x00000000


	//----- nvinfo : EIATTR_MIN_STACK_SIZE
	.align		4
.L_72:
        /*00a8*/ 	.byte	0x04, 0x12
        /*00aa*/ 	.short	(.L_74 - .L_73)
	.align		4
.L_73:
        /*00ac*/ 	.word	index@(_ZN3cub18CUB_300001_SM_10006detail4scan20DeviceScanInitKernelINS0_13ScanTileStateIiLb1EEEEEvT_i)
        /*00b0*/ 	.word	0x00000000


	//----- nvinfo : EIATTR_MIN_STACK_SIZE
	.align		4
.L_74:
        /*00b4*/ 	.byte	0x04, 0x12
        /*00b6*/ 	.short	(.L_76 - .L_75)
	.align		4
.L_75:
        /*00b8*/ 	.word	index@(_ZN3cub18CUB_300001_SM_10006detail11EmptyKernelIvEEvv)
        /*00bc*/ 	.word	0x00000000


	//----- nvinfo : EIATTR_MIN_STACK_SIZE
	.align		4
.L_76:
        /*00c0*/ 	.byte	0x04, 0x12
        /*00c2*/ 	.short	(.L_78 - .L_77)
	.align		4
.L_77:
        /*00c4*/ 	.word	index@(_Z17distribute_kernelPfS_PiS0_S0_iiifii)
        /*00c8*/ 	.word	0x00000000


	//----- nvinfo : EIATTR_MIN_STACK_SIZE
	.align		4
.L_78:
        /*00cc*/ 	.byte	0x04, 0x12
        /*00ce*/ 	.short	(.L_80 - .L_79)
	.align		4
.L_79:
        /*00d0*/ 	.word	index@(_Z14compare_kernelPfPiS0_S0_fii)
        /*00d4*/ 	.word	0x00000000
.L_80:


//--------------------- .nv.compat                --------------------------
	.section	.nv.compat,"",@"SHT_CUDA_COMPAT_INFO"
	.align	4
        /*0000*/ 	.byte	0x02, 0x09, 0x00, 0x00, 0x02, 0x02, 0x01, 0x00, 0x02, 0x05, 0x05, 0x00, 0x03, 0x07, 0x01, 0x01
        /*0010*/ 	.byte	0x02, 0x03, 0x00, 0x00, 0x02, 0x06, 0x01, 0x00, 0x04, 0x0b, 0x08, 0x00, 0x09, 0x00, 0x00, 0x00
        /*0020*/ 	.byte	0x00, 0x00, 0x00, 0x00


//--------------------- .nv.info._ZN3cub18CUB_300001_SM_10006detail4scan16DeviceScanKernelINS2_10policy_hubIiiimN4cuda3std3__44plusIvEEE10Policy1000EN6thrust24THRUST_300001_SM_1000_NS10device_ptrIiEESF_NS0_13ScanTileStateIiLb1EEES9_NS1_10InputValueIiPiEEmiLb0EiEEvT0_T1_T2_iT3_T4_T5_ --------------------------
	.section	.nv.info._ZN3cub18CUB_300001_SM_10006detail4scan16DeviceScanKernelINS2_10policy_hubIiiimN4cuda3std3__44plusIvEEE10Policy1000EN6thrust24THRUST_300001_SM_1000_NS10device_ptrIiEESF_NS0_13ScanTileStateIiLb1EEES9_NS1_10InputValueIiPiEEmiLb0EiEEvT0_T1_T2_iT3_T4_T5_,"",@"SHT_CUDA_INFO"
	.sectionflags	@""
	.align	4


	//----- nvinfo : EIATTR_CUDA_API_VERSION
	.align		4
        /*0000*/ 	.byte	0x04, 0x37
        /*0002*/ 	.short	(.L_82 - .L_81)
.L_81:
        /*0004*/ 	.word	0x00000082


	//----- nvinfo : EIATTR_KPARAM_INFO
	.align		4
.L_82:
        /*0008*/ 	.byte	0x04, 0x17
        /*000a*/ 	.short	(.L_84 - .L_83)
.L_83:
        /*000c*/ 	.word	0x00000000
        /*0010*/ 	.short	0x0006
        /*0012*/ 	.short	0x0030
        /*0014*/ 	.byte	0x00, 0xf0, 0x21, 0x00


	//----- nvinfo : EIATTR_KPARAM_INFO
	.align		4
.L_84:
        /*0018*/ 	.byte	0x04, 0x17
        /*001a*/ 	.short	(.L_86 - .L_85)
.L_85:
        /*001c*/ 	.word	0x00000000
        /*0020*/ 	.short	0x0005
        /*0022*/ 	.short	0x0020
        /*0024*/ 	.byte	0x00, 0xf0, 0x41, 0x00


	//----- nvinfo : EIATTR_KPARAM_INFO
	.align		4
.L_86:
        /*0028*/ 	.byte	0x04, 0x17
        /*002a*/ 	.short	(.L_88 - .L_87)
.L_87:
        /*002c*/ 	.word	0x00000000
        /*0030*/ 	.short	0x0004
        /*0032*/ 	.short	0x001c
        /*0034*/ 	.byte	0x00, 0xf0, 0x05, 0x00


	//----- nvinfo : EIATTR_KPARAM_INFO
	.align		4
.L_88:
        /*0038*/ 	.byte	0x04, 0x17
        /*003a*/ 	.short	(.L_90 - .L_89)
.L_89:
        /*003c*/ 	.word	0x00000000
        /*0040*/ 	.short	0x0003
        /*0042*/ 	.short	0x0018
        /*0044*/ 	.byte	0x00, 0xf0, 0x11, 0x00


	//----- nvinfo : EIATTR_KPARAM_INFO
	.align		4
.L_90:
        /*0048*/ 	.byte	0x04, 0x17
        /*004a*/ 	.short	(.L_92 - .L_91)
.L_91:
        /*004c*/ 	.word	0x00000000
        /*0050*/ 	.short	0x0002
        /*0052*/ 	.short	0x0010
        /*0054*/ 	.byte	0x00, 0xf0, 0x21, 0x00


	//----- nvinfo : EIATTR_KPARAM_INFO
	.align		4
.L_92:
        /*0058*/ 	.byte	0x04, 0x17
        /*005a*/ 	.short	(.L_94 - .L_93)
.L_93:
        /*005c*/ 	.word	0x00000000
        /*0060*/ 	.short	0x0001
        /*0062*/ 	.short	0x0008
        /*0064*/ 	.byte	0x00, 0xf0, 0x21, 0x00


	//----- nvinfo : EIATTR_KPARAM_INFO
	.align		4
.L_94:
        /*0068*/ 	.byte	0x04, 0x17
        /*006a*/ 	.short	(.L_96 - .L_95)
.L_95:
        /*006c*/ 	.word	0x00000000
        /*0070*/ 	.short	0x0000
        /*0072*/ 	.short	0x0000
        /*0074*/ 	.byte	0x00, 0xf0, 0x21, 0x00


	//----- nvinfo : EIATTR_SPARSE_MMA_MASK
	.align		4
.L_96:
        /*0078*/ 	.byte	0x03, 0x50
        /*007a*/ 	.short	0x0000


	//----- nvinfo : EIATTR_MAXREG_COUNT
	.align		4
        /*007c*/ 	.byte	0x03, 0x1b
        /*007e*/ 	.short	0x0080


	//----- nvinfo : EIATTR_NUM_BARRIERS
	.align		4
        /*0080*/ 	.byte	0x02, 0x4c
        /*0082*/ 	.byte	0x01
	.zero		1


	//----- nvinfo : EIATTR_MERCURY_ISA_VERSION
	.align		4
        /*0084*/ 	.byte	0x03, 0x5f
        /*0086*/ 	.short	0x0101


	//----- nvinfo : EIATTR_COOP_GROUP_MASK_REGIDS
	.align		4
        /*0088*/ 	.byte	0x04, 0x29
        /*008a*/ 	.short	(.L_98 - .L_97)


	//   ....[0]....
.L_97:
        /*008c*/ 	.word	0xffffffff


	//   ....[1]....
        /*0090*/ 	.word	0xffffffff


	//   ....[2]....
        /*0094*/ 	.word	0xffffffff


	//   ....[3]....
        /*0098*/ 	.word	0xffffffff


	//   ....[4]....
        /*009c*/ 	.word	0xffffffff


	//   ....[5]....
        /*00a0*/ 	.word	0xffffffff


	//   ....[6]....
        /*00a4*/ 	.word	0xffffffff


	//   ....[7]....
        /*00a8*/ 	.word	0xffffffff


	//   ....[8]....
        /*00ac*/ 	.word	0xffffffff


	//   ....[9]....
        /*00b0*/ 	.word	0xffffffff


	//   ....[10]....
        /*00b4*/ 	.word	0xffffffff


	//   ....[11]....
        /*00b8*/ 	.word	0xffffffff


	//   ....[12]....
        /*00bc*/ 	.word	0xffffffff


	//   ....[13]....
        /*00c0*/ 	.word	0xffffffff


	//   ....[14]....
        /*00c4*/ 	.word	0xffffffff


	//   ....[15]....
        /*00c8*/ 	.word	0xffffffff


	//   ....[16]....
        /*00cc*/ 	.word	0xffffffff


	//   ....[17]....
        /*00d0*/ 	.word	0xffffffff


	//   ....[18]....
        /*00d4*/ 	.word	0xffffffff


	//   ....[19]....
        /*00d8*/ 	.word	0xffffffff


	//   ....[20]....
        /*00dc*/ 	.word	0xffffffff


	//   ....[21]....
        /*00e0*/ 	.word	0xffffffff


	//   ....[22]....
        /*00e4*/ 	.word	0xffffffff


	//   ....[23]....
        /*00e8*/ 	.word	0xffffffff


	//   ....[24]....
        /*00ec*/ 	.word	0xffffffff


	//   ....[25]....
        /*00f0*/ 	.word	0xffffffff


	//   ....[26]....
        /*00f4*/ 	.word	0xffffffff


	//   ....[27]....
        /*00f8*/ 	.word	0xffffffff


	//   ....[28]....
        /*00fc*/ 	.word	0xffffffff


	//   ....[29]....
        /*0100*/ 	.word	0xffffffff


	//   ....[30]....
        /*0104*/ 	.word	0xffffffff


	//   ....[31]....
        /*0108*/ 	.word	0xffffffff


	//   ....[32]....
        /*010c*/ 	.word	0xffffffff


	//   ....[33]....
        /*0110*/ 	.word	0xffffffff


	//   ....[34]....
        /*0114*/ 	.word	0xffffffff


	//   ....[35]....
        /*0118*/ 	.word	0xffffffff


	//   ....[36]....
        /*011c*/ 	.word	0xffffffff


	//   ....[37]....
        /*0120*/ 	.word	0xffffffff


	//   ....[38]....
        /*0124*/ 	.word	0xffffffff


	//   ....[39]....
        /*0128*/ 	.word	0xffffffff


	//   ....[40]....
        /*012c*/ 	.word	0xffffffff


	//   ....[41]....
        /*0130*/ 	.word	0xffffffff


	//   ....[42]....
        /*0134*/ 	.word	0xffffffff


	//   ....[43]....
        /*0138*/ 	.word	0xffffffff


	//   ....[44]....
        /*013c*/ 	.word	0xffffffff


	//   ....[45]....
        /*0140*/ 	.word	0xffffffff


	//   ....[46]....
        /*0144*/ 	.word	0xffffffff


	//   ....[47]....
        /*0148*/ 	.word	0xffffffff


	//   ....[48]....
        /*014c*/ 	.word	0xffffffff


	//   ....[49]....
        /*0150*/ 	.word	0xffffffff


	//   ....[50]....
        /*0154*/ 	.word	0xffffffff


	//   ....[51]....
        /*0158*/ 	.word	0xffffffff


	//   ....[52]....
        /*015c*/ 	.word	0xffffffff


	//   ....[53]....
        /*0160*/ 	.word	0xffffffff


	//   ....[54]....
        /*0164*/ 	.word	0xffffffff


	//   ....[55]....
        /*0168*/ 	.word	0xffffffff


	//   ....[56]....
        /*016c*/ 	.word	0xffffffff


	//   ....[57]....
        /*0170*/ 	.word	0xffffffff


	//   ....[58]....
        /*0174*/ 	.word	0xffffffff


	//   ....[59]....
        /*0178*/ 	.word	0xffffffff


	//   ....[60]....
        /*017c*/ 	.word	0x0500000a


	//   ....[61]....
        /*0180*/ 	.word	0x0500000a


	//   ....[62]....
        /*0184*/ 	.word	0x0500000a


	//   ....[63]....
        /*0188*/ 	.word	0x0500000a


	//   ....[64]....
        /*018c*/ 	.word	0x0500000a


	//   ....[65]....
        /*0190*/ 	.word	0x0500000a


	//   ....[66]....
        /*0194*/ 	.word	0x0500000a


	//   ....[67]....
        /*0198*/ 	.word	0x0500000a


	//   ....[68]....
        /*019c*/ 	.word	0x0500000a


	//   ....[69]....
        /*01a0*/ 	.word	0x0500000a


	//   ....[70]....
        /*01a4*/ 	.word	0x0500000a


	//   ....[71]....
        /*01a8*/ 	.word	0x0500000a


	//   ....[72]....
        /*01ac*/ 	.word	0x0500000a


	//   ....[73]....
        /*01b0*/ 	.word	0x0500000a


	//   ....[74]....
        /*01b4*/ 	.word	0x0500000a


	//   ....[75]....
        /*01b8*/ 	.word	0x0500000a


	//   ....[76]....
        /*01bc*/ 	.word	0x0500000a


	//   ....[77]....
        /*01c0*/ 	.word	0x0500000a


	//   ....[78]....
        /*01c4*/ 	.word	0x0500000a


	//   ....[79]....
        /*01c8*/ 	.word	0x0500000a


	//   ....[80]....
        /*01cc*/ 	.word	0x0500000a


	//   ....[81]....
        /*01d0*/ 	.word	0x0500000a


	//   ....[82]....
        /*01d4*/ 	.word	0x0500000a


	//   ....[83]....
        /*01d8*/ 	.word	0x0500000a


	//   ....[84]....
        /*01dc*/ 	.word	0x0500000a


	//   ....[85]....
        /*01e0*/ 	.word	0x0500000a


	//   ....[86]....
        /*01e4*/ 	.word	0x0500000a


	//   ....[87]....
        /*01e8*/ 	.word	0x0500000a


	//   ....[88]....
        /*01ec*/ 	.word	0x0500000a


	//   ....[89]....
        /*01f0*/ 	.word	0x0500000a


	//   ....[90]....
        /*01f4*/ 	.word	0x0500000a


	//   ....[91]....
        /*01f8*/ 	.word	0x0500000a


	//   ....[92]....
        /*01fc*/ 	.word	0x0500000a


	//   ....[93]....
        /*0200*/ 	.word	0x0500000a


	//   ....[94]....
        /*0204*/ 	.word	0x0500000a


	//   ....[95]....
        /*0208*/ 	.word	0x0500000a


	//----- nvinfo : EIATTR_COOP_GROUP_INSTR_OFFSETS
	.align		4
.L_98:
        /*020c*/ 	.byte	0x04, 0x28
        /*020e*/ 	.short	(.L_100 - .L_99)


	//   ....[0]....
.L_99:
        /*0210*/ 	.word	0x000004d0


	//   ....[1]....
        /*0214*/ 	.word	0x000006f0


	//   ....[2]....
        /*0218*/ 	.word	0x00000710


	//   ....[3]....
        /*021c*/ 	.word	0x00000730


	//   ....[4]....
        /*0220*/ 	.word	0x00000750


	//   ....[5]....
        /*0224*/ 	.word	0x00000770


	//   ....[6]....
        /*0228*/ 	.word	0x00000b80


	//   ....[7]....
        /*022c*/ 	.word	0x00000ba0


	//   ....[8]....
        /*0230*/ 	.word	0x00000bc0


	//   ....[9]....
        /*0234*/ 	.word	0x00000be0


	//   ....[10]....
        /*0238*/ 	.word	0x00000c00


	//   ....[11]....
        /*023c*/ 	.word	0x00001000


	//   ....[12]....
        /*0240*/ 	.word	0x00001090


	//   ....[13]....
        /*0244*/ 	.word	0x000010f0


	//   ....[14]....
        /*0248*/ 	.word	0x00001160


	//   ....[15]....
        /*024c*/ 	.word	0x000011c0


	//   ....[16]....
        /*0250*/ 	.word	0x00001210


	//   ....[17]....
        /*0254*/ 	.word	0x00001270


	//   ....[18]....
        /*0258*/ 	.word	0x000012c0


	//   ....[19]....
        /*025c*/ 	.word	0x000012e0


	//   ....[20]....
        /*0260*/ 	.word	0x000013a0


	//   ....[21]....
        /*0264*/ 	.word	0x00001430


	//   ....[22]....
        /*0268*/ 	.word	0x00001480


	//   ....[23]....
        /*026c*/ 	.word	0x000014e0


	//   ....[24]....
        /*0270*/ 	.word	0x00001540


	//   ....[25]....
        /*0274*/ 	.word	0x00001580


	//   ....[26]....
        /*0278*/ 	.word	0x000015c0


	//   ....[27]....
        /*027c*/ 	.word	0x00001600


	//   ....[28]....
        /*0280*/ 	.word	0x00001610


	//   ....[29]....
        /*0284*/ 	.word	0x00001a50


	//   ....[30]....
        /*0288*/ 	.word	0x00002430


	//   ....[31]....
        /*028c*/ 	.word	0x00002650


	//   ....[32]....
        /*0290*/ 	.word	0x00002670


	//   ....[33]....
        /*0294*/ 	.word	0x00002690


	//   ....[34]....
        /*0298*/ 	.word	0x000026b0


	//   ....[35]....
        /*029c*/ 	.word	0x000026d0


	//   ....[36]....
        /*02a0*/ 	.word	0x00002a60


	//   ....[37]....
        /*02a4*/ 	.word	0x00002a80


	//   ....[38]....
        /*02a8*/ 	.word	0x00002aa0


	//   ....[39]....
        /*02ac*/ 	.word	0x00002ac0


	//   ....[40]....
        /*02b0*/ 	.word	0x00002ae0


	//   ....[41]....
        /*02b4*/ 	.word	0x00002ee0


	//   ....[42]....
        /*02b8*/ 	.word	0x00002f70


	//   ....[43]....
        /*02bc*/ 	.word	0x00002fd0


	//   ....[44]....
        /*02c0*/ 	.word	0x00003030


	//   ....[45]....
        /*02c4*/ 	.word	0x00003090


	//   ....[46]....
        /*02c8*/ 	.word	0x000030f0


	//   ....[47]....
        /*02cc*/ 	.word	0x00003140


	//   ....[48]....
        /*02d0*/ 	.word	0x000031b0


	//   ....[49]....
        /*02d4*/ 	.word	0x000031c0


	//   ....[50]....
        /*02d8*/ 	.word	0x00003280


	//   ....[51]....
        /*02dc*/ 	.word	0x00003310


	//   ....[52]....
        /*02e0*/ 	.word	0x00003360


	//   ....[53]....
        /*02e4*/ 	.word	0x000033d0


	//   ....[54]....
        /*02e8*/ 	.word	0x00003430


	//   ....[55]....
        /*02ec*/ 	.word	0x00003480


	//   ....[56]....
        /*02f0*/ 	.word	0x000034c0


	//   ....[57]....
        /*02f4*/ 	.word	0x00003520


	//   ....[58]....
        /*02f8*/ 	.word	0x00003530


	//   ....[59]....
        /*02fc*/ 	.word	0x000039a0


	//   ....[60]....
        /*0300*/ 	.word	0x00003f30


	//   ....[61]....
        /*0304*/ 	.word	0x00003fb0


	//   ....[62]....
        /*0308*/ 	.word	0x00004040


	//   ....[63]....
        /*030c*/ 	.word	0x00004120


	//   ....[64]....
        /*0310*/ 	.word	0x000041a0


	//   ....[65]....
        /*0314*/ 	.word	0x00004230


	//   ....[66]....
        /*0318*/ 	.word	0x000042b0


	//   ....[67]....
        /*031c*/ 	.word	0x00004330


	//   ....[68]....
        /*0320*/ 	.word	0x00004360


	//   ....[69]....
        /*0324*/ 	.word	0x00004430


	//   ....[70]....
        /*0328*/ 	.word	0x000044b0


	//   ....[71]....
        /*032c*/ 	.word	0x00004530


	//   ....[72]....
        /*0330*/ 	.word	0x000045e0


	//   ....[73]....
        /*0334*/ 	.word	0x00004670


	//   ....[74]....
        /*0338*/ 	.word	0x000046f0


	//   ....[75]....
        /*033c*/ 	.word	0x00004760


	//   ....[76]....
        /*0340*/ 	.word	0x000047e0


	//   ....[77]....
        /*0344*/ 	.word	0x00004840


	//   ....[78]....
        /*0348*/ 	.word	0x000048b0


	//   ....[79]....
        /*034c*/ 	.word	0x00004930


	//   ....[80]....
        /*0350*/ 	.word	0x000049d0


	//   ....[81]....
        /*0354*/ 	.word	0x00004a90


	//   ....[82]....
        /*0358*/ 	.word	0x00004b30


	//   ....[83]....
        /*035c*/ 	.word	0x00004bc0


	//   ....[84]....
        /*0360*/ 	.word	0x00004c50


	//   ....[85]....
        /*0364*/ 	.word	0x00004cc0


	//   ....[86]....
        /*0368*/ 	.word	0x00004cf0


	//   ....[87]....
        /*036c*/ 	.word	0x00004dc0


	//   ....[88]....
        /*0370*/ 	.word	0x00004e40


	//   ....[89]....
        /*0374*/ 	.word	0x00004ec0


	//   ....[90]....
        /*0378*/ 	.word	0x00004f80


	//   ....[91]....
        /*037c*/ 	.word	0x00005020


	//   ....[92]....
        /*0380*/ 	.word	0x000050b0


	//   ....[93]....
        /*0384*/ 	.word	0x00005140


	//   ....[94]....
        /*0388*/ 	.word	0x000051d0


	//   ....[95]....
        /*038c*/ 	.word	0x00005230


	//----- nvinfo : EIATTR_VRC_CTA_INIT_COUNT
	.align		4
.L_100:
        /*0390*/ 	.byte	0x02, 0x4a
	.zero		1
	.zero		1


	//----- nvinfo : EIATTR_EXIT_INSTR_OFFSETS
	.align		4
        /*0394*/ 	.byte	0x04, 0x1c
        /*0396*/ 	.short	(.L_102 - .L_101)


	//   ....[0]....
.L_101:
        /*0398*/ 	.word	0x00001ce0


	//   ....[1]....
        /*039c*/ 	.word	0x00001d10


	//   ....[2]....
        /*03a0*/ 	.word	0x00003ec0


	//   ....[3]....
        /*03a4*/ 	.word	0x00003ee0


	//----- nvinfo : EIATTR_MAX_THREADS
	.align		4
.L_102:
        /*03a8*/ 	.byte	0x04, 0x05
        /*03aa*/ 	.short	(.L_104 - .L_103)
.L_103:
        /*03ac*/ 	.word	0x000001a0
        /*03b0*/ 	.word	0x00000001
        /*03b4*/ 	.word	0x00000001


	//----- nvinfo : EIATTR_CRS_STACK_SIZE
	.align		4
.L_104:
        /*03b8*/ 	.byte	0x04, 0x1e
        /*03ba*/ 	.short	(.L_106 - .L_105)
.L_105:
        /*03bc*/ 	.word	0x00000000


	//----- nvinfo : EIATTR_CBANK_PARAM_SIZE
	.align		4
.L_106:
        /*03c0*/ 	.byte	0x03, 0x19
        /*03c2*/ 	.short	0x0038


	//----- nvinfo : EIATTR_PARAM_CBANK
	.align		4
        /*03c4*/ 	.byte	0x04, 0x0a
        /*03c6*/ 	.short	(.L_108 - .L_107)
	.align		4
.L_107:
        /*03c8*/ 	.word	index@(.nv.constant0._ZN3cub18CUB_300001_SM_10006detail4scan16DeviceScanKernelINS2_10policy_hubIiiimN4cuda3std3__44plusIvEEE10Policy1000EN6thrust24THRUST_300001_SM_1000_NS10device_ptrIiEESF_NS0_13ScanTileStateIiLb1EEES9_NS1_10InputValueIiPiEEmiLb0EiEEvT0_T1_T2_iT3_T4_T5_)
        /*03cc*/ 	.short	0x0380
        /*03ce*/ 	.short	0x0038


	//----- nvinfo : EIATTR_SW_WAR
	.align		4
.L_108:
        /*03d0*/ 	.byte	0x04, 0x36
        /*03d2*/ 	.short	(.L_110 - .L_109)
.L_109:
        /*03d4*/ 	.word	0x00000008
.L_110:


//--------------------- .nv.info._ZN3cub18CUB_300001_SM_10006detail4scan16DeviceScanKernelINS2_10policy_hubIiiijN4cuda3std3__44plusIvEEE10Policy1000EN6thrust24THRUST_300001_SM_1000_NS10device_ptrIiEESF_NS0_13ScanTileStateIiLb1EEES9_NS1_10InputValueIiPiEEjiLb0EiEEvT0_T1_T2_iT3_T4_T5_ --------------------------
	.section	.nv.info._ZN3cub18CUB_300001_SM_10006detail4scan16DeviceScanKernelINS2_10policy_hubIiiijN4cuda3std3__44plusIvEEE10Policy1000EN6thrust24THRUST_300001_SM_1000_NS10device_ptrIiEESF_NS0_13ScanTileStateIiLb1EEES9_NS1_10InputValueIiPiEEjiLb0EiEEvT0_T1_T2_iT3_T4_T5_,"",@"SHT_CUDA_INFO"
	.sectionflags	@""
	.align	4


	//----- nvinfo : EIATTR_CUDA_API_VERSION
	.align		4
        /*0000*/ 	.byte	0x04, 0x37
        /*0002*/ 	.short	(.L_112 - .L_111)
.L_111:
        /*0004*/ 	.word	0x00000082


	//----- nvinfo : EIATTR_KPARAM_INFO
	.align		4
.L_112:
        /*0008*/ 	.byte	0x04, 0x17
        /*000a*/ 	.short	(.L_114 - .L_113)
.L_113:
        /*000c*/ 	.word	0x00000000
        /*0010*/ 	.short	0x0006
        /*0012*/ 	.short	0x0030
        /*0014*/ 	.byte	0x00, 0xf0, 0x11, 0x00


	//----- nvinfo : EIATTR_KPARAM_INFO
	.align		4
.L_114:
        /*0018*/ 	.byte	0x04, 0x17
        /*001a*/ 	.short	(.L_116 - .L_115)
.L_115:
        /*001c*/ 	.word	0x00000000
        /*0020*/ 	.short	0x0005
        /*0022*/ 	.short	0x0020
        /*0024*/ 	.byte	0x00, 0xf0, 0x41, 0x00


	//----- nvinfo : EIATTR_KPARAM_INFO
	.align		4
.L_116:
        /*0028*/ 	.byte	0x04, 0x17
        /*002a*/ 	.short	(.L_118 - .L_117)
.L_117:
        /*002c*/ 	.word	0x00000000
        /*0030*/ 	.short	0x0004
        /*0032*/ 	.short	0x001c
        /*0034*/ 	.byte	0x00, 0xf0, 0x05, 0x00


	//----- nvinfo : EIATTR_KPARAM_INFO
	.align		4
.L_118:
        /*0038*/ 	.byte	0x04, 0x17
        /*003a*/ 	.short	(.L_120 - .L_119)
.L_119:
        /*003c*/ 	.word	0x00000000
        /*0040*/ 	.short	0x0003
        /*0042*/ 	.short	0x0018
        /*0044*/ 	.byte	0x00, 0xf0, 0x11, 0x00


	//----- nvinfo : EIATTR_KPARAM_INFO
	.align		4
.L_120:
        /*0048*/ 	.byte	0x04, 0x17
        /*004a*/ 	.short	(.L_122 - .L_121)
.L_121:
        /*004c*/ 	.word	0x00000000
        /*0050*/ 	.short	0x0002
        /*0052*/ 	.short	0x0010
        /*0054*/ 	.byte	0x00, 0xf0, 0x21, 0x00


	//----- nvinfo : EIATTR_KPARAM_INFO
	.align		4
.L_122:
        /*0058*/ 	.byte	0x04, 0x17
        /*005a*/ 	.short	(.L_124 - .L_123)
.L_123:
        /*005c*/ 	.word	0x00000000
        /*0060*/ 	.short	0x0001
        /*0062*/ 	.short	0x0008
        /*0064*/ 	.byte	0x00, 0xf0, 0x21, 0x00


	//----- nvinfo : EIATTR_KPARAM_INFO
	.align		4
.L_124:
        /*0068*/ 	.byte	0x04, 0x17
        /*006a*/ 	.short	(.L_126 - .L_125)
.L_125:
        /*006c*/ 	.word	0x00000000
        /*0070*/ 	.short	0x0000
        /*0072*/ 	.short	0x0000
        /*0074*/ 	.byte	0x00, 0xf0, 0x21, 0x00


	//----- nvinfo : EIATTR_SPARSE_MMA_MASK
	.align		4
.L_126:
        /*0078*/ 	.byte	0x03, 0x50
        /*007a*/ 	.short	0x0000


	//----- nvinfo : EIATTR_MAXREG_COUNT
	.align		4
        /*007c*/ 	.byte	0x03, 0x1b
        /*007e*/ 	.short	0x00a8


	//----- nvinfo : EIATTR_NUM_BARRIERS
	.align		4
        /*0080*/ 	.byte	0x02, 0x4c
        /*0082*/ 	.byte	0x01
	.zero		1


	//----- nvinfo : EIATTR_MERCURY_ISA_VERSION
	.align		4
        /*0084*/ 	.byte	0x03, 0x5f
        /*0086*/ 	.short	0x0101


	//----- nvinfo : EIATTR_UNUSED_LOAD_BYTE_OFFSET
	.align		4
        /*0088*/ 	.byte	0x04, 0x44
        /*008a*/ 	.short	(.L_128 - .L_127)


	//   ....[0]....
.L_127:
        /*008c*/ 	.word	0x00002a80
        /*0090*/ 	.word	0x00000fff


	//----- nvinfo : EIATTR_COOP_GROUP_MASK_REGIDS
	.align		4
.L_128:
        /*0094*/ 	.byte	0x04, 0x29
        /*0096*/ 	.short	(.L_130 - .L_129)


	//   ....[0]....
.L_129:
        /*0098*/ 	.word	0xffffffff


	//   ....[1]....
        /*009c*/ 	.word	0xffffffff


	//   ....[2]....
        /*00a0*/ 	.word	0xffffffff


	//   ....[3]....
        /*00a4*/ 	.word	0xffffffff


	//   ....[4]....
        /*00a8*/ 	.word	0xffffffff


	//   ....[5]....
        /*00ac*/ 	.word	0xffffffff


	//   ....[6]....
        /*00b0*/ 	.word	0xffffffff


	//   ....[7]....
        /*00b4*/ 	.word	0xffffffff


	//   ....[8]....
        /*00b8*/ 	.word	0xffffffff


	//   ....[9]....
        /*00bc*/ 	.word	0xffffffff


	//   ....[10]....
        /*00c0*/ 	.word	0xffffffff


	//   ....[11]....
        /*00c4*/ 	.word	0xffffffff


	//   ....[12]....
        /*00c8*/ 	.word	0xffffffff


	//   ....[13]....
        /*00cc*/ 	.word	0xffffffff


	//   ....[14]....
        /*00d0*/ 	.word	0xffffffff


	//   ....[15]....
        /*00d4*/ 	.word	0xffffffff


	//   ....[16]....
        /*00d8*/ 	.word	0xffffffff


	//   ....[17]....
        /*00dc*/ 	.word	0xffffffff


	//   ....[18]....
        /*00e0*/ 	.word	0xffffffff


	//   ....[19]....
        /*00e4*/ 	.word	0xffffffff


	//   ....[20]....
        /*00e8*/ 	.word	0xffffffff


	//   ....[21]....
        /*00ec*/ 	.word	0xffffffff


	//   ....[22]....
        /*00f0*/ 	.word	0xffffffff


	//   ....[23]....
        /*00f4*/ 	.word	0xffffffff


	//   ....[24]....
        /*00f8*/ 	.word	0xffffffff


	//   ....[25]....
        /*00fc*/ 	.word	0xffffffff


	//   ....[26]....
        /*0100*/ 	.word	0xffffffff


	//   ....[27]....
        /*0104*/ 	.word	0xffffffff


	//   ....[28]....
        /*0108*/ 	.word	0xffffffff


	//   ....[29]....
        /*010c*/ 	.word	0xffffffff


	//   ....[30]....
        /*0110*/ 	.word	0xffffffff


	//   ....[31]....
        /*0114*/ 	.word	0xffffffff


	//   ....[32]....
        /*0118*/ 	.word	0xffffffff


	//   ....[33]....
        /*011c*/ 	.word	0xffffffff


	//   ....[34]....
        /*0120*/ 	.word	0xffffffff


	//   ....[35]....
        /*0124*/ 	.word	0xffffffff


	//   ....[36]....
        /*0128*/ 	.word	0xffffffff


	//   ....[37]....
        /*012c*/ 	.word	0xffffffff


	//   ....[38]....
        /*0130*/ 	.word	0xffffffff


	//   ....[39]....
        /*0134*/ 	.word	0xffffffff


	//   ....[40]....
        /*0138*/ 	.word	0xffffffff


	//   ....[41]....
        /*013c*/ 	.word	0xffffffff


	//   ....[42]....
        /*0140*/ 	.word	0xffffffff


	//   ....[43]....
        /*0144*/ 	.word	0xffffffff


	//   ....[44]....
        /*0148*/ 	.word	0xffffffff


	//   ....[45]....
        /*014c*/ 	.word	0xffffffff


	//   ....[46]....
        /*0150*/ 	.word	0xffffffff


	//   ....[47]....
        /*0154*/ 	.word	0xffffffff


	//   ....[48]....
        /*0158*/ 	.word	0xffffffff


	//   ....[49]....
        /*015c*/ 	.word	0xffffffff


	//   ....[50]....
        /*0160*/ 	.word	0xffffffff


	//   ....[51]....
        /*0164*/ 	.word	0xffffffff


	//   ....[52]....
        /*0168*/ 	.word	0xffffffff


	//   ....[53]....
        /*016c*/ 	.word	0xffffffff


	//   ....[54]....
        /*0170*/ 	.word	0xffffffff


	//   ....[55]....
        /*0174*/ 	.word	0xffffffff


	//   ....[56]....
        /*0178*/ 	.word	0xffffffff


	//   ....[57]....
        /*017c*/ 	.word	0xffffffff


	//   ....[58]....
        /*0180*/ 	.word	0xffffffff


	//   ....[59]....
        /*0184*/ 	.word	0xffffffff


	//   ....[60]....
        /*0188*/ 	.word	0x05000015


	//   ....[61]....
        /*018c*/ 	.word	0x05000015


	//   ....[62]....
        /*0190*/ 	.word	0x05000015


	//   ....[63]....
        /*0194*/ 	.word	0x05000015


	//   ....[64]....
        /*0198*/ 	.word	0x05000015


	//   ....[65]....
        /*019c*/ 	.word	0x05000015


	//   ....[66]....
        /*01a0*/ 	.word	0x05000015


	//   ....[67]....
        /*01a4*/ 	.word	0x05000015


	//   ....[68]....
        /*01a8*/ 	.word	0x05000015


	//   ....[69]....
        /*01ac*/ 	.word	0x05000015


	//   ....[70]....
        /*01b0*/ 	.word	0x05000015


	//   ....[71]....
        /*01b4*/ 	.word	0x05000015


	//   ....[72]....
        /*01b8*/ 	.word	0x05000015


	//   ....[73]....
        /*01bc*/ 	.word	0x05000015


	//   ....[74]....
        /*01c0*/ 	.word	0x05000015


	//   ....[75]....
        /*01c4*/ 	.word	0x05000015


	//   ....[76]....
        /*01c8*/ 	.word	0x05000015


	//   ....[77]....
        /*01cc*/ 	.word	0x05000015


	//   ....[78]....
        /*01d0*/ 	.word	0x05000015


	//   ....[79]....
        /*01d4*/ 	.word	0x05000015


	//   ....[80]....
        /*01d8*/ 	.word	0x05000015


	//   ....[81]....
        /*01dc*/ 	.word	0x05000015


	//   ....[82]....
        /*01e0*/ 	.word	0x05000015


	//   ....[83]....
        /*01e4*/ 	.word	0x05000015


	//   ....[84]....
        /*01e8*/ 	.word	0x05000015


	//   ....[85]....
        /*01ec*/ 	.word	0x05000015


	//   ....[86]....
        /*01f0*/ 	.word	0x05000015


	//   ....[87]....
        /*01f4*/ 	.word	0x05000015


	//   ....[88]....
        /*01f8*/ 	.word	0x05000015


	//   ....[89]....
        /*01fc*/ 	.word	0x05000015


	//   ....[90]....
        /*0200*/ 	.word	0x05000015


	//   ....[91]....
        /*0204*/ 	.word	0x05000015


	//   ....[92]....
        /*0208*/ 	.word	0x05000015


	//   ....[93]....
        /*020c*/ 	.word	0x05000015


	//   ....[94]....
        /*0210*/ 	.word	0x05000015


	//   ....[95]....
        /*0214*/ 	.word	0x05000015


	//----- nvinfo : EIATTR_COOP_GROUP_INSTR_OFFSETS
	.align		4
.L_130:
        /*0218*/ 	.byte	0x04, 0x28
        /*021a*/ 	.short	(.L_132 - .L_131)


	//   ....[0]....
.L_131:
        /*021c*/ 	.word	0x00000510


	//   ....[1]....
        /*0220*/ 	.word	0x000006d0


	//   ....[2]....
        /*0224*/ 	.word	0x000006f0


	//   ....[3]....
        /*0228*/ 	.word	0x00000710


	//   ....[4]....
        /*022c*/ 	.word	0x00000730


	//   ....[5]....
        /*0230*/ 	.word	0x00000750


	//   ....[6]....
        /*0234*/ 	.word	0x00000b40


	//   ....[7]....
        /*0238*/ 	.word	0x00000b60


	//   ....[8]....
        /*023c*/ 	.word	0x00000b80


	//   ....[9]....
        /*0240*/ 	.word	0x00000ba0


	//   ....[10]....
        /*0244*/ 	.word	0x00000bc0


	//   ....[11]....
        /*0248*/ 	.word	0x00000f70


	//   ....[12]....
        /*024c*/ 	.word	0x00001140


	//   ....[13]....
        /*0250*/ 	.word	0x000011a0


	//   ....[14]....
        /*0254*/ 	.word	0x00001240


	//   ....[15]....
        /*0258*/ 	.word	0x000012b0


	//   ....[16]....
        /*025c*/ 	.word	0x00001300


	//   ....[17]....
        /*0260*/ 	.word	0x00001340


	//   ....[18]....
        /*0264*/ 	.word	0x00001380


	//   ....[19]....
        /*0268*/ 	.word	0x00001390


	//   ....[20]....
        /*026c*/ 	.word	0x00001470


	//   ....[21]....
        /*0270*/ 	.word	0x00001640


	//   ....[22]....
        /*0274*/ 	.word	0x00001690


	//   ....[23]....
        /*0278*/ 	.word	0x000016f0


	//   ....[24]....
        /*027c*/ 	.word	0x00001750


	//   ....[25]....
        /*0280*/ 	.word	0x00001790


	//   ....[26]....
        /*0284*/ 	.word	0x000017d0


	//   ....[27]....
        /*0288*/ 	.word	0x00001810


	//   ....[28]....
        /*028c*/ 	.word	0x00001820


	//   ....[29]....
        /*0290*/ 	.word	0x00001cd0


	//   ....[30]....
        /*0294*/ 	.word	0x000027b0


	//   ....[31]....
        /*0298*/ 	.word	0x00002970


	//   ....[32]....
        /*029c*/ 	.word	0x00002990


	//   ....[33]....
        /*02a0*/ 	.word	0x000029b0


	//   ....[34]....
        /*02a4*/ 	.word	0x000029d0


	//   ....[35]....
        /*02a8*/ 	.word	0x000029f0


	//   ....[36]....
        /*02ac*/ 	.word	0x00002d70


	//   ....[37]....
        /*02b0*/ 	.word	0x00002d90


	//   ....[38]....
        /*02b4*/ 	.word	0x00002db0


	//   ....[39]....
        /*02b8*/ 	.word	0x00002dd0


	//   ....[40]....
        /*02bc*/ 	.word	0x00002df0


	//   ....[41]....
        /*02c0*/ 	.word	0x000031a0


	//   ....[42]....
        /*02c4*/ 	.word	0x00003370


	//   ....[43]....
        /*02c8*/ 	.word	0x000033d0


	//   ....[44]....
        /*02cc*/ 	.word	0x00003440


	//   ....[45]....
        /*02d0*/ 	.word	0x000034b0


	//   ....[46]....
        /*02d4*/ 	.word	0x00003500


	//   ....[47]....
        /*02d8*/ 	.word	0x00003550


	//   ....[48]....
        /*02dc*/ 	.word	0x000035b0


	//   ....[49]....
        /*02e0*/ 	.word	0x000035c0


	//   ....[50]....
        /*02e4*/ 	.word	0x00003680


	//   ....[51]....
        /*02e8*/ 	.word	0x00003850


	//   ....[52]....
        /*02ec*/ 	.word	0x000038a0


	//   ....[53]....
        /*02f0*/ 	.word	0x00003910


	//   ....[54]....
        /*02f4*/ 	.word	0x00003970


	//   ....[55]....
        /*02f8*/ 	.word	0x000039c0


	//   ....[56]....
        /*02fc*/ 	.word	0x00003a20


	//   ....[57]....
        /*0300*/ 	.word	0x00003a60


	//   ....[58]....
        /*0304*/ 	.word	0x00003a70


	//   ....[59]....
        /*0308*/ 	.word	0x00003ee0


	//   ....[60]....
        /*030c*/ 	.word	0x00004560


	//   ....[61]....
        /*0310*/ 	.word	0x000045e0


	//   ....[62]....
        /*0314*/ 	.word	0x00004670


	//   ....[63]....
        /*0318*/ 	.word	0x00004760


	//   ....[64]....
        /*031c*/ 	.word	0x00004800


	//   ....[65]....
        /*0320*/ 	.word	0x00004880


	//   ....[66]....
        /*0324*/ 	.word	0x00004910


	//   ....[67]....
        /*0328*/ 	.word	0x00004990


	//   ....[68]....
        /*032c*/ 	.word	0x000049c0


	//   ....[69]....
        /*0330*/ 	.word	0x00004a70


	//   ....[70]....
        /*0334*/ 	.word	0x00004af0


	//   ....[71]....
        /*0338*/ 	.word	0x00004b70


	//   ....[72]....
        /*033c*/ 	.word	0x00004c30


	//   ....[73]....
        /*0340*/ 	.word	0x00004cc0


	//   ....[74]....
        /*0344*/ 	.word	0x00004d40


	//   ....[75]....
        /*0348*/ 	.word	0x00004dc0


	//   ....[76]....
        /*034c*/ 	.word	0x00004e40


	//   ....[77]....
        /*0350*/ 	.word	0x00004ea0


	//   ....[78]....
        /*0354*/ 	.word	0x00004f10


	//   ....[79]....
        /*0358*/ 	.word	0x00004f90


	//   ....[80]....
        /*035c*/ 	.word	0x00005020


	//   ....[81]....
        /*0360*/ 	.word	0x000050d0


	//   ....[82]....
        /*0364*/ 	.word	0x00005180


	//   ....[83]....
        /*0368*/ 	.word	0x00005210


	//   ....[84]....
        /*036c*/ 	.word	0x000052a0


	//   ....[85]....
        /*0370*/ 	.word	0x00005340


	//   ....[86]....
        /*0374*/ 	.word	0x00005370


	//   ....[87]....
        /*0378*/ 	.word	0x00005420


	//   ....[88]....
        /*037c*/ 	.word	0x000054a0


	//   ....[89]....
        /*0380*/ 	.word	0x00005520


	//   ....[90]....
        /*0384*/ 	.word	0x000055e0


	//   ....[91]....
        /*0388*/ 	.word	0x00005690


	//   ....[92]....
        /*038c*/ 	.word	0x00005720


	//   ....[93]....
        /*0390*/ 	.word	0x000057a0


	//   ....[94]....
        /*0394*/ 	.word	0x00005830


	//   ....[95]....
        /*0398*/ 	.word	0x00005890


	//----- nvinfo : EIATTR_VRC_CTA_INIT_COUNT
	.align		4
.L_132:
        /*039c*/ 	.byte	0x02, 0x4a
	.zero		1
	.zero		1


	//----- nvinfo : EIATTR_EXIT_INSTR_OFFSETS
	.align		4
        /*03a0*/ 	.byte	0x04, 0x1c
        /*03a2*/ 	.short	(.L_134 - .L_133)


	//   ....[0]....
.L_133:
        /*03a4*/ 	.word	0x00001fa0


	//   ....[1]....
        /*03a8*/ 	.word	0x00001fc0


	//   ....[2]....
        /*03ac*/ 	.word	0x000044f0


	//   ....[3]....
        /*03b0*/ 	.word	0x00004510


	//----- nvinfo : EIATTR_MAX_THREADS
	.align		4
.L_134:
        /*03b4*/ 	.byte	0x04, 0x05
        /*03b6*/ 	.short	(.L_136 - .L_135)
.L_135:
        /*03b8*/ 	.word	0x00000180
        /*03bc*/ 	.word	0x00000001
        /*03c0*/ 	.word	0x00000001


	//----- nvinfo : EIATTR_CRS_STACK_SIZE
	.align		4
.L_136:
        /*03c4*/ 	.byte	0x04, 0x1e
        /*03c6*/ 	.short	(.L_138 - .L_137)
.L_137:
        /*03c8*/ 	.word	0x00000000


	//----- nvinfo : EIATTR_CBANK_PARAM_SIZE
	.align		4
.L_138:
        /*03cc*/ 	.byte	0x03, 0x19
        /*03ce*/ 	.short	0x0034


	//----- nvinfo : EIATTR_PARAM_CBANK
	.align		4
        /*03d0*/ 	.byte	0x04, 0x0a
        /*03d2*/ 	.short	(.L_140 - .L_139)
	.align		4
.L_139:
        /*03d4*/ 	.word	index@(.nv.constant0._ZN3cub18CUB_300001_SM_10006detail4scan16DeviceScanKernelINS2_10policy_hubIiiijN4cuda3std3__44plusIvEEE10Policy1000EN6thrust24THRUST_300001_SM_1000_NS10device_ptrIiEESF_NS0_13ScanTileStateIiLb1EEES9_NS1_10InputValueIiPiEEjiLb0EiEEvT0_T1_T2_iT3_T4_T5_)
        /*03d8*/ 	.short	0x0380
        /*03da*/ 	.short	0x0034


	//----- nvinfo : EIATTR_SW_WAR
	.align		4
.L_140:
        /*03dc*/ 	.byte	0x04, 0x36
        /*03de*/ 	.short	(.L_142 - .L_141)
.L_141:
        /*03e0*/ 	.word	0x00000008
.L_142:


//--------------------- .nv.info._ZN3cub18CUB_300001_SM_10006detail4scan20DeviceScanInitKernelINS0_13ScanTileStateIiLb1EEEEEvT_i --------------------------
	.section	.nv.info._ZN3cub18CUB_300001_SM_10006detail4scan20DeviceScanInitKernelINS0_13ScanTileStateIiLb1EEEEEvT_i,"",@"SHT_CUDA_INFO"
	.sectionflags	@""
	.align	4


	//----- nvinfo : EIATTR_CUDA_API_VERSION
	.align		4
        /*0000*/ 	.byte	0x04, 0x37
        /*0002*/ 	.short	(.L_144 - .L_143)
.L_143:
        /*0004*/ 	.word	0x00000082


	//----- nvinfo : EIATTR_KPARAM_INFO
	.align		4
.L_144:
        /*0008*/ 	.byte	0x04, 0x17
        /*000a*/ 	.short	(.L_146 - .L_145)
.L_145:
        /*000c*/ 	.word	0x00000000
        /*0010*/ 	.short	0x0001
        /*0012*/ 	.short	0x0008
        /*0014*/ 	.byte	0x00, 0xf0, 0x11, 0x00


	//----- nvinfo : EIATTR_KPARAM_INFO
	.align		4
.L_146:
        /*0018*/ 	.byte	0x04, 0x17
        /*001a*/ 	.short	(.L_148 - .L_147)
.L_147:
        /*001c*/ 	.word	0x00000000
        /*0020*/ 	.short	0x0000
        /*0022*/ 	.short	0x0000
        /*0024*/ 	.byte	0x00, 0xf0, 0x21, 0x00


	//----- nvinfo : EIATTR_SPARSE_MMA_MASK
	.align		4
.L_148:
        /*0028*/ 	.byte	0x03, 0x50
        /*002a*/ 	.short	0x0000


	//----- nvinfo : EIATTR_MAXREG_COUNT
	.align		4
        /*002c*/ 	.byte	0x03, 0x1b
        /*002e*/ 	.short	0x00ff


	//----- nvinfo : EIATTR_MERCURY_ISA_VERSION
	.align		4
        /*0030*/ 	.byte	0x03, 0x5f
        /*0032*/ 	.short	0x0101


	//----- nvinfo : EIATTR_VRC_CTA_INIT_COUNT
	.align		4
        /*0034*/ 	.byte	0x02, 0x4a
	.zero		1
	.zero		1


	//----- nvinfo : EIATTR_EXIT_INSTR_OFFSETS
	.align		4
        /*0038*/ 	.byte	0x04, 0x1c
        /*003a*/ 	.short	(.L_150 - .L_149)


	//   ....[0]....
.L_149:
        /*003c*/ 	.word	0x000000f0


	//   ....[1]....
        /*0040*/ 	.word	0x00000130


	//----- nvinfo : EIATTR_CBANK_PARAM_SIZE
	.align		4
.L_150:
        /*0044*/ 	.byte	0x03, 0x19
        /*0046*/ 	.short	0x000c


	//----- nvinfo : EIATTR_PARAM_CBANK
	.align		4
        /*0048*/ 	.byte	0x04, 0x0a
        /*004a*/ 	.short	(.L_152 - .L_151)
	.align		4
.L_151:
        /*004c*/ 	.word	index@(.nv.constant0._ZN3cub18CUB_300001_SM_10006detail4scan20DeviceScanInitKernelINS0_13ScanTileStateIiLb1EEEEEvT_i)
        /*0050*/ 	.short	0x0380
        /*0052*/ 	.short	0x000c


	//----- nvinfo : EIATTR_SW_WAR
	.align		4
.L_152:
        /*0054*/ 	.byte	0x04, 0x36
        /*0056*/ 	.short	(.L_154 - .L_153)
.L_153:
        /*0058*/ 	.word	0x00000008
.L_154:


//--------------------- .nv.info._ZN3cub18CUB_300001_SM_10006detail11EmptyKernelIvEEvv --------------------------
	.section	.nv.info._ZN3cub18CUB_300001_SM_10006detail11EmptyKernelIvEEvv,"",@"SHT_CUDA_INFO"
	.sectionflags	@""
	.align	4


	//----- nvinfo : EIATTR_CUDA_API_VERSION
	.align		4
        /*0000*/ 	.byte	0x04, 0x37
        /*0002*/ 	.short	(.L_156 - .L_155)
.L_155:
        /*0004*/ 	.word	0x00000082


	//----- nvinfo : EIATTR_SPARSE_MMA_MASK
	.align		4
.L_156:
        /*0008*/ 	.byte	0x03, 0x50
        /*000a*/ 	.short	0x0000


	//----- nvinfo : EIATTR_MAXREG_COUNT
	.align		4
        /*000c*/ 	.byte	0x03, 0x1b
        /*000e*/ 	.short	0x00ff


	//----- nvinfo : EIATTR_MERCURY_ISA_VERSION
	.align		4
        /*0010*/ 	.byte	0x03, 0x5f
        /*0012*/ 	.short	0x0101


	//----- nvinfo : EIATTR_VRC_CTA_INIT_COUNT
	.align		4
        /*0014*/ 	.byte	0x02, 0x4a
	.zero		1
	.zero		1


	//----- nvinfo : EIATTR_EXIT_INSTR_OFFSETS
	.align		4
        /*0018*/ 	.byte	0x04, 0x1c
        /*001a*/ 	.short	(.L_158 - .L_157)


	//   ....[0]....
.L_157:
        /*001c*/ 	.word	0x00000010


	//----- nvinfo : EIATTR_SW_WAR
	.align		4
.L_158:
        /*0020*/ 	.byte	0x04, 0x36
        /*0022*/ 	.short	(.L_160 - .L_159)
.L_159:
        /*0024*/ 	.word	0x00000008
.L_160:


//--------------------- .nv.info._Z17distribute_kernelPfS_PiS0_S0_iiifii --------------------------
	.section	.nv.info._Z17distribute_kernelPfS_PiS0_S0_iiifii,"",@"SHT_CUDA_INFO"
	.sectionflags	@""
	.align	4


	//----- nvinfo : EIATTR_CUDA_API_VERSION
	.align		4
        /*0000*/ 	.byte	0x04, 0x37
        /*0002*/ 	.short	(.L_162 - .L_161)
.L_161:
        /*0004*/ 	.word	0x00000082


	//----- nvinfo : EIATTR_KPARAM_INFO
	.align		4
.L_162:
        /*0008*/ 	.byte	0x04, 0x17
        /*000a*/ 	.short	(.L_164 - .L_163)
.L_163:
        /*000c*/ 	.word	0x00000000
        /*0010*/ 	.short	0x000a
        /*0012*/ 	.short	0x003c
        /*0014*/ 	.byte	0x00, 0xf0, 0x11, 0x00


	//----- nvinfo : EIATTR_KPARAM_INFO
	.align		4
.L_164:
        /*0018*/ 	.byte	0x04, 0x17
        /*001a*/ 	.short	(.L_166 - .L_165)
.L_165:
        /*001c*/ 	.word	0x00000000
        /*0020*/ 	.short	0x0009
        /*0022*/ 	.short	0x0038
        /*0024*/ 	.byte	0x00, 0xf0, 0x11, 0x00


	//----- nvinfo : EIATTR_KPARAM_INFO
	.align		4
.L_166:
        /*0028*/ 	.byte	0x04, 0x17
        /*002a*/ 	.short	(.L_168 - .L_167)
.L_167:
        /*002c*/ 	.word	0x00000000
        /*0030*/ 	.short	0x0008
        /*0032*/ 	.short	0x0034
        /*0034*/ 	.byte	0x00, 0xf0, 0x11, 0x00


	//----- nvinfo : EIATTR_KPARAM_INFO
	.align		4
.L_168:
        /*0038*/ 	.byte	0x04, 0x17
        /*003a*/ 	.short	(.L_170 - .L_169)
.L_169:
        /*003c*/ 	.word	0x00000000
        /*0040*/ 	.short	0x0007
        /*0042*/ 	.short	0x0030
        /*0044*/ 	.byte	0x00, 0xf0, 0x11, 0x00


	//----- nvinfo : EIATTR_KPARAM_INFO
	.align		4
.L_170:
        /*0048*/ 	.byte	0x04, 0x17
        /*004a*/ 	.short	(.L_172 - .L_171)
.L_171:
        /*004c*/ 	.word	0x00000000
        /*0050*/ 	.short	0x0006
        /*0052*/ 	.short	0x002c
        /*0054*/ 	.byte	0x00, 0xf0, 0x11, 0x00


	//----- nvinfo : EIATTR_KPARAM_INFO
	.align		4
.L_172:
        /*0058*/ 	.byte	0x04, 0x17
        /*005a*/ 	.short	(.L_174 - .L_173)
.L_173:
        /*005c*/ 	.word	0x00000000
        /*0060*/ 	.short	0x0005
        /*0062*/ 	.short	0x0028
        /*0064*/ 	.byte	0x00, 0xf0, 0x11, 0x00


	//----- nvinfo : EIATTR_KPARAM_INFO
	.align		4
.L_174:
        /*0068*/ 	.byte	0x04, 0x17
        /*006a*/ 	.short	(.L_176 - .L_175)
.L_175:
        /*006c*/ 	.word	0x00000000
        /*0070*/ 	.short	0x0004
        /*0072*/ 	.short	0x0020
        /*0074*/ 	.byte	0x00, 0xf5, 0x21, 0x00


	//----- nvinfo : EIATTR_KPARAM_INFO
	.align		4
.L_176:
        /*0078*/ 	.byte	0x04, 0x17
        /*007a*/ 	.short	(.L_178 - .L_177)
.L_177:
        /*007c*/ 	.word	0x00000000
        /*0080*/ 	.short	0x0003
        /*0082*/ 	.short	0x0018
        /*0084*/ 	.byte	0x00, 0xf5, 0x21, 0x00


	//----- nvinfo : EIATTR_KPARAM_INFO
	.align		4
.L_178:
        /*0088*/ 	.byte	0x04, 0x17
        /*008a*/ 	.short	(.L_180 - .L_179)
.L_179:
        /*008c*/ 	.word	0x00000000
        /*0090*/ 	.short	0x0002
        /*0092*/ 	.short	0x0010
        /*0094*/ 	.byte	0x00, 0xf5, 0x21, 0x00


	//----- nvinfo : EIATTR_KPARAM_INFO
	.align		4
.L_180:
        /*0098*/ 	.byte	0x04, 0x17
        /*009a*/ 	.short	(.L_182 - .L_181)
.L_181:
        /*009c*/ 	.word	0x00000000
        /*00a0*/ 	.short	0x0001
        /*00a2*/ 	.short	0x0008
        /*00a4*/ 	.byte	0x00, 0xf5, 0x21, 0x00


	//----- nvinfo : EIATTR_KPARAM_INFO
	.align		4
.L_182:
        /*00a8*/ 	.byte	0x04, 0x17
        /*00aa*/ 	.short	(.L_184 - .L_183)
.L_183:
        /*00ac*/ 	.word	0x00000000
        /*00b0*/ 	.short	0x0000
        /*00b2*/ 	.short	0x0000
        /*00b4*/ 	.byte	0x00, 0xf5, 0x21, 0x00


	//----- nvinfo : EIATTR_SPARSE_MMA_MASK
	.align		4
.L_184:
        /*00b8*/ 	.byte	0x03, 0x50
        /*00ba*/ 	.short	0x0000


	//----- nvinfo : EIATTR_MAXREG_COUNT
	.align		4
        /*00bc*/ 	.byte	0x03, 0x1b
        /*00be*/ 	.short	0x00ff


	//----- nvinfo : EIATTR_MERCURY_ISA_VERSION
	.align		4
        /*00c0*/ 	.byte	0x03, 0x5f
        /*00c2*/ 	.short	0x0101


	//----- nvinfo : EIATTR_VRC_CTA_INIT_COUNT
	.align		4
        /*00c4*/ 	.byte	0x02, 0x4a
	.zero		1
	.zero		1


	//----- nvinfo : EIATTR_EXIT_INSTR_OFFSETS
	.align		4
        /*00c8*/ 	.byte	0x04, 0x1c
        /*00ca*/ 	.short	(.L_186 - .L_185)


	//   ....[0]....
.L_185:
        /*00cc*/ 	.word	0x00000080


	//   ....[1]....
        /*00d0*/ 	.word	0x000002e0


	//----- nvinfo : EIATTR_CRS_STACK_SIZE
	.align		4
.L_186:
        /*00d4*/ 	.byte	0x04, 0x1e
        /*00d6*/ 	.short	(.L_188 - .L_187)
.L_187:
        /*00d8*/ 	.word	0x00000000


	//----- nvinfo : EIATTR_CBANK_PARAM_SIZE
	.align		4
.L_188:
        /*00dc*/ 	.byte	0x03, 0x19
        /*00de*/ 	.short	0x0040


	//----- nvinfo : EIATTR_PARAM_CBANK
	.align		4
        /*00e0*/ 	.byte	0x04, 0x0a
        /*00e2*/ 	.short	(.L_190 - .L_189)
	.align		4
.L_189:
        /*00e4*/ 	.word	index@(.nv.constant0._Z17distribute_kernelPfS_PiS0_S0_iiifii)
        /*00e8*/ 	.short	0x0380
        /*00ea*/ 	.short	0x0040


	//----- nvinfo : EIATTR_SW_WAR
	.align		4
.L_190:
        /*00ec*/ 	.byte	0x04, 0x36
        /*00ee*/ 	.short	(.L_192 - .L_191)
.L_191:
        /*00f0*/ 	.word	0x00000008
.L_192:


//--------------------- .nv.info._Z14compare_kernelPfPiS0_S0_fii --------------------------
	.section	.nv.info._Z14compare_kernelPfPiS0_S0_fii,"",@"SHT_CUDA_INFO"
	.sectionflags	@""
	.align	4


	//----- nvinfo : EIATTR_CUDA_API_VERSION
	.align		4
        /*0000*/ 	.byte	0x04, 0x37
        /*0002*/ 	.short	(.L_194 - .L_193)
.L_193:
        /*0004*/ 	.word	0x00000082


	//----- nvinfo : EIATTR_KPARAM_INFO
	.align		4
.L_194:
        /*0008*/ 	.byte	0x04, 0x17
        /*000a*/ 	.short	(.L_196 - .L_195)
.L_195:
        /*000c*/ 	.word	0x00000000
        /*0010*/ 	.short	0x0006
        /*0012*/ 	.short	0x0028
        /*0014*/ 	.byte	0x00, 0xf0, 0x11, 0x00


	//----- nvinfo : EIATTR_KPARAM_INFO
	.align		4
.L_196:
        /*0018*/ 	.byte	0x04, 0x17
        /*001a*/ 	.short	(.L_198 - .L_197)
.L_197:
        /*001c*/ 	.word	0x00000000
        /*0020*/ 	.short	0x0005
        /*0022*/ 	.short	0x0024
        /*0024*/ 	.byte	0x00, 0xf0, 0x11, 0x00


	//----- nvinfo : EIATTR_KPARAM_INFO
	.align		4
.L_198:
        /*0028*/ 	.byte	0x04, 0x17
        /*002a*/ 	.short	(.L_200 - .L_199)
.L_199:
        /*002c*/ 	.word	0x00000000
        /*0030*/ 	.short	0x0004
        /*0032*/ 	.short	0x0020
        /*0034*/ 	.byte	0x00, 0xf0, 0x11, 0x00


	//----- nvinfo : EIATTR_KPARAM_INFO
	.align		4
.L_200:
        /*0038*/ 	.byte	0x04, 0x17
        /*003a*/ 	.short	(.L_202 - .L_201)
.L_201:
        /*003c*/ 	.word	0x00000000
        /*0040*/ 	.short	0x0003
        /*0042*/ 	.short	0x0018
        /*0044*/ 	.byte	0x00, 0xf5, 0x21, 0x00


	//----- nvinfo : EIATTR_KPARAM_INFO
	.align		4
.L_202:
        /*0048*/ 	.byte	0x04, 0x17
        /*004a*/ 	.short	(.L_204 - .L_203)
.L_203:
        /*004c*/ 	.word	0x00000000
        /*0050*/ 	.short	0x0002
        /*0052*/ 	.short	0x0010
        /*0054*/ 	.byte	0x00, 0xf5, 0x21, 0x00


	//----- nvinfo : EIATTR_KPARAM_INFO
	.align		4
.L_204:
        /*0058*/ 	.byte	0x04, 0x17
        /*005a*/ 	.short	(.L_206 - .L_205)
.L_205:
        /*005c*/ 	.word	0x00000000
        /*0060*/ 	.short	0x0001
        /*0062*/ 	.short	0x0008
        /*0064*/ 	.byte	0x00, 0xf5, 0x21, 0x00


	//----- nvinfo : EIATTR_KPARAM_INFO
	.align		4
.L_206:
        /*0068*/ 	.byte	0x04, 0x17
        /*006a*/ 	.short	(.L_208 - .L_207)
.L_207:
        /*006c*/ 	.word	0x00000000
        /*0070*/ 	.short	0x0000
        /*0072*/ 	.short	0x0000
        /*0074*/ 	.byte	0x00, 0xf5, 0x21, 0x00


	//----- nvinfo : EIATTR_SPARSE_MMA_MASK
	.align		4
.L_208:
        /*0078*/ 	.byte	0x03, 0x50
        /*007a*/ 	.short	0x0000


	//----- nvinfo : EIATTR_MAXREG_COUNT
	.align		4
        /*007c*/ 	.byte	0x03, 0x1b
        /*007e*/ 	.short	0x00ff


	//----- nvinfo : EIATTR_MERCURY_ISA_VERSION
	.align		4
        /*0080*/ 	.byte	0x03, 0x5f
        /*0082*/ 	.short	0x0101


	//----- nvinfo : EIATTR_VRC_CTA_INIT_COUNT
	.align		4
        /*0084*/ 	.byte	0x02, 0x4a
	.zero		1
	.zero		1


	//----- nvinfo : EIATTR_EXIT_INSTR_OFFSETS
	.align		4
        /*0088*/ 	.byte	0x04, 0x1c
        /*008a*/ 	.short	(.L_210 - .L_209)


	//   ....[0]....
.L_209:
        /*008c*/ 	.word	0x00000090


	//   ....[1]....
        /*0090*/ 	.word	0x00000240


	//----- nvinfo : EIATTR_CRS_STACK_SIZE
	.align		4
.L_210:
        /*0094*/ 	.byte	0x04, 0x1e
        /*0096*/ 	.short	(.L_212 - .L_211)
.L_211:
        /*0098*/ 	.word	0x00000000


	//----- nvinfo : EIATTR_CBANK_PARAM_SIZE
	.align		4
.L_212:
        /*009c*/ 	.byte	0x03, 0x19
        /*009e*/ 	.short	0x002c


	//----- nvinfo : EIATTR_PARAM_CBANK
	.align		4
        /*00a0*/ 	.byte	0x04, 0x0a
        /*00a2*/ 	.short	(.L_214 - .L_213)
	.align		4
.L_213:
        /*00a4*/ 	.word	index@(.nv.constant0._Z14compare_kernelPfPiS0_S0_fii)
        /*00a8*/ 	.short	0x0380
        /*00aa*/ 	.short	0x002c


	//----- nvinfo : EIATTR_SW_WAR
	.align		4
.L_214:
        /*00ac*/ 	.byte	0x04, 0x36
        /*00ae*/ 	.short	(.L_216 - .L_215)
.L_215:
        /*00b0*/ 	.word	0x00000008
.L_216:


//--------------------- .nv.callgraph             --------------------------
	.section	.nv.callgraph,"",@"SHT_CUDA_CALLGRAPH"
	.align	4
	.sectionentsize	8
	.align		4
        /*0000*/ 	.word	0x00000000
	.align		4
        /*0004*/ 	.word	0xffffffff
	.align		4
        /*0008*/ 	.word	0x00000000
	.align		4
        /*000c*/ 	.word	0xfffffffe
	.align		4
        /*0010*/ 	.word	0x00000000
	.align		4
        /*0014*/ 	.word	0xfffffffd
	.align		4
        /*0018*/ 	.word	0x00000000
	.align		4
        /*001c*/ 	.word	0xfffffffc


//--------------------- .nv.constant4             --------------------------
	.section	.nv.constant4,"a",@progbits
	.align	8
	.align		8
.nv.constant4:
        /*0000*/ 	.dword	_ZN34_INTERNAL_1956d54b_4_k_cu_046846c04cuda3std3__45__cpo5beginE
	.align		8
        /*0008*/ 	.dword	_ZN34_INTERNAL_1956d54b_4_k_cu_046846c04cuda3std3__45__cpo3endE
	.align		8
        /*0010*/ 	.dword	_ZN34_INTERNAL_1956d54b_4_k_cu_046846c04cuda3std3__45__cpo6cbeginE
	.align		8
        /*0018*/ 	.dword	_ZN34_INTERNAL_1956d54b_4_k_cu_046846c04cuda3std3__45__cpo4cendE
	.align		8
        /*0020*/ 	.dword	_ZN34_INTERNAL_1956d54b_4_k_cu_046846c04cuda3std3__45__cpo6rbeginE
	.align		8
        /*0028*/ 	.dword	_ZN34_INTERNAL_1956d54b_4_k_cu_046846c04cuda3std3__45__cpo4rendE
	.align		8
        /*0030*/ 	.dword	_ZN34_INTERNAL_1956d54b_4_k_cu_046846c04cuda3std3__45__cpo7crbeginE
	.align		8
        /*0038*/ 	.dword	_ZN34_INTERNAL_1956d54b_4_k_cu_046846c04cuda3std3__45__cpo5crendE
	.align		8
        /*0040*/ 	.dword	_ZN34_INTERNAL_1956d54b_4_k_cu_046846c04cuda3std3__436_GLOBAL__N__1956d54b_4_k_cu_046846c06ignoreE
	.align		8
        /*0048*/ 	.dword	_ZN34_INTERNAL_1956d54b_4_k_cu_046846c04cuda3std3__419piecewise_constructE
	.align		8
        /*0050*/ 	.dword	_ZN34_INTERNAL_1956d54b_4_k_cu_046846c04cuda3std3__48in_placeE
	.align		8
        /*0058*/ 	.dword	_ZN34_INTERNAL_1956d54b_4_k_cu_046846c04cuda3std3__420unreachable_sentinelE
	.align		8
        /*0060*/ 	.dword	_ZN34_INTERNAL_1956d54b_4_k_cu_046846c04cuda3std3__47nulloptE
	.align		8
        /*0068*/ 	.dword	_ZN34_INTERNAL_1956d54b_4_k_cu_046846c04cuda3std3__48unexpectE
	.align		8
        /*0070*/ 	.dword	_ZN34_INTERNAL_1956d54b_4_k_cu_046846c04cuda3std6ranges3__45__cpo4swapE
	.align		8
        /*0078*/ 	.dword	_ZN34_INTERNAL_1956d54b_4_k_cu_046846c04cuda3std6ranges3__45__cpo9iter_moveE
	.align		8
        /*0080*/ 	.dword	_ZN34_INTERNAL_1956d54b_4_k_cu_046846c04cuda3std6ranges3__45__cpo5beginE
	.align		8
        /*0088*/ 	.dword	_ZN34_INTERNAL_1956d54b_4_k_cu_046846c04cuda3std6ranges3__45__cpo3endE
	.align		8
        /*0090*/ 	.dword	_ZN34_INTERNAL_1956d54b_4_k_cu_046846c04cuda3std6ranges3__45__cpo6cbeginE
	.align		8
        /*0098*/ 	.dword	_ZN34_INTERNAL_1956d54b_4_k_cu_046846c04cuda3std6ranges3__45__cpo4cendE
	.align		8
        /*00a0*/ 	.dword	_ZN34_INTERNAL_1956d54b_4_k_cu_046846c04cuda3std6ranges3__45__cpo7advanceE
	.align		8
        /*00a8*/ 	.dword	_ZN34_INTERNAL_1956d54b_4_k_cu_046846c04cuda3std6ranges3__45__cpo9iter_swapE
	.align		8
        /*00b0*/ 	.dword	_ZN34_INTERNAL_1956d54b_4_k_cu_046846c04cuda3std6ranges3__45__cpo4nextE
	.align		8
        /*00b8*/ 	.dword	_ZN34_INTERNAL_1956d54b_4_k_cu_046846c04cuda3std6ranges3__45__cpo4prevE
	.align		8
        /*00c0*/ 	.dword	_ZN34_INTERNAL_1956d54b_4_k_cu_046846c04cuda3std6ranges3__45__cpo4dataE
	.align		8
        /*00c8*/ 	.dword	_ZN34_INTERNAL_1956d54b_4_k_cu_046846c04cuda3std6ranges3__45__cpo5cdataE
	.align		8
        /*00d0*/ 	.dword	_ZN34_INTERNAL_1956d54b_4_k_cu_046846c04cuda3std6ranges3__45__cpo4sizeE
	.align		8
        /*00d8*/ 	.dword	_ZN34_INTERNAL_1956d54b_4_k_cu_046846c04cuda3std6ranges3__45__cpo5ssizeE
	.align		8
        /*00e0*/ 	.dword	_ZN34_INTERNAL_1956d54b_4_k_cu_046846c04cuda3std6ranges3__45__cpo8distanceE
	.align		8
        /*00e8*/ 	.dword	_ZN34_INTERNAL_1956d54b_4_k_cu_046846c06thrust24THRUST_300001_SM_1000_NS8cuda_cub3parE
	.align		8
        /*00f0*/ 	.dword	_ZN34_INTERNAL_1956d54b_4_k_cu_046846c06thrust24THRUST_300001_SM_1000_NS8cuda_cub10par_nosyncE
	.align		8
        /*00f8*/ 	.dword	_ZN34_INTERNAL_1956d54b_4_k_cu_046846c06thrust24THRUST_300001_SM_1000_NS6system6detail10sequential3seqE
	.align		8
        /*0100*/ 	.dword	_ZN34_INTERNAL_1956d54b_4_k_cu_046846c06thrust24THRUST_300001_SM_1000_NS6system3cpp3parE
	.align		8
        /*0108*/ 	.dword	_ZN34_INTERNAL_1956d54b_4_k_cu_046846c06thrust24THRUST_300001_SM_1000_NS12placeholders2_1E
	.align		8
        /*0110*/ 	.dword	_ZN34_INTERNAL_1956d54b_4_k_cu_046846c06thrust24THRUST_300001_SM_1000_NS12placeholders2_2E
	.align		8
        /*0118*/ 	.dword	_ZN34_INTERNAL_1956d54b_4_k_cu_046846c06thrust24THRUST_300001_SM_1000_NS12placeholders2_3E
	.align		8
        /*0120*/ 	.dword	_ZN34_INTERNAL_1956d54b_4_k_cu_046846c06thrust24THRUST_300001_SM_1000_NS12placeholders2_4E
	.align		8
        /*0128*/ 	.dword	_ZN34_INTERNAL_1956d54b_4_k_cu_046846c06thrust24THRUST_300001_SM_1000_NS12placeholders2_5E
	.align		8
        /*0130*/ 	.dword	_ZN34_INTERNAL_1956d54b_4_k_cu_046846c06thrust24THRUST_300001_SM_1000_NS12placeholders2_6E
	.align		8
        /*0138*/ 	.dword	_ZN34_INTERNAL_1956d54b_4_k_cu_046846c06thrust24THRUST_300001_SM_1000_NS12placeholders2_7E
	.align		8
        /*0140*/ 	.dword	_ZN34_INTERNAL_1956d54b_4_k_cu_046846c06thrust24THRUST_300001_SM_1000_NS12placeholders2_8E
	.align		8
        /*0148*/ 	.dword	_ZN34_INTERNAL_1956d54b_4_k_cu_046846c06thrust24THRUST_300001_SM_1000_NS12placeholders2_9E
	.align		8
        /*0150*/ 	.dword	_ZN34_INTERNAL_1956d54b_4_k_cu_046846c06thrust24THRUST_300001_SM_1000_NS12placeholders3_10E
	.align		8
        /*0158*/ 	.dword	_ZN34_INTERNAL_1956d54b_4_k_cu_046846c06thrust24THRUST_300001_SM_1000_NS3seqE
	.align		8
        /*0160*/ 	.dword	_ZN34_INTERNAL_1956d54b_4_k_cu_046846c06thrust24THRUST_300001_SM_1000_NS6deviceE


//--------------------- .text._ZN3cub18CUB_300001_SM_10006detail4scan16DeviceScanKernelINS2_10policy_hubIiiimN4cuda3std3__44plusIvEEE10Policy1000EN6thrust24THRUST_300001_SM_1000_NS10device_ptrIiEESF_NS0_13ScanTileStateIiLb1EEES9_NS1_10InputValueIiPiEEmiLb0EiEEvT0_T1_T2_iT3_T4_T5_ --------------------------
	.section	.text._ZN3cub18CUB_300001_SM_10006detail4scan16DeviceScanKernelINS2_10policy_hubIiiimN4cuda3std3__44plusIvEEE10Policy1000EN6thrust24THRUST_300001_SM_1000_NS10device_ptrIiEESF_NS0_13ScanTileStateIiLb1EEES9_NS1_10InputValueIiPiEEmiLb0EiEEvT0_T1_T2_iT3_T4_T5_,"ax",@progbits
	.align	128
        .global         _ZN3cub18CUB_300001_SM_10006detail4scan16DeviceScanKernelINS2_10policy_hubIiiimN4cuda3std3__44plusIvEEE10Policy1000EN6thrust24THRUST_300001_SM_1000_NS10device_ptrIiEESF_NS0_13ScanTileStateIiLb1EEES9_NS1_10InputValueIiPiEEmiLb0EiEEvT0_T1_T2_iT3_T4_T5_
        .type           _ZN3cub18CUB_300001_SM_10006detail4scan16DeviceScanKernelINS2_10policy_hubIiiimN4cuda3std3__44plusIvEEE10Policy1000EN6thrust24THRUST_300001_SM_1000_NS10device_ptrIiEESF_NS0_13ScanTileStateIiLb1EEES9_NS1_10InputValueIiPiEEmiLb0EiEEvT0_T1_T2_iT3_T4_T5_,@function
        .size           _ZN3cub18CUB_300001_SM_10006detail4scan16DeviceScanKernelINS2_10policy_hubIiiimN4cuda3std3__44plusIvEEE10Policy1000EN6thrust24THRUST_300001_SM_1000_NS10device_ptrIiEESF_NS0_13ScanTileStateIiLb1EEES9_NS1_10InputValueIiPiEEmiLb0EiEEvT0_T1_T2_iT3_T4_T5_,(.L_x_195 - _ZN3cub18CUB_300001_SM_10006detail4scan16DeviceScanKernelINS2_10policy_hubIiiimN4cuda3std3__44plusIvEEE10Policy1000EN6thrust24THRUST_300001_SM_1000_NS10device_ptrIiEESF_NS0_13ScanTileStateIiLb1EEES9_NS1_10InputValueIiPiEEmiLb0EiEEvT0_T1_T2_iT3_T4_T5_)
        .other          _ZN3cub18CUB_300001_SM_10006detail4scan16DeviceScanKernelINS2_10policy_hubIiiimN4cuda3std3__44plusIvEEE10Policy1000EN6thrust24THRUST_300001_SM_1000_NS10device_ptrIiEESF_NS0_13ScanTileStateIiLb1EEES9_NS1_10InputValueIiPiEEmiLb0EiEEvT0_T1_T2_iT3_T4_T5_,@"STO_CUDA_ENTRY STV_DEFAULT"
_ZN3cub18CUB_300001_SM_10006detail4scan16DeviceScanKernelINS2_10policy_hubIiiimN4cuda3std3__44plusIvEEE10Policy1000EN6thrust24THRUST_300001_SM_1000_NS10device_ptrIiEESF_NS0_13ScanTileStateIiLb1EEES9_NS1_10InputValueIiPiEEmiLb0EiEEvT0_T1_T2_iT3_T4_T5_:
.text._ZN3cub18CUB_300001_SM_10006detail4scan16DeviceScanKernelINS2_10policy_hubIiiimN4cuda3std3__44plusIvEEE10Policy1000EN6thrust24THRUST_300001_SM_1000_NS10device_ptrIiEESF_NS0_13ScanTileStateIiLb1EEES9_NS1_10InputValueIiPiEEmiLb0EiEEvT0_T1_T2_iT3_T4_T5_:
[----:B------:R-:W-:Y:S01]  /*0000*/  LDC R1, c[0x0][0x37c] ;  /* 0x0000df00ff017b82 */ /* 0x000fe20000000800 */
[----:B------:R-:W0:Y:S01]  /*0010*/  LDCU UR4, c[0x0][0x3a0] ;  /* 0x00007400ff0477ac */ /* 0x000e220008000800 */
[----:B------:R-:W1:Y:S06]  /*0020*/  LDCU.64 UR12, c[0x0][0x358] ;  /* 0x00006b00ff0c77ac */ /* 0x000e6c0008000a00 */
[----:B------:R-:W2:Y:S01]  /*0030*/  S2UR UR6, SR_CTAID.X ;  /* 0x00000000000679c3 */ /* 0x000ea20000002500 */
[----:B------:R-:W3:Y:S01]  /*0040*/  LDCU.64 UR8, c[0x0][0x3b0] ;  /* 0x00007600ff0877ac */ /* 0x000ee20008000a00 */
[----:B0-----:R-:W-:-:S06]  /*0050*/  UPRMT UR4, UR4, 0x7770, URZ ;  /* 0x0000777004047896 */ /* 0x001fcc00080000ff */
[----:B------:R-:W-:-:S05]  /*0060*/  ISETP.NE.AND P0, PT, RZ, UR4, PT ;  /* 0x00000004ff007c0c */ /* 0x000fca000bf05270 */
[----:B------:R-:W2:Y:S08]  /*0070*/  LDCU UR4, c[0x0][0x398] ;  /* 0x00007300ff0477ac */ /* 0x000eb00008000800 */
[----:B------:R-:W1:Y:S02]  /*0080*/  @P0 LDC.64 R2, c[0x0][0x3a8] ;  /* 0x0000ea00ff020b82 */ /* 0x000e640000000a00 */
[----:B-1----:R0:W5:Y:S01]  /*0090*/  @P0 LDG.E R39, desc[UR12][R2.64] ;  /* 0x0000000c02270981 */ /* 0x002162000c1e1900 */
[----:B--2---:R-:W-:-:S04]  /*00a0*/  UIADD3 UR6, UPT, UPT, UR6, UR4, URZ ;  /* 0x0000000406067290 */ /* 0x004fc8000fffe0ff */
[----:B------:R-:W-:-:S04]  /*00b0*/  UIMAD.WIDE UR10, UR6, 0x1ee0, URZ ;  /* 0x00001ee0060a78a5 */ /* 0x000fc8000f8e02ff */
[----:B---3--:R-:W-:-:S04]  /*00c0*/  UIADD3 UR7, UP0, UPT, -UR10, UR8, URZ ;  /* 0x000000080a077290 */ /* 0x008fc8000ff1e1ff */
[----:B------:R-:W-:Y:S02]  /*00d0*/  UIADD3.X UR4, UPT, UPT, ~UR11, UR9, URZ, UP0, !UPT ;  /* 0x000000090b047290 */ /* 0x000fe400087fe5ff */
[----:B------:R-:W-:-:S04]  /*00e0*/  UISETP.GE.U32.AND UP0, UPT, UR7, 0x1ee1, UPT ;  /* 0x00001ee10700788c */ /* 0x000fc8000bf06070 */
[----:B------:R-:W-:Y:S01]  /*00f0*/  UISETP.GE.U32.AND.EX UP0, UPT, UR4, URZ, UPT, UP0 ;  /* 0x000000ff0400728c */ /* 0x000fe2000bf06100 */
[----:B------:R-:W1:Y:S08]  /*0100*/  @!P0 LDC R39, c[0x0][0x3a8] ;  /* 0x0000ea00ff278b82 */ /* 0x000e700000000800 */
[----:B0-----:R-:W-:Y:S05]  /*0110*/  BRA.U !UP0, `(.L_x_0) ;  /* 0x0000001908f47547 */ /* 0x001fea000b800000 */
[----:B------:R-:W0:Y:S01]  /*0120*/  S2R R35, SR_TID.X ;  /* 0x0000000000237919 */ /* 0x000e220000002100 */
[----:B------:R-:W2:Y:S01]  /*0130*/  LDCU.64 UR4, c[0x0][0x380] ;  /* 0x00007000ff0477ac */ /* 0x000ea20008000a00 */
[C---:B0-----:R-:W-:Y:S02]  /*0140*/  LOP3.LUT R0, R35.reuse, 0x1f, RZ, 0xc0, !PT ;  /* 0x0000001f23007812 */ /* 0x041fe400078ec0ff */
[----:B------:R-:W-:-:S05]  /*0150*/  LOP3.LUT R3, R35, 0x3e0, RZ, 0xc0, !PT ;  /* 0x000003e023037812 */ /* 0x000fca00078ec0ff */
[----:B------:R-:W-:-:S05]  /*0160*/  IMAD R0, R3, 0x13, R0 ;  /* 0x0000001303007824 */ /* 0x000fca00078e0200 */
[----:B------:R-:W-:-:S05]  /*0170*/  IADD3 R0, P0, PT, R0, UR10, RZ ;  /* 0x0000000a00007c10 */ /* 0x000fca000ff1e0ff */
[----:B------:R-:W-:Y:S02]  /*0180*/  IMAD.X R3, RZ, RZ, UR11, P0 ;  /* 0x0000000bff037e24 */ /* 0x000fe400080e06ff */
[----:B------:R-:W-:-:S03]  /*0190*/  IMAD.SHL.U32 R31, R0, 0x4, RZ ;  /* 0x00000004001f7824 */ /* 0x000fc600078e00ff */
[----:B------:R-:W-:Y:S02]  /*01a0*/  SHF.L.U64.HI R30, R0, 0x2, R3 ;  /* 0x00000002001e7819 */ /* 0x000fe40000010203 */
[----:B--2---:R-:W-:-:S04]  /*01b0*/  IADD3 R2, P0, PT, R31, UR4, RZ ;  /* 0x000000041f027c10 */ /* 0x004fc8000ff1e0ff */
[----:B------:R-:W-:-:S05]  /*01c0*/  IADD3.X R3, PT, PT, R30, UR5, RZ, P0, !PT ;  /* 0x000000051e037c10 */ /* 0x000fca00087fe4ff */
[----:B------:R-:W2:Y:S04]  /*01d0*/  LDG.E R5, desc[UR12][R2.64] ;  /* 0x0000000c02057981 */ /* 0x000ea8000c1e1900 */
[----:B------:R-:W3:Y:S04]  /*01e0*/  LDG.E R7, desc[UR12][R2.64+0x80] ;  /* 0x0000800c02077981 */ /* 0x000ee8000c1e1900 */
[----:B------:R-:W4:Y:S04]  /*01f0*/  LDG.E R9, desc[UR12][R2.64+0x100] ;  /* 0x0001000c02097981 */ /* 0x000f28000c1e1900 */
        /* <DEDUP_REMOVED lines=15> */
[----:B------:R-:W4:Y:S01]  /*02f0*/  LDG.E R8, desc[UR12][R2.64+0x900] ;  /* 0x0009000c02087981 */ /* 0x000f22000c1e1900 */
[----:B------:R-:W0:Y:S01]  /*0300*/  S2UR UR5, SR_CgaCtaId ;  /* 0x00000000000579c3 */ /* 0x000e220000008800 */
[----:B------:R-:W-:Y:S01]  /*0310*/  SHF.R.U32.HI R36, RZ, 0x5, R35 ;  /* 0x00000005ff247819 */ /* 0x000fe20000011623 */
[----:B------:R-:W-:Y:S01]  /*0320*/  UMOV UR4, 0x400 ;  /* 0x0000040000047882 */ /* 0x000fe20000000000 */
[----:B------:R-:W1:Y:S01]  /*0330*/  S2R R37, SR_LANEID ;  /* 0x0000000000257919 */ /* 0x000e620000000000 */
[----:B------:R-:W-:Y:S01]  /*0340*/  UISETP.NE.AND UP0, UPT, UR6, URZ, UPT ;  /* 0x000000ff0600728c */ /* 0x000fe2000bf05270 */
[----:B------:R-:W-:Y:S01]  /*0350*/  BSSY.RECONVERGENT B0, `(.L_x_1) ;  /* 0x0000148000007945 */ /* 0x000fe20003800200 */
[----:B0-----:R-:W-:Y:S01]  /*0360*/  ULEA UR4, UR5, UR4, 0x18 ;  /* 0x0000000405047291 */ /* 0x001fe2000f8ec0ff */
[----:B-1----:R-:W-:-:S05]  /*0370*/  IMAD R34, R36, 0x260, R37 ;  /* 0x0000026024227824 */ /* 0x002fca00078e0225 */
[----:B------:R-:W-:-:S05]  /*0380*/  LEA R34, R34, UR4, 0x2 ;  /* 0x0000000422227c11 */ /* 0x000fca000f8e10ff */
[----:B------:R-:W-:Y:S01]  /*0390*/  IMAD R33, R37, 0x48, R34 ;  /* 0x0000004825217824 */ /* 0x000fe200078e0222 */
[----:B--2---:R0:W-:Y:S04]  /*03a0*/  STS [R34], R5 ;  /* 0x0000000522007388 */ /* 0x0041e80000000800 */
[----:B---3--:R0:W-:Y:S04]  /*03b0*/  STS [R34+0x80], R7 ;  /* 0x0000800722007388 */ /* 0x0081e80000000800 */
[----:B----4-:R0:W-:Y:S04]  /*03c0*/  STS [R34+0x100], R9 ;  /* 0x0001000922007388 */ /* 0x0101e80000000800 */
[----:B------:R0:W-:Y:S04]  /*03d0*/  STS [R34+0x180], R11 ;  /* 0x0001800b22007388 */ /* 0x0001e80000000800 */
        /* <DEDUP_REMOVED lines=14> */
[----:B------:R0:W-:Y:S01]  /*04c0*/  STS [R34+0x900], R8 ;  /* 0x0009000822007388 */ /* 0x0001e20000000800 */
[----:B------:R-:W-:-:S03]  /*04d0*/  NOP ;  /* 0x0000000000007918 */ /* 0x000fc60000000000 */
[----:B------:R0:W1:Y:S04]  /*04e0*/  LDS R32, [R33] ;  /* 0x0000000021207984 */ /* 0x0000680000000800 */
[----:B------:R0:W2:Y:S04]  /*04f0*/  LDS R29, [R33+0x4] ;  /* 0x00000400211d7984 */ /* 0x0000a80000000800 */
[----:B------:R0:W3:Y:S04]  /*0500*/  LDS R28, [R33+0x8] ;  /* 0x00000800211c7984 */ /* 0x0000e80000000800 */
[----:B------:R0:W4:Y:S04]  /*0510*/  LDS R27, [R33+0xc] ;  /* 0x00000c00211b7984 */ /* 0x0001280000000800 */
[----:B------:R0:W0:Y:S04]  /*0520*/  LDS R26, [R33+0x10] ;  /* 0x00001000211a7984 */ /* 0x0000280000000800 */
        /* <DEDUP_REMOVED lines=13> */
[----:B------:R0:W0:Y:S01]  /*0600*/  LDS R9, [R33+0x48] ;  /* 0x0000480021097984 */ /* 0x0000220000000800 */
[----:B------:R-:W-:Y:S06]  /*0610*/  BAR.SYNC.DEFER_BLOCKING 0x0 ;  /* 0x0000000000007b1d */ /* 0x000fec0000010000 */
[----:B-1234-:R-:W-:Y:S05]  /*0620*/  BRA.U UP0, `(.L_x_2) ;  /* 0x0000000500247547 */ /* 0x01efea000b800000 */
[----:B0-----:R-:W-:Y:S02]  /*0630*/  IADD3 R8, PT, PT, R28, R29, R32 ;  /* 0x0000001d1c087210 */ /* 0x001fe40007ffe020 */
[C---:B------:R-:W-:Y:S02]  /*0640*/  ISETP.NE.AND P1, PT, R37.reuse, 0x1f, PT ;  /* 0x0000001f2500780c */ /* 0x040fe40003f25270 */
[----:B------:R-:W-:Y:S02]  /*0650*/  IADD3 R8, PT, PT, R26, R27, R8 ;  /* 0x0000001b1a087210 */ /* 0x000fe40007ffe008 */
[----:B------:R-:W-:Y:S02]  /*0660*/  ISETP.NE.AND P2, PT, R37, RZ, PT ;  /* 0x000000ff2500720c */ /* 0x000fe40003f45270 */
[----:B------:R-:W-:-:S04]  /*0670*/  IADD3 R8, PT, PT, R24, R25, R8 ;  /* 0x0000001918087210 */ /* 0x000fc80007ffe008 */
[----:B------:R-:W-:-:S03]  /*0680*/  IADD3 R8, PT, PT, R22, R23, R8 ;  /* 0x0000001716087210 */ /* 0x000fc60007ffe008 */
[----:B------:R-:W-:Y:S02]  /*0690*/  @!P1 LEA R42, R36, UR4, 0x2 ;  /* 0x00000004242a9c11 */ /* 0x000fe4000f8e10ff */
[----:B------:R-:W-:-:S04]  /*06a0*/  IADD3 R8, PT, PT, R20, R21, R8 ;  /* 0x0000001514087210 */ /* 0x000fc80007ffe008 */
[----:B------:R-:W-:-:S04]  /*06b0*/  IADD3 R8, PT, PT, R6, R7, R8 ;  /* 0x0000000706087210 */ /* 0x000fc80007ffe008 */
[----:B------:R-:W-:-:S04]  /*06c0*/  IADD3 R8, PT, PT, R4, R5, R8 ;  /* 0x0000000504087210 */ /* 0x000fc80007ffe008 */
[----:B------:R-:W-:-:S04]  /*06d0*/  IADD3 R8, PT, PT, R2, R3, R8 ;  /* 0x0000000302087210 */ /* 0x000fc80007ffe008 */
[----:B------:R-:W-:-:S05]  /*06e0*/  IADD3 R38, PT, PT, R9, R0, R8 ;  /* 0x0000000009267210 */ /* 0x000fca0007ffe008 */
[----:B------:R-:W0:Y:S02]  /*06f0*/  SHFL.UP P0, R9, R38, 0x1, RZ ;  /* 0x0420000026097989 */ /* 0x000e2400000000ff */
[----:B0-----:R-:W-:-:S05]  /*0700*/  @P0 IMAD.IADD R9, R38, 0x1, R9 ;  /* 0x0000000126090824 */ /* 0x001fca00078e0209 */
[----:B------:R-:W0:Y:S02]  /*0710*/  SHFL.UP P0, R12, R9, 0x2, RZ ;  /* 0x04400000090c7989 */ /* 0x000e2400000000ff */
[----:B0-----:R-:W-:-:S05]  /*0720*/  @P0 IMAD.IADD R12, R9, 0x1, R12 ;  /* 0x00000001090c0824 */ /* 0x001fca00078e020c */
[----:B------:R-:W0:Y:S02]  /*0730*/  SHFL.UP P0, R17, R12, 0x4, RZ ;  /* 0x048000000c117989 */ /* 0x000e2400000000ff */
[----:B0-----:R-:W-:-:S05]  /*0740*/  @P0 IMAD.IADD R17, R12, 0x1, R17 ;  /* 0x000000010c110824 */ /* 0x001fca00078e0211 */
[----:B------:R-:W0:Y:S02]  /*0750*/  SHFL.UP P0, R40, R17, 0x8, RZ ;  /* 0x0500000011287989 */ /* 0x000e2400000000ff */
[----:B0-----:R-:W-:-:S05]  /*0760*/  @P0 IMAD.IADD R40, R17, 0x1, R40 ;  /* 0x0000000111280824 */ /* 0x001fca00078e0228 */
[----:B------:R-:W0:Y:S02]  /*0770*/  SHFL.UP P0, R41, R40, 0x10, RZ ;  /* 0x0600000028297989 */ /* 0x000e2400000000ff */
[----:B0-----:R-:W-:Y:S01]  /*0780*/  @P0 IMAD.IADD R41, R40, 0x1, R41 ;  /* 0x0000000128290824 */ /* 0x001fe200078e0229 */
[----:B------:R-:W-:-:S03]  /*0790*/  ISETP.NE.AND P0, PT, R36, 0x2, PT ;  /* 0x000000022400780c */ /* 0x000fc60003f05270 */
[----:B------:R-:W-:Y:S01]  /*07a0*/  IMAD.IADD R38, R41, 0x1, -R38 ;  /* 0x0000000129267824 */ /* 0x000fe200078e0a26 */
[----:B------:R-:W-:Y:S01]  /*07b0*/  @!P1 STS [R42+0x10], R41 ;  /* 0x000010292a009388 */ /* 0x000fe20000000800 */
[----:B------:R-:W-:Y:S01]  /*07c0*/  BAR.SYNC.DEFER_BLOCKING 0x0 ;  /* 0x0000000000007b1d */ /* 0x000fe20000010000 */
[----:B------:R-:W-:Y:S02]  /*07d0*/  ISETP.NE.AND P1, PT, R36, 0xc, PT ;  /* 0x0000000c2400780c */ /* 0x000fe40003f25270 */
[----:B------:R-:W-:-:S03]  /*07e0*/  SEL R38, R38, RZ, P2 ;  /* 0x000000ff26267207 */ /* 0x000fc60001000000 */
[----:B------:R-:W0:Y:S04]  /*07f0*/  LDS.128 R8, [UR4+0x10] ;  /* 0x00001004ff087984 */ /* 0x000e280008000c00 */
[----:B------:R-:W1:Y:S04]  /*0800*/  LDS.128 R12, [UR4+0x20] ;  /* 0x00002004ff0c7984 */ /* 0x000e680008000c00 */
[----:B------:R-:W2:Y:S01]  /*0810*/  LDS.128 R16, [UR4+0x30] ;  /* 0x00003004ff107984 */ /* 0x000ea20008000c00 */
[----:B0-----:R-:W-:-:S04]  /*0820*/  IMAD.IADD R9, R8, 0x1, R9 ;  /* 0x0000000108097824 */ /* 0x001fc800078e0209 */
[----:B------:R-:W-:Y:S01]  /*0830*/  IMAD.IADD R10, R10, 0x1, R9 ;  /* 0x000000010a0a7824 */ /* 0x000fe200078e0209 */
[----:B------:R-:W-:Y:S02]  /*0840*/  SEL R8, R9, R8, !P0 ;  /* 0x0000000809087207 */ /* 0x000fe40004000000 */
[----:B------:R-:W-:Y:S01]  /*0850*/  ISETP.NE.AND P0, PT, R36, 0x3, PT ;  /* 0x000000032400780c */ /* 0x000fe20003f05270 */
[----:B------:R-:W-:-:S03]  /*0860*/  IMAD.IADD R11, R11, 0x1, R10 ;  /* 0x000000010b0b7824 */ /* 0x000fc600078e020a */
[----:B------:R-:W-:Y:S01]  /*0870*/  SEL R8, R10, R8, !P0 ;  /* 0x000000080a087207 */ /* 0x000fe20004000000 */
[----:B-1----:R-:W-:Y:S01]  /*0880*/  IMAD.IADD R12, R11, 0x1, R12 ;  /* 0x000000010b0c7824 */ /* 0x002fe200078e020c */
[----:B------:R-:W-:-:S03]  /*0890*/  ISETP.NE.AND P0, PT, R36, 0x4, PT ;  /* 0x000000042400780c */ /* 0x000fc60003f05270 */
[----:B------:R-:W-:Y:S01]  /*08a0*/  IMAD.IADD R13, R13, 0x1, R12 ;  /* 0x000000010d0d7824 */ /* 0x000fe200078e020c */
[----:B------:R-:W-:Y:S02]  /*08b0*/  SEL R8, R11, R8, !P0 ;  /* 0x000000080b087207 */ /* 0x000fe40004000000 */
[----:B------:R-:W-:Y:S01]  /*08c0*/  ISETP.NE.AND P0, PT, R36, 0x5, PT ;  /* 0x000000052400780c */ /* 0x000fe20003f05270 */
[----:B------:R-:W-:-:S03]  /*08d0*/  IMAD.IADD R14, R14, 0x1, R13 ;  /* 0x000000010e0e7824 */ /* 0x000fc600078e020d */
[----:B------:R-:W-:Y:S01]  /*08e0*/  SEL R8, R12, R8, !P0 ;  /* 0x000000080c087207 */ /* 0x000fe20004000000 */
[----:B------:R-:W-:Y:S01]  /*08f0*/  IMAD.IADD R15, R15, 0x1, R14 ;  /* 0x000000010f0f7824 */ /* 0x000fe200078e020e */
[----:B------:R-:W-:-:S03]  /*0900*/  ISETP.NE.AND P0, PT, R36, 0x6, PT ;  /* 0x000000062400780c */ /* 0x000fc60003f05270 */
[----:B--2---:R-:W-:Y:S01]  /*0910*/  IMAD.IADD R16, R15, 0x1, R16 ;  /* 0x000000010f107824 */ /* 0x004fe200078e0210 */
[----:B------:R-:W-:Y:S02]  /*0920*/  SEL R9, R13, R8, !P0 ;  /* 0x000000080d097207 */ /* 0x000fe40004000000 */
[----:B------:R-:W-:Y:S01]  /*0930*/  ISETP.NE.AND P0, PT, R36, 0x7, PT ;  /* 0x000000072400780c */ /* 0x000fe20003f05270 */
[----:B------:R-:W0:Y:S01]  /*0940*/  LDS R8, [UR4+0x40] ;  /* 0x00004004ff087984 */ /* 0x000e220008000800 */
[----:B------:R-:W-:Y:S02]  /*0950*/  IMAD.IADD R17, R17, 0x1, R16 ;  /* 0x0000000111117824 */ /* 0x000fe400078e0210 */
[----:B------:R-:W-:Y:S02]  /*0960*/  SEL R9, R14, R9, !P0 ;  /* 0x000000090e097207 */ /* 0x000fe40004000000 */
[----:B------:R-:W-:Y:S01]  /*0970*/  ISETP.NE.AND P0, PT, R36, 0x8, PT ;  /* 0x000000082400780c */ /* 0x000fe20003f05270 */
[----:B------:R-:W-:-:S03]  /*0980*/  IMAD.IADD R18, R18, 0x1, R17 ;  /* 0x0000000112127824 */ /* 0x000fc600078e0211 */
[----:B------:R-:W-:Y:S02]  /*0990*/  SEL R9, R15, R9, !P0 ;  /* 0x000000090f097207 */ /* 0x000fe40004000000 */
[----:B------:R-:W-:-:S04]  /*09a0*/  ISETP.NE.AND P0, PT, R36, 0x9, PT ;  /* 0x000000092400780c */ /* 0x000fc80003f05270 */
[----:B------:R-:W-:Y:S02]  /*09b0*/  SEL R9, R16, R9, !P0 ;  /* 0x0000000910097207 */ /* 0x000fe40004000000 */
[----:B------:R-:W-:-:S04]  /*09c0*/  ISETP.NE.AND P0, PT, R36, 0xa, PT ;  /* 0x0000000a2400780c */ /* 0x000fc80003f05270 */
[----:B------:R-:W-:Y:S02]  /*09d0*/  SEL R9, R17, R9, !P0 ;  /* 0x0000000911097207 */ /* 0x000fe40004000000 */
[----:B------:R-:W-:-:S04]  /*09e0*/  ISETP.NE.AND P0, PT, R36, 0xb, PT ;  /* 0x0000000b2400780c */ /* 0x000fc80003f05270 */
[----:B------:R-:W-:Y:S01]  /*09f0*/  SEL R9, R18, R9, !P0 ;  /* 0x0000000912097207 */ /* 0x000fe20004000000 */
[----:B------:R-:W-:Y:S01]  /*0a00*/  IMAD.IADD R18, R19, 0x1, R18 ;  /* 0x0000000113127824 */ /* 0x000fe200078e0212 */
[----:B------:R-:W-:-:S04]  /*0a10*/  ISETP.GE.U32.AND P0, PT, R35, 0x20, PT ;  /* 0x000000202300780c */ /* 0x000fc80003f06070 */
[C---:B------:R-:W-:Y:S02]  /*0a20*/  SEL R9, R18.reuse, R9, !P1 ;  /* 0x0000000912097207 */ /* 0x040fe40004800000 */
[----:B------:R-:W-:Y:S02]  /*0a30*/  ISETP.NE.AND P1, PT, R35, RZ, PT ;  /* 0x000000ff2300720c */ /* 0x000fe40003f25270 */
[----:B------:R-:W-:Y:S02]  /*0a40*/  SEL R10, R9, RZ, P0 ;  /* 0x000000ff090a7207 */ /* 0x000fe40000000000 */
[--C-:B0----5:R-:W-:Y:S02]  /*0a50*/  IADD3 R9, PT, PT, R18, R8, R39.reuse ;  /* 0x0000000812097210 */ /* 0x121fe40007ffe027 */
[----:B------:R-:W-:-:S07]  /*0a60*/  IADD3 R38, PT, PT, R10, R38, R39 ;  /* 0x000000260a267210 */ /* 0x000fce0007ffe027 */
[----:B------:R-:W-:Y:S05]  /*0a70*/  @P1 BRA `(.L_x_3) ;  /* 0x0000000c00541947 */ /* 0x000fea0003800000 */
[----:B------:R-:W0:Y:S01]  /*0a80*/  LDC.64 R10, c[0x0][0x390] ;  /* 0x0000e400ff0a7b82 */ /* 0x000e220000000a00 */
[----:B------:R-:W-:-:S05]  /*0a90*/  IMAD.MOV.U32 R8, RZ, RZ, 0x65 ;  /* 0x00000065ff087424 */ /* 0x000fca00078e00ff */
[----:B0-----:R0:W-:Y:S01]  /*0aa0*/  ST.E.64.STRONG.GPU desc[UR12][R10.64+0x100], R8 ;  /* 0x000100080a007985 */ /* 0x0011e2000c10fb0c */
[----:B------:R-:W-:Y:S05]  /*0ab0*/  BRA `(.L_x_3) ;  /* 0x0000000c00447947 */ /* 0x000fea0003800000 */
.L_x_2:
        /* <DEDUP_REMOVED lines=20> */
[----:B-----5:R-:W0:Y:S02]  /*0c00*/  SHFL.UP P0, R39, R40, 0x10, RZ ;  /* 0x0600000028277989 */ /* 0x020e2400000000ff */
[----:B0-----:R-:W-:Y:S01]  /*0c10*/  @P0 IMAD.IADD R39, R40, 0x1, R39 ;  /* 0x0000000128270824 */ /* 0x001fe200078e0227 */
[----:B------:R-:W-:-:S04]  /*0c20*/  ISETP.NE.AND P0, PT, R36, 0x2, PT ;  /* 0x000000022400780c */ /* 0x000fc80003f05270 */
[----:B------:R-:W-:Y:S01]  /*0c30*/  @!P1 STS [R42+0x10], R39 ;  /* 0x000010272a009388 */ /* 0x000fe20000000800 */
[----:B------:R-:W-:Y:S01]  /*0c40*/  BAR.SYNC.DEFER_BLOCKING 0x0 ;  /* 0x0000000000007b1d */ /* 0x000fe20000010000 */
[----:B------:R-:W-:-:S05]  /*0c50*/  ISETP.NE.AND P1, PT, R36, 0xc, PT ;  /* 0x0000000c2400780c */ /* 0x000fca0003f25270 */
[----:B------:R-:W0:Y:S04]  /*0c60*/  LDS.128 R8, [UR4+0x10] ;  /* 0x00001004ff087984 */ /* 0x000e280008000c00 */
[----:B------:R-:W1:Y:S04]  /*0c70*/  LDS.128 R12, [UR4+0x20] ;  /* 0x00002004ff0c7984 */ /* 0x000e680008000c00 */
[----:B------:R-:W2:Y:S01]  /*0c80*/  LDS.128 R16, [UR4+0x30] ;  /* 0x00003004ff107984 */ /* 0x000ea20008000c00 */
[----:B0-----:R-:W-:-:S04]  /*0c90*/  IMAD.IADD R9, R8, 0x1, R9 ;  /* 0x0000000108097824 */ /* 0x001fc800078e0209 */
[----:B------:R-:W-:Y:S01]  /*0ca0*/  IMAD.IADD R10, R10, 0x1, R9 ;  /* 0x000000010a0a7824 */ /* 0x000fe200078e0209 */
[----:B------:R-:W-:Y:S02]  /*0cb0*/  SEL R8, R9, R8, !P0 ;  /* 0x0000000809087207 */ /* 0x000fe40004000000 */
[----:B------:R-:W-:Y:S01]  /*0cc0*/  ISETP.NE.AND P0, PT, R36, 0x3, PT ;  /* 0x000000032400780c */ /* 0x000fe20003f05270 */
[----:B------:R-:W-:Y:S01]  /*0cd0*/  IMAD.IADD R11, R11, 0x1, R10 ;  /* 0x000000010b0b7824 */ /* 0x000fe200078e020a */
[----:B------:R-:W0:Y:S02]  /*0ce0*/  LDS R9, [UR4+0x40] ;  /* 0x00004004ff097984 */ /* 0x000e240008000800 */
        /* <DEDUP_REMOVED lines=13> */
[----:B------:R-:W-:-:S03]  /*0dc0*/  IMAD.IADD R17, R17, 0x1, R16 ;  /* 0x0000000111117824 */ /* 0x000fc600078e0210 */
[----:B------:R-:W-:Y:S01]  /*0dd0*/  SEL R8, R14, R8, !P0 ;  /* 0x000000080e087207 */ /* 0x000fe20004000000 */
[----:B------:R-:W-:Y:S01]  /*0de0*/  IMAD.IADD R18, R18, 0x1, R17 ;  /* 0x0000000112127824 */ /* 0x000fe200078e0211 */
[----:B------:R-:W-:-:S03]  /*0df0*/  ISETP.NE.AND P0, PT, R36, 0x8, PT ;  /* 0x000000082400780c */ /* 0x000fc60003f05270 */
[----:B------:R-:W-:Y:S01]  /*0e00*/  IMAD.IADD R19, R19, 0x1, R18 ;  /* 0x0000000113137824 */ /* 0x000fe200078e0212 */
[----:B------:R-:W-:Y:S02]  /*0e10*/  SEL R8, R15, R8, !P0 ;  /* 0x000000080f087207 */ /* 0x000fe40004000000 */
[----:B------:R-:W-:-:S04]  /*0e20*/  ISETP.NE.AND P0, PT, R36, 0x9, PT ;  /* 0x000000092400780c */ /* 0x000fc80003f05270 */
[----:B------:R-:W-:Y:S02]  /*0e30*/  SEL R8, R16, R8, !P0 ;  /* 0x0000000810087207 */ /* 0x000fe40004000000 */
[----:B------:R-:W-:Y:S01]  /*0e40*/  ISETP.NE.AND P0, PT, R36, 0xa, PT ;  /* 0x0000000a2400780c */ /* 0x000fe20003f05270 */
[----:B0-----:R-:W-:-:S03]  /*0e50*/  IMAD.IADD R9, R19, 0x1, R9 ;  /* 0x0000000113097824 */ /* 0x001fc600078e0209 */
[----:B------:R-:W-:Y:S01]  /*0e60*/  SEL R8, R17, R8, !P0 ;  /* 0x0000000811087207 */ /* 0x000fe20004000000 */
[----:B------:R-:W-:Y:S01]  /*0e70*/  IMAD.IADD R17, R39, 0x1, -R38 ;  /* 0x0000000127117824 */ /* 0x000fe200078e0a26 */
[----:B------:R-:W-:-:S04]  /*0e80*/  ISETP.NE.AND P0, PT, R36, 0xb, PT ;  /* 0x0000000b2400780c */ /* 0x000fc80003f05270 */
[----:B------:R-:W-:Y:S02]  /*0e90*/  SEL R8, R18, R8, !P0 ;  /* 0x0000000812087207 */ /* 0x000fe40004000000 */
[----:B------:R-:W-:Y:S02]  /*0ea0*/  ISETP.GT.U32.AND P0, PT, R35, 0x1f, PT ;  /* 0x0000001f2300780c */ /* 0x000fe40003f04070 */
[----:B------:R-:W-:Y:S02]  /*0eb0*/  SEL R11, R17, RZ, P2 ;  /* 0x000000ff110b7207 */ /* 0x000fe40001000000 */
[----:B------:R-:W-:Y:S02]  /*0ec0*/  SEL R8, R19, R8, !P1 ;  /* 0x0000000813087207 */ /* 0x000fe40004800000 */
[----:B------:R-:W-:-:S03]  /*0ed0*/  ISETP.GE.U32.AND P1, PT, R35, 0x20, PT ;  /* 0x000000202300780c */ /* 0x000fc60003f26070 */
[----:B------:R-:W-:-:S05]  /*0ee0*/  IMAD.IADD R38, R8, 0x1, R11 ;  /* 0x0000000108267824 */ /* 0x000fca00078e020b */
[----:B------:R-:W-:Y:S01]  /*0ef0*/  SEL R17, R17, R38, !P1 ;  /* 0x0000002611117207 */ /* 0x000fe20004800000 */
[----:B------:R-:W-:Y:S06]  /*0f00*/  @P0 BRA `(.L_x_4) ;  /* 0x00000008000c0947 */ /* 0x000fec0003800000 */
[----:B------:R-:W0:Y:S01]  /*0f10*/  LDC.64 R14, c[0x0][0x390] ;  /* 0x0000e400ff0e7b82 */ /* 0x000e220000000a00 */
[----:B------:R-:W-:Y:S01]  /*0f20*/  ISETP.NE.AND P1, PT, R35, RZ, PT ;  /* 0x000000ff2300720c */ /* 0x000fe20003f25270 */
[----:B------:R-:W-:Y:S01]  /*0f30*/  IMAD.U32 R45, RZ, RZ, UR6 ;  /* 0x00000006ff2d7e24 */ /* 0x000fe2000f8e00ff */
[----:B------:R-:W-:-:S05]  /*0f40*/  LOP3.LUT R18, RZ, R35, RZ, 0x33, !PT ;  /* 0x00000023ff127212 */ /* 0x000fca00078e33ff */
[----:B------:R-:W-:-:S06]  /*0f50*/  VIADD R18, R18, UR6 ;  /* 0x0000000612127c36 */ /* 0x000fcc0008000000 */
[----:B------:R-:W-:Y:S01]  /*0f60*/  @!P1 IMAD.MOV.U32 R8, RZ, RZ, 0x64 ;  /* 0x00000064ff089424 */ /* 0x000fe200078e00ff */
[----:B------:R1:W-:Y:S01]  /*0f70*/  @!P1 STS [UR4+0xc], R9 ;  /* 0x00000c09ff009988 */ /* 0x0003e20008000804 */
[----:B0-----:R-:W-:-:S04]  /*0f80*/  IMAD.WIDE R44, R45, 0x8, R14 ;  /* 0x000000082d2c7825 */ /* 0x001fc800078e020e */
[----:B------:R-:W-:Y:S01]  /*0f90*/  IMAD.WIDE R14, R18, 0x8, R14 ;  /* 0x00000008120e7825 */ /* 0x000fe200078e020e */
[----:B------:R1:W-:Y:S01]  /*0fa0*/  @!P1 ST.E.64.STRONG.GPU desc[UR12][R44.64+0x100], R8 ;  /* 0x000100082c009985 */ /* 0x0003e2000c10fb0c */
[----:B------:R-:W-:Y:S05]  /*0fb0*/  NANOSLEEP 0x226 ;  /* 0x000002260000795d */ /* 0x000fea0003800000 */
[----:B------:R-:W2:Y:S01]  /*0fc0*/  LD.E.64.STRONG.GPU R12, desc[UR12][R14.64+0x100] ;  /* 0x0001000c0e0c7980 */ /* 0x000ea2000c10fb00 */
[----:B------:R-:W-:Y:S01]  /*0fd0*/  UMOV UR5, 0xffffffff ;  /* 0xffffffff00057882 */ /* 0x000fe20000000000 */
[----:B--2---:R-:W-:Y:S02]  /*0fe0*/  ISETP.NE.AND P0, PT, R12, 0x63, PT ;  /* 0x000000630c00780c */ /* 0x004fe40003f05270 */
[----:B-1----:R-:W-:Y:S11]  /*0ff0*/  BRA.DIV UR5, `(.L_x_5) ;  /* 0x0000002e05bc7947 */ /* 0x002ff6000b800000 */
[----:B------:R-:W-:-:S13]  /*1000*/  VOTE.ANY P0, !P0 ;  /* 0x0000000000ff7806 */ /* 0x000fda0004000100 */
.L_x_34:
[----:B------:R-:W-:Y:S05]  /*1010*/  @!P0 BRA `(.L_x_6) ;  /* 0x0000000000248947 */ /* 0x000fea0003800000 */
[----:B------:R-:W-:-:S07]  /*1020*/  IMAD.MOV.U32 R8, RZ, RZ, 0x1de ;  /* 0x000001deff087424 */ /* 0x000fce00078e00ff */
.L_x_8:
[----:B------:R-:W-:Y:S05]  /*1030*/  NANOSLEEP R8 ;  /* 0x000000080000735d */ /* 0x000fea0003800000 */
[----:B------:R-:W2:Y:S01]  /*1040*/  LD.E.64.STRONG.GPU R12, desc[UR12][R14.64+0x100] ;  /* 0x0001000c0e0c7980 */ /* 0x000ea2000c10fb00 */
[----:B------:R-:W-:Y:S01]  /*1050*/  UMOV UR5, 0xffffffff ;  /* 0xffffffff00057882 */ /* 0x000fe20000000000 */
[----:B------:R-:W-:Y:S02]  /*1060*/  SHF.R.U32.HI R8, RZ, 0x1, R8 ;  /* 0x00000001ff087819 */ /* 0x000fe40000011608 */
[----:B--2---:R-:W-:Y:S01]  /*1070*/  ISETP.NE.AND P0, PT, R12, 0x63, PT ;  /* 0x000000630c00780c */ /* 0x004fe20003f05270 */
[----:B------:R-:W-:-:S12]  /*1080*/  BRA.DIV UR5, `(.L_x_7) ;  /* 0x0000002e05b87947 */ /* 0x000fd8000b800000 */
[----:B------:R-:W-:-:S13]  /*1090*/  VOTE.ANY P0, !P0 ;  /* 0x0000000000ff7806 */ /* 0x000fda0004000100 */
.L_x_37:
[----:B------:R-:W-:Y:S05]  /*10a0*/  @P0 BRA `(.L_x_8) ;  /* 0xfffffffc00e00947 */ /* 0x000fea000383ffff */
.L_x_6:
[----:B------:R-:W-:Y:S01]  /*10b0*/  UMOV UR5, 0xffffffff ;  /* 0xffffffff00057882 */ /* 0x000fe20000000000 */
[----:B------:R-:W-:Y:S02]  /*10c0*/  ISETP.NE.AND P0, PT, R12, 0x65, PT ;  /* 0x000000650c00780c */ /* 0x000fe40003f05270 */
[----:B------:R-:W-:Y:S11]  /*10d0*/  BRA.DIV UR5, `(.L_x_9) ;  /* 0x0000002e05c47947 */ /* 0x000ff6000b800000 */
[----:B------:R-:W0:Y:S01]  /*10e0*/  S2R R8, SR_GEMASK ;  /* 0x0000000000087919 */ /* 0x000e220000003c00 */
[----:B------:R-:W-:Y:S01]  /*10f0*/  VOTE.ANY R10, PT, !P0 ;  /* 0x00000000000a7806 */ /* 0x000fe200040e0100 */
[C---:B------:R-:W-:Y:S02]  /*1100*/  VIADD R38, R37.reuse, 0x2 ;  /* 0x0000000225267836 */ /* 0x040fe40000000000 */
[----:B------:R-:W-:Y:S01]  /*1110*/  VIADD R39, R37, 0x10 ;  /* 0x0000001025277836 */ /* 0x000fe20000000000 */
[----:B0-----:R-:W-:-:S05]  /*1120*/  LOP3.LUT R10, R10, 0x80000000, R8, 0xec, !PT ;  /* 0x800000000a0a7812 */ /* 0x001fca00078eec08 */
[----:B------:R-:W-:-:S05]  /*1130*/  VIADD R11, R10, 0xffffffff ;  /* 0xffffffff0a0b7836 */ /* 0x000fca0000000000 */
[----:B------:R-:W-:-:S04]  /*1140*/  LOP3.LUT R11, R10, R11, RZ, 0xc, !PT ;  /* 0x0000000b0a0b7212 */ /* 0x000fc800078e0cff */
[----:B------:R-:W0:Y:S02]  /*1150*/  POPC R15, R11 ;  /* 0x0000000b000f7309 */ /* 0x000e240000000000 */
[----:B0-----:R-:W0:Y:S01]  /*1160*/  SHFL.DOWN PT, R16, R13, 0x1, R15 ;  /* 0x082000000d107989 */ /* 0x001e2200000e000f */
[-C--:B------:R-:W-:Y:S02]  /*1170*/  ISETP.GE.AND P0, PT, R37, R15.reuse, PT ;  /* 0x0000000f2500720c */ /* 0x080fe40003f06270 */
[-C--:B------:R-:W-:Y:S02]  /*1180*/  ISETP.GT.AND P2, PT, R39, R15.reuse, PT ;  /* 0x0000000f2700720c */ /* 0x080fe40003f44270 */
[----:B0-----:R-:W-:Y:S02]  /*1190*/  SEL R16, R16, RZ, !P0 ;  /* 0x000000ff10107207 */ /* 0x001fe40004000000 */
[----:B------:R-:W-:-:S03]  /*11a0*/  ISETP.GT.AND P0, PT, R38, R15, PT ;  /* 0x0000000f2600720c */ /* 0x000fc60003f04270 */
[----:B------:R-:W-:-:S05]  /*11b0*/  IMAD.IADD R36, R16, 0x1, R13 ;  /* 0x0000000110247824 */ /* 0x000fca00078e020d */
[----:B------:R-:W0:Y:S02]  /*11c0*/  SHFL.DOWN PT, R16, R36, 0x2, R15 ;  /* 0x0840000024107989 */ /* 0x000e2400000e000f */
[----:B0-----:R-:W-:-:S05]  /*11d0*/  SEL R19, R16, RZ, !P0 ;  /* 0x000000ff10137207 */ /* 0x001fca0004000000 */
[----:B------:R-:W-:Y:S02]  /*11e0*/  IMAD.IADD R40, R36, 0x1, R19 ;  /* 0x0000000124287824 */ /* 0x000fe400078e0213 */
[C---:B------:R-:W-:Y:S02]  /*11f0*/  VIADD R19, R37.reuse, 0x4 ;  /* 0x0000000425137836 */ /* 0x040fe40000000000 */
[----:B------:R-:W-:Y:S01]  /*1200*/  VIADD R36, R37, 0x8 ;  /* 0x0000000825247836 */ /* 0x000fe20000000000 */
[----:B------:R-:W0:Y:S02]  /*1210*/  SHFL.DOWN PT, R16, R40, 0x4, R15 ;  /* 0x0880000028107989 */ /* 0x000e2400000e000f */
[----:B------:R-:W-:-:S04]  /*1220*/  ISETP.GT.AND P0, PT, R19, R15, PT ;  /* 0x0000000f1300720c */ /* 0x000fc80003f04270 */
[----:B0-----:R-:W-:Y:S02]  /*1230*/  SEL R11, R16, RZ, !P0 ;  /* 0x000000ff100b7207 */ /* 0x001fe40004000000 */
[----:B------:R-:W-:-:S03]  /*1240*/  ISETP.GT.AND P0, PT, R36, R15, PT ;  /* 0x0000000f2400720c */ /* 0x000fc60003f04270 */
[----:B------:R-:W-:Y:S02]  /*1250*/  IMAD.IADD R42, R40, 0x1, R11 ;  /* 0x00000001282a7824 */ /* 0x000fe400078e020b */
[----:B------:R-:W0:Y:S03]  /*1260*/  LDC.64 R10, c[0x0][0x390] ;  /* 0x0000e400ff0a7b82 */ /* 0x000e260000000a00 */
[----:B------:R-:W1:Y:S02]  /*1270*/  SHFL.DOWN PT, R16, R42, 0x8, R15 ;  /* 0x090000002a107989 */ /* 0x000e6400000e000f */
[----:B-1----:R-:W-:Y:S02]  /*1280*/  SEL R41, R16, RZ, !P0 ;  /* 0x000000ff10297207 */ /* 0x002fe40004000000 */
[----:B------:R-:W-:-:S03]  /*1290*/  ISETP.NE.AND P0, PT, R12, 0x65, PT ;  /* 0x000000650c00780c */ /* 0x000fc60003f05270 */
[----:B------:R-:W-:Y:S01]  /*12a0*/  IMAD.IADD R41, R42, 0x1, R41 ;  /* 0x000000012a297824 */ /* 0x000fe200078e0229 */
[----:B0-----:R-:W-:-:S04]  /*12b0*/  IADD3 R42, P3, PT, R10, 0x100, RZ ;  /* 0x000001000a2a7810 */ /* 0x001fc80007f7e0ff */
[----:B------:R-:W0:Y:S01]  /*12c0*/  SHFL.DOWN PT, R16, R41, 0x10, R15 ;  /* 0x0a00000029107989 */ /* 0x000e2200000e000f */
[----:B------:R-:W-:-:S04]  /*12d0*/  IMAD.X R43, RZ, RZ, R11, P3 ;  /* 0x000000ffff2b7224 */ /* 0x000fc800018e060b */
[----:B------:R-:W-:Y:S02]  /*12e0*/  VOTE.ALL P0, P0 ;  /* 0x0000000000ff7806 */ /* 0x000fe40000000000 */
[----:B0-----:R-:W-:-:S05]  /*12f0*/  SEL R16, R16, RZ, !P2 ;  /* 0x000000ff10107207 */ /* 0x001fca0005000000 */
[----:B------:R-:W-:-:S07]  /*1300*/  IMAD.IADD R40, R41, 0x1, R16 ;  /* 0x0000000129287824 */ /* 0x000fce00078e0210 */
.L_x_46:
[----:B------:R-:W-:Y:S05]  /*1310*/  @!P0 BRA `(.L_x_10) ;  /* 0x0000000000cc8947 */ /* 0x000fea0003800000 */
[----:B------:R-:W-:-:S07]  /*1320*/  IMAD.MOV.U32 R11, RZ, RZ, 0x1de ;  /* 0x000001deff0b7424 */ /* 0x000fce00078e00ff */
.L_x_16:
[----:B------:R-:W-:-:S05]  /*1330*/  IMAD.WIDE R14, R18, 0x8, R42 ;  /* 0x00000008120e7825 */ /* 0x000fca00078e022a */
[----:B------:R-:W2:Y:S01]  /*1340*/  LD.E.64.STRONG.GPU R12, desc[UR12][R14.64+-0x100] ;  /* 0xffff000c0e0c7980 */ /* 0x000ea2000c10fb00 */
[----:B------:R-:W-:Y:S05]  /*1350*/  YIELD ;  /* 0x0000000000007946 */ /* 0x000fea0003800000 */
[----:B------:R-:W-:Y:S01]  /*1360*/  UMOV UR5, 0xffffffff ;  /* 0xffffffff00057882 */ /* 0x000fe20000000000 */
[----:B------:R-:W-:Y:S02]  /*1370*/  SHF.R.U32.HI R11, RZ, 0x1, R11 ;  /* 0x00000001ff0b7819 */ /* 0x000fe4000001160b */
[----:B--2---:R-:W-:Y:S01]  /*1380*/  ISETP.NE.AND P0, PT, R12, 0x63, PT ;  /* 0x000000630c00780c */ /* 0x004fe20003f05270 */
[----:B------:R-:W-:-:S12]  /*1390*/  BRA.DIV UR5, `(.L_x_11) ;  /* 0x0000003205147947 */ /* 0x000fd8000b800000 */
[----:B------:R-:W-:-:S13]  /*13a0*/  VOTE.ANY P0, !P0 ;  /* 0x0000000000ff7806 */ /* 0x000fda0004000100 */
.L_x_49:
[----:B------:R-:W-:Y:S05]  /*13b0*/  @!P0 BRA `(.L_x_12) ;  /* 0x0000000000248947 */ /* 0x000fea0003800000 */
[----:B------:R-:W-:-:S07]  /*13c0*/  IMAD.MOV.U32 R16, RZ, RZ, R11 ;  /* 0x000000ffff107224 */ /* 0x000fce00078e000b */
.L_x_14:
[----:B------:R-:W-:Y:S05]  /*13d0*/  NANOSLEEP R16 ;  /* 0x000000100000735d */ /* 0x000fea0003800000 */
[----:B------:R-:W2:Y:S01]  /*13e0*/  LD.E.64.STRONG.GPU R12, desc[UR12][R14.64+-0x100] ;  /* 0xffff000c0e0c7980 */ /* 0x000ea2000c10fb00 */
[----:B------:R-:W-:Y:S01]  /*13f0*/  UMOV UR5, 0xffffffff ;  /* 0xffffffff00057882 */ /* 0x000fe20000000000 */
[----:B------:R-:W-:Y:S02]  /*1400*/  SHF.R.U32.HI R16, RZ, 0x1, R16 ;  /* 0x00000001ff107819 */ /* 0x000fe40000011610 */
[----:B--2---:R-:W-:Y:S01]  /*1410*/  ISETP.NE.AND P0, PT, R12, 0x63, PT ;  /* 0x000000630c00780c */ /* 0x004fe20003f05270 */
[----:B------:R-:W-:-:S12]  /*1420*/  BRA.DIV UR5, `(.L_x_13) ;  /* 0x0000003205107947 */ /* 0x000fd8000b800000 */
[----:B------:R-:W-:-:S13]  /*1430*/  VOTE.ANY P0, !P0 ;  /* 0x0000000000ff7806 */ /* 0x000fda0004000100 */
.L_x_52:
[----:B------:R-:W-:Y:S05]  /*1440*/  @P0 BRA `(.L_x_14) ;  /* 0xfffffffc00e00947 */ /* 0x000fea000383ffff */
.L_x_12:
[----:B------:R-:W-:Y:S01]  /*1450*/  UMOV UR5, 0xffffffff ;  /* 0xffffffff00057882 */ /* 0x000fe20000000000 */
[----:B------:R-:W-:Y:S02]  /*1460*/  ISETP.NE.AND P0, PT, R12, 0x65, PT ;  /* 0x000000650c00780c */ /* 0x000fe40003f05270 */
[----:B------:R-:W-:Y:S11]  /*1470*/  BRA.DIV UR5, `(.L_x_15) ;  /* 0x00000032051c7947 */ /* 0x000ff6000b800000 */
[----:B------:R-:W-:Y:S01]  /*1480*/  VOTE.ANY R10, PT, !P0 ;  /* 0x00000000000a7806 */ /* 0x000fe200040e0100 */
[----:B------:R-:W-:-:S03]  /*1490*/  VIADD R18, R18, 0xffffffe0 ;  /* 0xffffffe012127836 */ /* 0x000fc60000000000 */
[----:B------:R-:W-:-:S05]  /*14a0*/  LOP3.LUT R10, R10, 0x80000000, R8, 0xec, !PT ;  /* 0x800000000a0a7812 */ /* 0x000fca00078eec08 */
[----:B------:R-:W-:-:S05]  /*14b0*/  VIADD R15, R10, 0xffffffff ;  /* 0xffffffff0a0f7836 */ /* 0x000fca0000000000 */
[----:B------:R-:W-:-:S06]  /*14c0*/  LOP3.LUT R15, R10, R15, RZ, 0xc, !PT ;  /* 0x0000000f0a0f7212 */ /* 0x000fcc00078e0cff */
        /* <DEDUP_REMOVED lines=17> */
[----:B------:R-:W-:-:S03]  /*15e0*/  ISETP.NE.AND P0, PT, R12, 0x65, PT ;  /* 0x000000650c00780c */ /* 0x000fc60003f05270 */
[----:B------:R-:W-:-:S05]  /*15f0*/  IMAD.IADD R41, R13, 0x1, R16 ;  /* 0x000000010d297824 */ /* 0x000fca00078e0210 */
[----:B------:R-:W0:Y:S05]  /*1600*/  SHFL.DOWN PT, R16, R41, 0x10, R15 ;  /* 0x0a00000029107989 */ /* 0x000e2a00000e000f */
[----:B------:R-:W-:Y:S02]  /*1610*/  VOTE.ALL P0, P0 ;  /* 0x0000000000ff7806 */ /* 0x000fe40000000000 */
[----:B0-----:R-:W-:-:S04]  /*1620*/  SEL R16, R16, RZ, !P2 ;  /* 0x000000ff10107207 */ /* 0x001fc80005000000 */
[----:B------:R-:W-:-:S07]  /*1630*/  IADD3 R40, PT, PT, R41, R16, R40 ;  /* 0x0000001029287210 */ /* 0x000fce0007ffe028 */
.L_x_61:
[----:B------:R-:W-:Y:S05]  /*1640*/  @P0 BRA `(.L_x_16) ;  /* 0xfffffffc00380947 */ /* 0x000fea000383ffff */
.L_x_10:
[----:B------:R-:W-:Y:S01]  /*1650*/  ISETP.NE.AND P0, PT, R37, RZ, PT ;  /* 0x000000ff2500720c */ /* 0x000fe20003f05270 */
[----:B------:R-:W0:Y:S01]  /*1660*/  @!P1 S2R R11, SR_CgaCtaId ;  /* 0x00000000000b9919 */ /* 0x000e220000008800 */
[----:B------:R-:W-:Y:S01]  /*1670*/  @!P1 MOV R10, 0x400 ;  /* 0x00000400000a9802 */ /* 0x000fe20000000f00 */
[----:B------:R-:W-:Y:S02]  /*1680*/  @!P1 IMAD.IADD R9, R9, 0x1, R40 ;  /* 0x0000000109099824 */ /* 0x000fe400078e0228 */
[----:B------:R-:W-:Y:S02]  /*1690*/  @!P1 IMAD.MOV.U32 R8, RZ, RZ, 0x65 ;  /* 0x00000065ff089424 */ /* 0x000fe400078e00ff */
[----:B------:R-:W-:-:S03]  /*16a0*/  IMAD.MOV.U32 R38, RZ, RZ, R17 ;  /* 0x000000ffff267224 */ /* 0x000fc600078e0011 */
[----:B------:R1:W-:Y:S03]  /*16b0*/  @!P1 ST.E.64.STRONG.GPU desc[UR12][R44.64+0x100], R8 ;  /* 0x000100082c009985 */ /* 0x0003e6000c10fb0c */
[----:B------:R-:W-:Y:S01]  /*16c0*/  @!P0 MOV R12, 0x400 ;  /* 0x00000400000c8802 */ /* 0x000fe20000000f00 */
[----:B------:R-:W2:Y:S01]  /*16d0*/  @!P0 S2R R13, SR_CgaCtaId ;  /* 0x00000000000d8919 */ /* 0x000ea20000008800 */
[----:B------:R-:W-:Y:S01]  /*16e0*/  @!P0 IMAD.MOV.U32 R38, RZ, RZ, R40 ;  /* 0x000000ffff268224 */ /* 0x000fe200078e0028 */
[----:B0-----:R-:W-:-:S05]  /*16f0*/  @!P1 LEA R10, R11, R10, 0x18 ;  /* 0x0000000a0b0a9211 */ /* 0x001fca00078ec0ff */
[----:B------:R1:W-:Y:S04]  /*1700*/  @!P1 STS [R10+0x8], R9 ;  /* 0x000008090a009388 */ /* 0x0003e80000000800 */
[----:B------:R1:W-:Y:S01]  /*1710*/  @!P1 STS [R10+0x4], R40 ;  /* 0x000004280a009388 */ /* 0x0003e20000000800 */
[----:B--2---:R-:W-:-:S05]  /*1720*/  @!P0 LEA R13, R13, R12, 0x18 ;  /* 0x0000000c0d0d8211 */ /* 0x004fca00078ec0ff */
[----:B------:R1:W-:Y:S02]  /*1730*/  @!P0 STS [R13+0x54], R40 ;  /* 0x000054280d008388 */ /* 0x0003e40000000800 */
.L_x_4:
[----:B------:R-:W-:Y:S05]  /*1740*/  WARPSYNC.ALL ;  /* 0x0000000000007948 */ /* 0x000fea0003800000 */
[----:B------:R-:W0:Y:S08]  /*1750*/  S2UR UR7, SR_CgaCtaId ;  /* 0x00000000000779c3 */ /* 0x000e300000008800 */
[----:B------:R-:W-:Y:S01]  /*1760*/  BAR.SYNC.DEFER_BLOCKING 0x0 ;  /* 0x0000000000007b1d */ /* 0x000fe20000010000 */
[----:B------:R-:W-:-:S05]  /*1770*/  ISETP.NE.AND P0, PT, R35, RZ, PT ;  /* 0x000000ff2300720c */ /* 0x000fca0003f05270 */
[----:B------:R-:W-:Y:S02]  /*1780*/  UMOV UR5, 0x400 ;  /* 0x0000040000057882 */ /* 0x000fe40000000000 */
[----:B0-----:R-:W-:-:S09]  /*1790*/  ULEA UR5, UR7, UR5, 0x18 ;  /* 0x0000000507057291 */ /* 0x001fd2000f8ec0ff */
[----:B-1----:R-:W0:Y:S02]  /*17a0*/  LDS R8, [UR5+0x54] ;  /* 0x00005405ff087984 */ /* 0x002e240008000800 */
[----:B0-----:R-:W-:-:S05]  /*17b0*/  SEL R9, R8, RZ, P0 ;  /* 0x000000ff08097207 */ /* 0x001fca0000000000 */
[----:B------:R-:W-:-:S07]  /*17c0*/  IMAD.IADD R38, R9, 0x1, R38 ;  /* 0x0000000109267824 */ /* 0x000fce00078e0226 */
.L_x_3:
[----:B------:R-:W-:Y:S05]  /*17d0*/  BSYNC.RECONVERGENT B0 ;  /* 0x0000000000007941 */ /* 0x000fea0003800200 */
.L_x_1:
[----:B------:R-:W-:Y:S01]  /*17e0*/  IMAD.IADD R32, R32, 0x1, R38 ;  /* 0x0000000120207824 */ /* 0x000fe200078e0226 */
[----:B------:R-:W-:Y:S03]  /*17f0*/  BAR.SYNC.DEFER_BLOCKING 0x0 ;  /* 0x0000000000007b1d */ /* 0x000fe60000010000 */
[----:B------:R-:W-:-:S03]  /*1800*/  IMAD.IADD R29, R29, 0x1, R32 ;  /* 0x000000011d1d7824 */ /* 0x000fc600078e0220 */
[----:B------:R-:W1:Y:S01]  /*1810*/  LDCU.64 UR8, c[0x0][0x388] ;  /* 0x00007100ff0877ac */ /* 0x000e620008000a00 */
[----:B------:R-:W-:-:S04]  /*1820*/  IMAD.IADD R28, R28, 0x1, R29 ;  /* 0x000000011c1c7824 */ /* 0x000fc800078e021d */
[----:B------:R-:W-:-:S04]  /*1830*/  IMAD.IADD R27, R27, 0x1, R28 ;  /* 0x000000011b1b7824 */ /* 0x000fc800078e021c */
[----:B------:R-:W-:-:S04]  /*1840*/  IMAD.IADD R26, R26, 0x1, R27 ;  /* 0x000000011a1a7824 */ /* 0x000fc800078e021b */
[----:B------:R-:W-:-:S04]  /*1850*/  IMAD.IADD R25, R25, 0x1, R26 ;  /* 0x0000000119197824 */ /* 0x000fc800078e021a */
[----:B------:R-:W-:Y:S01]  /*1860*/  IMAD.IADD R24, R24, 0x1, R25 ;  /* 0x0000000118187824 */ /* 0x000fe200078e0219 */
[----:B------:R-:W-:Y:S03]  /*1870*/  STS [R33], R38 ;  /* 0x0000002621007388 */ /* 0x000fe60000000800 */
[----:B------:R-:W-:Y:S01]  /*1880*/  IMAD.IADD R23, R23, 0x1, R24 ;  /* 0x0000000117177824 */ /* 0x000fe200078e0218 */
[----:B------:R-:W-:Y:S03]  /*1890*/  STS [R33+0x4], R32 ;  /* 0x0000042021007388 */ /* 0x000fe60000000800 */
        /* <DEDUP_REMOVED lines=19> */
[----:B------:R-:W-:Y:S04]  /*19d0*/  STS [R33+0x2c], R20 ;  /* 0x00002c1421007388 */ /* 0x000fe80000000800 */
[----:B------:R-:W-:Y:S04]  /*19e0*/  STS [R33+0x30], R7 ;  /* 0x0000300721007388 */ /* 0x000fe80000000800 */
[----:B------:R-:W-:Y:S04]  /*19f0*/  STS [R33+0x34], R6 ;  /* 0x0000340621007388 */ /* 0x000fe80000000800 */
[----:B------:R-:W-:Y:S04]  /*1a00*/  STS [R33+0x38], R5 ;  /* 0x0000380521007388 */ /* 0x000fe80000000800 */
[----:B------:R-:W-:Y:S04]  /*1a10*/  STS [R33+0x3c], R4 ;  /* 0x00003c0421007388 */ /* 0x000fe80000000800 */
[----:B------:R-:W-:Y:S04]  /*1a20*/  STS [R33+0x40], R3 ;  /* 0x0000400321007388 */ /* 0x000fe80000000800 */
[----:B------:R1:W-:Y:S04]  /*1a30*/  STS [R33+0x44], R2 ;  /* 0x0000440221007388 */ /* 0x0003e80000000800 */
[----:B------:R-:W-:Y:S01]  /*1a40*/  STS [R33+0x48], R0 ;  /* 0x0000480021007388 */ /* 0x000fe20000000800 */
[----:B------:R-:W-:-:S03]  /*1a50*/  NOP ;  /* 0x0000000000007918 */ /* 0x000fc60000000000 */
[----:B0-----:R-:W0:Y:S01]  /*1a60*/  LDS R9, [R34] ;  /* 0x0000000022097984 */ /* 0x001e220000000800 */
[----:B-1----:R-:W-:-:S03]  /*1a70*/  IADD3 R2, P0, PT, R31, UR8, RZ ;  /* 0x000000081f027c10 */ /* 0x002fc6000ff1e0ff */
[----:B------:R-:W1:Y:S01]  /*1a80*/  LDS R7, [R34+0x80] ;  /* 0x0000800022077984 */ /* 0x000e620000000800 */
[----:B------:R-:W-:-:S03]  /*1a90*/  IADD3.X R3, PT, PT, R30, UR9, RZ, P0, !PT ;  /* 0x000000091e037c10 */ /* 0x000fc600087fe4ff */
[----:B------:R-:W2:Y:S04]  /*1aa0*/  LDS R11, [R34+0x100] ;  /* 0x00010000220b7984 */ /* 0x000ea80000000800 */
[----:B------:R-:W3:Y:S04]  /*1ab0*/  LDS R13, [R34+0x180] ;  /* 0x00018000220d7984 */ /* 0x000ee80000000800 */
[----:B------:R-:W4:Y:S04]  /*1ac0*/  LDS R5, [R34+0x200] ;  /* 0x0002000022057984 */ /* 0x000f280000000800 */
[----:B------:R-:W5:Y:S04]  /*1ad0*/  LDS R15, [R34+0x280] ;  /* 0x00028000220f7984 */ /* 0x000f680000000800 */
        /* <DEDUP_REMOVED lines=13> */
[----:B0-----:R-:W-:Y:S04]  /*1bb0*/  STG.E desc[UR12][R2.64], R9 ;  /* 0x0000000902007986 */ /* 0x001fe8000c10190c */
[----:B-1----:R-:W-:Y:S04]  /*1bc0*/  STG.E desc[UR12][R2.64+0x80], R7 ;  /* 0x0000800702007986 */ /* 0x002fe8000c10190c */
[----:B--2---:R-:W-:Y:S04]  /*1bd0*/  STG.E desc[UR12][R2.64+0x100], R11 ;  /* 0x0001000b02007986 */ /* 0x004fe8000c10190c */
[----:B---3--:R-:W-:Y:S04]  /*1be0*/  STG.E desc[UR12][R2.64+0x180], R13 ;  /* 0x0001800d02007986 */ /* 0x008fe8000c10190c */
[----:B----4-:R-:W-:Y:S04]  /*1bf0*/  STG.E desc[UR12][R2.64+0x200], R5 ;  /* 0x0002000502007986 */ /* 0x010fe8000c10190c */
[----:B-----5:R-:W-:Y:S04]  /*1c00*/  STG.E desc[UR12][R2.64+0x280], R15 ;  /* 0x0002800f02007986 */ /* 0x020fe8000c10190c */
[----:B------:R-:W-:Y:S04]  /*1c10*/  STG.E desc[UR12][R2.64+0x300], R17 ;  /* 0x0003001102007986 */ /* 0x000fe8000c10190c */
        /* <DEDUP_REMOVED lines=11> */
[----:B------:R-:W-:Y:S01]  /*1cd0*/  STG.E desc[UR12][R2.64+0x900], R43 ;  /* 0x0009002b02007986 */ /* 0x000fe2000c10190c */
[----:B------:R-:W-:Y:S05]  /*1ce0*/  EXIT ;  /* 0x000000000000794d */ /* 0x000fea0003800000 */
.L_x_0:
[----:B------:R-:W-:-:S04]  /*1cf0*/  ISETP.NE.U32.AND P0, PT, RZ, UR7, PT ;  /* 0x00000007ff007c0c */ /* 0x000fc8000bf05070 */
[----:B------:R-:W-:-:S13]  /*1d00*/  ISETP.NE.AND.EX P0, PT, RZ, UR4, PT, P0 ;  /* 0x00000004ff007c0c */ /* 0x000fda000bf05300 */
[----:B------:R-:W-:Y:S05]  /*1d10*/  @!P0 EXIT ;  /* 0x000000000000894d */ /* 0x000fea0003800000 */
[----:B------:R-:W0:Y:S02]  /*1d20*/  LDCU.64 UR4, c[0x0][0x380] ;  /* 0x00007000ff0477ac */ /* 0x000e240008000a00 */
[----:B0-----:R-:W-:-:S06]  /*1d30*/  UIMAD.WIDE UR4, UR6, 0x7b80, UR4 ;  /* 0x00007b80060478a5 */ /* 0x001fcc000f8e0204 */
[----:B------:R-:W-:Y:S02]  /*1d40*/  IMAD.U32 R2, RZ, RZ, UR4 ;  /* 0x00000004ff027e24 */ /* 0x000fe4000f8e00ff */
[----:B------:R-:W-:-:S05]  /*1d50*/  IMAD.U32 R3, RZ, RZ, UR5 ;  /* 0x00000005ff037e24 */ /* 0x000fca000f8e00ff */
[----:B------:R0:W2:Y:S01]  /*1d60*/  LDG.E R0, desc[UR12][R2.64] ;  /* 0x0000000c02007981 */ /* 0x0000a2000c1e1900 */
[----:B------:R-:W3:Y:S02]  /*1d70*/  S2R R31, SR_TID.X ;  /* 0x00000000001f7919 */ /* 0x000ee40000002100 */
[C---:B---3--:R-:W-:Y:S02]  /*1d80*/  LOP3.LUT R30, R31.reuse, 0x1f, RZ, 0xc0, !PT ;  /* 0x0000001f1f1e7812 */ /* 0x048fe400078ec0ff */
[----:B------:R-:W-:-:S05]  /*1d90*/  LOP3.LUT R5, R31, 0x3e0, RZ, 0xc0, !PT ;  /* 0x000003e01f057812 */ /* 0x000fca00078ec0ff */
[----:B------:R-:W-:-:S04]  /*1da0*/  IMAD R30, R5, 0x13, R30 ;  /* 0x00000013051e7824 */ /* 0x000fc800078e021e */
[C---:B------:R-:W-:Y:S01]  /*1db0*/  VIADD R4, R30.reuse, 0x20 ;  /* 0x000000201e047836 */ /* 0x040fe20000000000 */
[C---:B------:R-:W-:Y:S01]  /*1dc0*/  ISETP.GE.U32.AND P1, PT, R30.reuse, UR7, PT ;  /* 0x000000071e007c0c */ /* 0x040fe2000bf26070 */
[C---:B------:R-:W-:Y:S01]  /*1dd0*/  VIADD R5, R30.reuse, 0x40 ;  /* 0x000000401e057836 */ /* 0x040fe20000000000 */
[C---:B0-----:R-:W-:Y:S01]  /*1de0*/  LEA R2, P0, R30.reuse, UR4, 0x2 ;  /* 0x000000041e027c11 */ /* 0x041fe2000f8010ff */
[----:B------:R-:W-:Y:S01]  /*1df0*/  VIADD R3, R30, 0x80 ;  /* 0x000000801e037836 */ /* 0x000fe20000000000 */
[----:B------:R-:W-:Y:S01]  /*1e00*/  ISETP.GE.U32.AND P2, PT, R4, UR7, PT ;  /* 0x0000000704007c0c */ /* 0x000fe2000bf46070 */
[C---:B------:R-:W-:Y:S01]  /*1e10*/  VIADD R4, R30.reuse, 0xa0 ;  /* 0x000000a01e047836 */ /* 0x040fe20000000000 */
[----:B------:R-:W-:Y:S01]  /*1e20*/  ISETP.GE.U32.AND P3, PT, R5, UR7, PT ;  /* 0x0000000705007c0c */ /* 0x000fe2000bf66070 */
[----:B------:R-:W-:Y:S01]  /*1e30*/  VIADD R5, R30, 0xc0 ;  /* 0x000000c01e057836 */ /* 0x000fe20000000000 */
[----:B------:R-:W-:Y:S01]  /*1e40*/  ISETP.GE.U32.AND P5, PT, R3, UR7, PT ;  /* 0x0000000703007c0c */ /* 0x000fe2000bfa6070 */
[----:B------:R-:W-:Y:S01]  /*1e50*/  IMAD.X R3, RZ, RZ, UR5, P0 ;  /* 0x00000005ff037e24 */ /* 0x000fe200080e06ff */
[----:B------:R-:W-:Y:S01]  /*1e60*/  ISETP.GE.U32.AND P6, PT, R4, UR7, PT ;  /* 0x0000000704007c0c */ /* 0x000fe2000bfc6070 */
[C---:B------:R-:W-:Y:S01]  /*1e70*/  VIADD R6, R30.reuse, 0x60 ;  /* 0x000000601e067836 */ /* 0x040fe20000000000 */
[----:B------:R-:W-:Y:S01]  /*1e80*/  ISETP.GE.U32.AND P0, PT, R5, UR7, PT ;  /* 0x0000000705007c0c */ /* 0x000fe2000bf06070 */
[----:B------:R-:W-:-:S02]  /*1e90*/  VIADD R5, R30, 0xe0 ;  /* 0x000000e01e057836 */ /* 0x000fc40000000000 */
[----:B------:R-:W-:Y:S01]  /*1ea0*/  VIADD R37, R30, 0x100 ;  /* 0x000001001e257836 */ /* 0x000fe20000000000 */
[----:B------:R-:W-:Y:S01]  /*1eb0*/  ISETP.GE.U32.AND P4, PT, R6, UR7, PT ;  /* 0x0000000706007c0c */ /* 0x000fe2000bf86070 */
[C---:B------:R-:W-:Y:S02]  /*1ec0*/  VIADD R7, R30.reuse, 0x140 ;  /* 0x000001401e077836 */ /* 0x040fe40000000000 */
[C---:B------:R-:W-:Y:S02]  /*1ed0*/  VIADD R36, R30.reuse, 0x120 ;  /* 0x000001201e247836 */ /* 0x040fe40000000000 */
[C---:B------:R-:W-:Y:S02]  /*1ee0*/  VIADD R35, R30.reuse, 0x220 ;  /* 0x000002201e237836 */ /* 0x040fe40000000000 */
[----:B------:R-:W-:Y:S02]  /*1ef0*/  VIADD R34, R30, 0x240 ;  /* 0x000002401e227836 */ /* 0x000fe40000000000 */
[----:B--2---:R-:W-:-:S02]  /*1f00*/  IMAD.MOV.U32 R4, RZ, RZ, R0 ;  /* 0x000000ffff047224 */ /* 0x004fc400078e0000 */
[----:B------:R-:W2:Y:S02]  /*1f10*/  @!P1 LDG.E R0, desc[UR12][R2.64] ;  /* 0x0000000c02009981 */ /* 0x000ea4000c1e1900 */
[--C-:B------:R-:W-:Y:S01]  /*1f20*/  IMAD.MOV.U32 R12, RZ, RZ, R4.reuse ;  /* 0x000000ffff0c7224 */ /* 0x100fe200078e0004 */
[----:B------:R-:W-:Y:S01]  /*1f30*/  ISETP.GE.U32.AND P1, PT, R5, UR7, PT ;  /* 0x0000000705007c0c */ /* 0x000fe2000bf26070 */
[--C-:B------:R-:W-:Y:S02]  /*1f40*/  IMAD.MOV.U32 R8, RZ, RZ, R4.reuse ;  /* 0x000000ffff087224 */ /* 0x100fe400078e0004 */
[C---:B------:R-:W-:Y:S02]  /*1f50*/  VIADD R5, R30.reuse, 0x160 ;  /* 0x000001601e057836 */ /* 0x040fe40000000000 */
[--C-:B------:R-:W-:Y:S01]  /*1f60*/  IMAD.MOV.U32 R6, RZ, RZ, R4.reuse ;  /* 0x000000ffff067224 */ /* 0x100fe200078e0004 */
[----:B------:R-:W3:Y:S01]  /*1f70*/  @!P5 LDG.E R12, desc[UR12][R2.64+0x200] ;  /* 0x0002000c020cd981 */ /* 0x000ee2000c1e1900 */
[--C-:B------:R-:W-:Y:S01]  /*1f80*/  IMAD.MOV.U32 R14, RZ, RZ, R4.reuse ;  /* 0x000000ffff0e7224 */ /* 0x100fe200078e0004 */
[----:B------:R-:W-:Y:S01]  /*1f90*/  ISETP.GE.U32.AND P5, PT, R37, UR7, PT ;  /* 0x0000000725007c0c */ /* 0x000fe2000bfa6070 */
[----:B------:R-:W-:Y:S01]  /*1fa0*/  IMAD.MOV.U32 R16, RZ, RZ, R4 ;  /* 0x000000ffff107224 */ /* 0x000fe200078e0004 */
[----:B------:R-:W4:Y:S01]  /*1fb0*/  @!P3 LDG.E R8, desc[UR12][R2.64+0x100] ;  /* 0x0001000c0208b981 */ /* 0x000f22000c1e1900 */
[----:B------:R-:W-:Y:S01]  /*1fc0*/  ISETP.GE.U32.AND P3, PT, R5, UR7, PT ;  /* 0x0000000705007c0c */ /* 0x000fe2000bf66070 */
[----:B------:R-:W-:-:S02]  /*1fd0*/  VIADD R5, R30, 0x1a0 ;  /* 0x000001a01e057836 */ /* 0x000fc40000000000 */
[----:B------:R-:W4:Y:S01]  /*1fe0*/  @!P2 LDG.E R6, desc[UR12][R2.64+0x80] ;  /* 0x0000800c0206a981 */ /* 0x000f22000c1e1900 */
[----:B------:R-:W-:Y:S01]  /*1ff0*/  ISETP.GE.U32.AND P2, PT, R7, UR7, PT ;  /* 0x0000000707007c0c */ /* 0x000fe2000bf46070 */
[--C-:B------:R-:W-:Y:S02]  /*2000*/  IMAD.MOV.U32 R10, RZ, RZ, R4.reuse ;  /* 0x000000ffff0a7224 */ /* 0x100fe400078e0004 */
[----:B------:R-:W4:Y:S01]  /*2010*/  @!P6 LDG.E R14, desc[UR12][R2.64+0x280] ;  /* 0x0002800c020ee981 */ /* 0x000f22000c1e1900 */
[----:B------:R-:W-:Y:S01]  /*2020*/  ISETP.GE.U32.AND P6, PT, R36, UR7, PT ;  /* 0x0000000724007c0c */ /* 0x000fe2000bfc6070 */
[----:B------:R-:W-:Y:S02]  /*2030*/  IMAD.MOV.U32 R20, RZ, RZ, R4 ;  /* 0x000000ffff147224 */ /* 0x000fe400078e0004 */
[----:B------:R-:W4:Y:S01]  /*2040*/  @!P0 LDG.E R16, desc[UR12][R2.64+0x300] ;  /* 0x0003000c02108981 */ /* 0x000f22000c1e1900 */
[----:B------:R-:W-:Y:S01]  /*2050*/  ISETP.GE.U32.AND P0, PT, R5, UR7, PT ;  /* 0x0000000705007c0c */ /* 0x000fe2000bf06070 */
[----:B------:R-:W-:-:S02]  /*2060*/  VIADD R7, R30, 0x180 ;  /* 0x000001801e077836 */ /* 0x000fc40000000000 */
[C---:B------:R-:W-:Y:S01]  /*2070*/  VIADD R5, R30.reuse, 0x1e0 ;  /* 0x000001e01e057836 */ /* 0x040fe20000000000 */
[----:B------:R-:W4:Y:S01]  /*2080*/  @!P4 LDG.E R10, desc[UR12][R2.64+0x180] ;  /* 0x0001800c020ac981 */ /* 0x000f22000c1e1900 */
[--C-:B------:R-:W-:Y:S01]  /*2090*/  IMAD.MOV.U32 R18, RZ, RZ, R4.reuse ;  /* 0x000000ffff127224 */ /* 0x100fe200078e0004 */
[----:B------:R-:W-:Y:S01]  /*20a0*/  ISETP.GE.U32.AND P4, PT, R7, UR7, PT ;  /* 0x0000000707007c0c */ /* 0x000fe2000bf86070 */
[--C-:B------:R-:W-:Y:S01]  /*20b0*/  IMAD.MOV.U32 R22, RZ, RZ, R4.reuse ;  /* 0x000000ffff167224 */ /* 0x100fe200078e0004 */
[----:B------:R-:W4:Y:S01]  /*20c0*/  @!P5 LDG.E R20, desc[UR12][R2.64+0x400] ;  /* 0x0004000c0214d981 */ /* 0x000f22000c1e1900 */
[--C-:B------:R-:W-:Y:S01]  /*20d0*/  IMAD.MOV.U32 R24, RZ, RZ, R4.reuse ;  /* 0x000000ffff187224 */ /* 0x100fe200078e0004 */
[----:B------:R-:W-:Y:S01]  /*20e0*/  ISETP.GE.U32.AND P5, PT, R5, UR7, PT ;  /* 0x0000000705007c0c */ /* 0x000fe2000bfa6070 */
[----:B------:R-:W-:Y:S01]  /*20f0*/  IMAD.MOV.U32 R26, RZ, RZ, R4 ;  /* 0x000000ffff1a7224 */ /* 0x000fe200078e0004 */
[----:B------:R-:W4:Y:S01]  /*2100*/  @!P1 LDG.E R18, desc[UR12][R2.64+0x380] ;  /* 0x0003800c02129981 */ /* 0x000f22000c1e1900 */
[----:B------:R-:W-:-:S02]  /*2110*/  VIADD R7, R30, 0x1c0 ;  /* 0x000001c01e077836 */ /* 0x000fc40000000000 */
[----:B------:R-:W-:Y:S01]  /*2120*/  VIADD R5, R30, 0x200 ;  /* 0x000002001e057836 */ /* 0x000fe20000000000 */
[----:B------:R-:W4:Y:S02]  /*2130*/  @!P6 LDG.E R22, desc[UR12][R2.64+0x480] ;  /* 0x0004800c0216e981 */ /* 0x000f24000c1e1900 */
[----:B------:R-:W-:Y:S02]  /*2140*/  ISETP.GE.U32.AND P1, PT, R7, UR7, PT ;  /* 0x0000000707007c0c */ /* 0x000fe4000bf26070 */
[----:B------:R-:W4:Y:S01]  /*2150*/  @!P2 LDG.E R24, desc[UR12][R2.64+0x500] ;  /* 0x0005000c0218a981 */ /* 0x000f22000c1e1900 */
[----:B------:R-:W-:Y:S02]  /*2160*/  ISETP.GE.U32.AND P6, PT, R5, UR7, PT ;  /* 0x0000000705007c0c */ /* 0x000fe4000bfc6070 */
[----:B------:R-:W-:Y:S01]  /*2170*/  ISETP.GE.U32.AND P2, PT, R35, UR7, PT ;  /* 0x0000000723007c0c */ /* 0x000fe2000bf46070 */
[----:B------:R-:W4:Y:S01]  /*2180*/  @!P3 LDG.E R26, desc[UR12][R2.64+0x580] ;  /* 0x0005800c021ab981 */ /* 0x000f22000c1e1900 */
[----:B------:R-:W-:Y:S01]  /*2190*/  ISETP.GE.U32.AND P3, PT, R34, UR7, PT ;  /* 0x0000000722007c0c */ /* 0x000fe2000bf66070 */
[----:B------:R-:W-:-:S02]  /*21a0*/  IMAD.MOV.U32 R28, RZ, RZ, R4 ;  /* 0x000000ffff1c7224 */ /* 0x000fc400078e0004 */
[--C-:B------:R-:W-:Y:S02]  /*21b0*/  IMAD.MOV.U32 R40, RZ, RZ, R4.reuse ;  /* 0x000000ffff287224 */ /* 0x100fe400078e0004 */
[--C-:B------:R-:W-:Y:S02]  /*21c0*/  IMAD.MOV.U32 R42, RZ, RZ, R4.reuse ;  /* 0x000000ffff2a7224 */ /* 0x100fe400078e0004 */
[--C-:B------:R-:W-:Y:S01]  /*21d0*/  IMAD.MOV.U32 R44, RZ, RZ, R4.reuse ;  /* 0x000000ffff2c7224 */ /* 0x100fe200078e0004 */
[----:B------:R-:W4:Y:S01]  /*21e0*/  @!P4 LDG.E R28, desc[UR12][R2.64+0x600] ;  /* 0x0006000c021cc981 */ /* 0x000f22000c1e1900 */
[--C-:B------:R-:W-:Y:S02]  /*21f0*/  IMAD.MOV.U32 R5, RZ, RZ, R4.reuse ;  /* 0x000000ffff057224 */ /* 0x100fe400078e0004 */
[----:B------:R-:W-:Y:S01]  /*2200*/  IMAD.MOV.U32 R7, RZ, RZ, R4 ;  /* 0x000000ffff077224 */ /* 0x000fe200078e0004 */
[----:B------:R-:W4:Y:S04]  /*2210*/  @!P0 LDG.E R40, desc[UR12][R2.64+0x680] ;  /* 0x0006800c02288981 */ /* 0x000f28000c1e1900 */
[----:B------:R-:W4:Y:S04]  /*2220*/  @!P1 LDG.E R42, desc[UR12][R2.64+0x700] ;  /* 0x0007000c022a9981 */ /* 0x000f28000c1e1900 */
[----:B------:R-:W4:Y:S04]  /*2230*/  @!P5 LDG.E R44, desc[UR12][R2.64+0x780] ;  /* 0x0007800c022cd981 */ /* 0x000f28000c1e1900 */
[----:B------:R-:W4:Y:S04]  /*2240*/  @!P6 LDG.E R5, desc[UR12][R2.64+0x800] ;  /* 0x0008000c0205e981 */ /* 0x000f28000c1e1900 */
[----:B------:R-:W4:Y:S04]  /*2250*/  @!P2 LDG.E R7, desc[UR12][R2.64+0x880] ;  /* 0x0008800c0207a981 */ /* 0x000f28000c1e1900 */
[----:B------:R-:W4:Y:S01]  /*2260*/  @!P3 LDG.E R4, desc[UR12][R2.64+0x900] ;  /* 0x0009000c0204b981 */ /* 0x000f22000c1e1900 */
[----:B------:R-:W0:Y:S01]  /*2270*/  S2R R38, SR_LANEID ;  /* 0x0000000000267919 */ /* 0x000e220000000000 */
[----:B------:R-:W1:Y:S01]  /*2280*/  S2UR UR5, SR_CgaCtaId ;  /* 0x00000000000579c3 */ /* 0x000e620000008800 */
[----:B------:R-:W-:Y:S01]  /*2290*/  SHF.R.U32.HI R41, RZ, 0x5, R31 ;  /* 0x00000005ff297819 */ /* 0x000fe2000001161f */
[----:B------:R-:W-:-:S02]  /*22a0*/  UMOV UR4, 0x400 ;  /* 0x0000040000047882 */ /* 0x000fc40000000000 */
[----:B-1----:R-:W-:Y:S02]  /*22b0*/  ULEA UR4, UR5, UR4, 0x18 ;  /* 0x0000000405047291 */ /* 0x002fe4000f8ec0ff */
[----:B0-----:R-:W-:-:S05]  /*22c0*/  IMAD R29, R41, 0x260, R38 ;  /* 0x00000260291d7824 */ /* 0x001fca00078e0226 */
[----:B------:R-:W-:Y:S01]  /*22d0*/  LEA R29, R29, UR4, 0x2 ;  /* 0x000000041d1d7c11 */ /* 0x000fe2000f8e10ff */
[----:B------:R-:W-:-:S04]  /*22e0*/  UISETP.NE.AND UP0, UPT, UR6, URZ, UPT ;  /* 0x000000ff0600728c */ /* 0x000fc8000bf05270 */
[----:B--2---:R-:W-:Y:S04]  /*22f0*/  STS [R29], R0 ;  /* 0x000000001d007388 */ /* 0x004fe80000000800 */
[----:B---3--:R-:W-:Y:S04]  /*2300*/  STS [R29+0x200], R12 ;  /* 0x0002000c1d007388 */ /* 0x008fe80000000800 */
[----:B----4-:R0:W-:Y:S04]  /*2310*/  STS [R29+0x100], R8 ;  /* 0x000100081d007388 */ /* 0x0101e80000000800 */
[----:B------:R1:W-:Y:S01]  /*2320*/  STS [R29+0x80], R6 ;  /* 0x000080061d007388 */ /* 0x0003e20000000800 */
[----:B0-----:R-:W-:-:S03]  /*2330*/  IMAD R8, R38, 0x48, R29 ;  /* 0x0000004826087824 */ /* 0x001fc600078e021d */
        /* <DEDUP_REMOVED lines=16> */
[----:B------:R1:W0:Y:S04]  /*2440*/  LDS R32, [R8] ;  /* 0x0000000008207984 */ /* 0x0002280000000800 */
        /* <DEDUP_REMOVED lines=19> */
[----:B--234-:R-:W-:Y:S05]  /*2580*/  BRA.U UP0, `(.L_x_17) ;  /* 0x0000000500047547 */ /* 0x01cfea000b800000 */
[----:B01----:R-:W-:Y:S02]  /*2590*/  IADD3 R8, PT, PT, R28, R33, R32 ;  /* 0x000000211c087210 */ /* 0x003fe40007ffe020 */
[----:B------:R-:W-:Y:S02]  /*25a0*/  ISETP.NE.AND P1, PT, R38, 0x1f, PT ;  /* 0x0000001f2600780c */ /* 0x000fe40003f25270 */
[----:B------:R-:W-:Y:S02]  /*25b0*/  IADD3 R8, PT, PT, R26, R27, R8 ;  /* 0x0000001b1a087210 */ /* 0x000fe40007ffe008 */
[----:B------:R-:W-:Y:S02]  /*25c0*/  ISETP.NE.AND P2, PT, R41, 0xc, PT ;  /* 0x0000000c2900780c */ /* 0x000fe40003f45270 */
        /* <DEDUP_REMOVED lines=47> */
[----:B------:R-:W-:-:S04]  /*28c0*/  ISETP.NE.AND P0, PT, R41, 0x8, PT ;  /* 0x000000082900780c */ /* 0x000fc80003f05270 */
[----:B------:R-:W-:Y:S02]  /*28d0*/  SEL R8, R15, R8, !P0 ;  /* 0x000000080f087207 */ /* 0x000fe40004000000 */
[C---:B------:R-:W-:Y:S02]  /*28e0*/  ISETP.NE.AND P0, PT, R41.reuse, 0xa, PT ;  /* 0x0000000a2900780c */ /* 0x040fe40003f05270 */
[----:B------:R-:W-:Y:S02]  /*28f0*/  SEL R8, R16, R8, !P1 ;  /* 0x0000000810087207 */ /* 0x000fe40004800000 */
[----:B------:R-:W-:Y:S02]  /*2900*/  ISETP.NE.AND P1, PT, R41, 0xb, PT ;  /* 0x0000000b2900780c */ /* 0x000fe40003f25270 */
[----:B------:R-:W-:Y:S02]  /*2910*/  SEL R8, R17, R8, !P0 ;  /* 0x0000000811087207 */ /* 0x000fe40004000000 */
[----:B------:R-:W-:-:S02]  /*2920*/  ISETP.GE.U32.AND P0, PT, R31, 0x20, PT ;  /* 0x000000201f00780c */ /* 0x000fc40003f06070 */
[----:B------:R-:W-:Y:S01]  /*2930*/  SEL R8, R18, R8, !P1 ;  /* 0x0000000812087207 */ /* 0x000fe20004800000 */
[----:B------:R-:W-:Y:S01]  /*2940*/  @!P2 IMAD.IADD R8, R19, 0x1, R18 ;  /* 0x000000011308a824 */ /* 0x000fe200078e0212 */
[----:B------:R-:W-:-:S04]  /*2950*/  ISETP.NE.AND P1, PT, R38, RZ, PT ;  /* 0x000000ff2600720c */ /* 0x000fc80003f25270 */
[----:B------:R-:W-:Y:S02]  /*2960*/  SEL R40, R40, RZ, P1 ;  /* 0x000000ff28287207 */ /* 0x000fe40000800000 */
[----:B------:R-:W-:-:S04]  /*2970*/  SEL R8, R8, RZ, P0 ;  /* 0x000000ff08087207 */ /* 0x000fc80000000000 */
[----:B-----5:R-:W-:Y:S01]  /*2980*/  IADD3 R39, PT, PT, R8, R40, R39 ;  /* 0x0000002808277210 */ /* 0x020fe20007ffe027 */
[----:B------:R-:W-:Y:S06]  /*2990*/  BRA `(.L_x_18) ;  /* 0x0000000c00547947 */ /* 0x000fec0003800000 */
.L_x_17:
[----:B01----:R-:W-:Y:S02]  /*29a0*/  IADD3 R8, PT, PT, R28, R33, R32 ;  /* 0x000000211c087210 */ /* 0x003fe40007ffe020 */
[----:B------:R-:W-:Y:S02]  /*29b0*/  ISETP.NE.AND P1, PT, R38, 0x1f, PT ;  /* 0x0000001f2600780c */ /* 0x000fe40003f25270 */
        /* <DEDUP_REMOVED lines=9> */
[----:B-----5:R-:W-:-:S05]  /*2a50*/  IADD3 R39, PT, PT, R9, R0, R8 ;  /* 0x0000000009277210 */ /* 0x020fca0007ffe008 */
        /* <DEDUP_REMOVED lines=28> */
[----:B------:R-:W-:Y:S01]  /*2c20*/  IMAD.IADD R14, R14, 0x1, R13 ;  /* 0x000000010e0e7824 */ /* 0x000fe200078e020d */
[----:B------:R-:W0:Y:S02]  /*2c30*/  LDS R11, [UR4+0x40] ;  /* 0x00004004ff0b7984 */ /* 0x000e240008000800 */
        /* <DEDUP_REMOVED lines=14> */
[----:B------:R-:W-:-:S04]  /*2d20*/  ISETP.NE.AND P0, PT, R41, 0xa, PT ;  /* 0x0000000a2900780c */ /* 0x000fc80003f05270 */
[----:B------:R-:W-:Y:S01]  /*2d30*/  SEL R8, R17, R8, !P0 ;  /* 0x0000000811087207 */ /* 0x000fe20004000000 */
[----:B------:R-:W-:Y:S01]  /*2d40*/  IMAD.IADD R17, R40, 0x1, -R39 ;  /* 0x0000000128117824 */ /* 0x000fe200078e0a27 */
[----:B------:R-:W-:-:S04]  /*2d50*/  ISETP.NE.AND P0, PT, R41, 0xb, PT ;  /* 0x0000000b2900780c */ /* 0x000fc80003f05270 */
[----:B------:R-:W-:Y:S02]  /*2d60*/  SEL R8, R18, R8, !P0 ;  /* 0x0000000812087207 */ /* 0x000fe40004000000 */
[----:B------:R-:W-:Y:S01]  /*2d70*/  ISETP.GT.U32.AND P0, PT, R31, 0x1f, PT ;  /* 0x0000001f1f00780c */ /* 0x000fe20003f04070 */
[----:B0-----:R-:W-:Y:S01]  /*2d80*/  IMAD.IADD R11, R19, 0x1, R11 ;  /* 0x00000001130b7824 */ /* 0x001fe200078e020b */
        /* <DEDUP_REMOVED lines=22> */
.L_x_64:
[----:B------:R-:W-:Y:S05]  /*2ef0*/  @!P0 BRA `(.L_x_21) ;  /* 0x0000000000248947 */ /* 0x000fea0003800000 */
[----:B------:R-:W-:-:S07]  /*2f00*/  IMAD.MOV.U32 R14, RZ, RZ, 0x1de ;  /* 0x000001deff0e7424 */ /* 0x000fce00078e00ff */
.L_x_23:
[----:B------:R-:W-:Y:S05]  /*2f10*/  NANOSLEEP R14 ;  /* 0x0000000e0000735d */ /* 0x000fea0003800000 */
[----:B------:R-:W2:Y:S01]  /*2f20*/  LD.E.64.STRONG.GPU R8, desc[UR12][R12.64+0x100] ;  /* 0x0001000c0c087980 */ /* 0x000ea2000c10fb00 */
[----:B------:R-:W-:Y:S01]  /*2f30*/  UMOV UR5, 0xffffffff ;  /* 0xffffffff00057882 */ /* 0x000fe20000000000 */
[----:B------:R-:W-:Y:S02]  /*2f40*/  SHF.R.U32.HI R14, RZ, 0x1, R14 ;  /* 0x00000001ff0e7819 */ /* 0x000fe4000001160e */
[----:B--2---:R-:W-:Y:S01]  /*2f50*/  ISETP.NE.AND P0, PT, R8, 0x63, PT ;  /* 0x000000630800780c */ /* 0x004fe20003f05270 */
[----:B------:R-:W-:-:S12]  /*2f60*/  BRA.DIV UR5, `(.L_x_22) ;  /* 0x0000001a05607947 */ /* 0x000fd8000b800000 */
[----:B------:R-:W-:-:S13]  /*2f70*/  VOTE.ANY P0, !P0 ;  /* 0x0000000000ff7806 */ /* 0x000fda0004000100 */
.L_x_67:
[----:B------:R-:W-:Y:S05]  /*2f80*/  @P0 BRA `(.L_x_23) ;  /* 0xfffffffc00e00947 */ /* 0x000fea000383ffff */
.L_x_21:
[----:B------:R-:W-:Y:S01]  /*2f90*/  UMOV UR5, 0xffffffff ;  /* 0xffffffff00057882 */ /* 0x000fe20000000000 */
[----:B------:R-:W-:Y:S02]  /*2fa0*/  ISETP.NE.AND P2, PT, R8, 0x65, PT ;  /* 0x000000650800780c */ /* 0x000fe40003f45270 */
[----:B------:R-:W-:Y:S11]  /*2fb0*/  BRA.DIV UR5, `(.L_x_24) ;  /* 0x0000001a056c7947 */ /* 0x000ff6000b800000 */
[----:B------:R-:W0:Y:S01]  /*2fc0*/  S2R R19, SR_GEMASK ;  /* 0x0000000000137919 */ /* 0x000e220000003c00 */
[----:B------:R-:W-:-:S04]  /*2fd0*/  VOTE.ANY R10, PT, !P2 ;  /* 0x00000000000a7806 */ /* 0x000fc800050e0100 */
[----:B0-----:R-:W-:-:S05]  /*2fe0*/  LOP3.LUT R10, R10, 0x80000000, R19, 0xec, !PT ;  /* 0x800000000a0a7812 */ /* 0x001fca00078eec13 */
[----:B------:R-:W-:-:S05]  /*2ff0*/  VIADD R13, R10, 0xffffffff ;  /* 0xffffffff0a0d7836 */ /* 0x000fca0000000000 */
[----:B------:R-:W-:Y:S01]  /*3000*/  LOP3.LUT R13, R10, R13, RZ, 0xc, !PT ;  /* 0x0000000d0a0d7212 */ /* 0x000fe200078e0cff */
[----:B------:R-:W-:-:S03]  /*3010*/  VIADD R10, R38, 0x2 ;  /* 0x00000002260a7836 */ /* 0x000fc60000000000 */
[----:B------:R-:W0:Y:S02]  /*3020*/  POPC R15, R13 ;  /* 0x0000000d000f7309 */ /* 0x000e240000000000 */
[----:B0-----:R-:W0:Y:S01]  /*3030*/  SHFL.DOWN PT, R16, R9, 0x1, R15 ;  /* 0x0820000009107989 */ /* 0x001e2200000e000f */
[----:B------:R-:W-:-:S04]  /*3040*/  ISETP.GE.AND P0, PT, R38, R15, PT ;  /* 0x0000000f2600720c */ /* 0x000fc80003f06270 */
[----:B0-----:R-:W-:Y:S02]  /*3050*/  SEL R16, R16, RZ, !P0 ;  /* 0x000000ff10107207 */ /* 0x001fe40004000000 */
[----:B------:R-:W-:Y:S01]  /*3060*/  ISETP.GT.AND P0, PT, R10, R15, PT ;  /* 0x0000000f0a00720c */ /* 0x000fe20003f04270 */
[----:B------:R-:W-:Y:S02]  /*3070*/  VIADD R10, R38, 0x4 ;  /* 0x00000004260a7836 */ /* 0x000fe40000000000 */
[----:B------:R-:W-:-:S05]  /*3080*/  IMAD.IADD R12, R16, 0x1, R9 ;  /* 0x00000001100c7824 */ /* 0x000fca00078e0209 */
[----:B------:R-:W0:Y:S02]  /*3090*/  SHFL.DOWN PT, R16, R12, 0x2, R15 ;  /* 0x084000000c107989 */ /* 0x000e2400000e000f */
[----:B0-----:R-:W-:Y:S02]  /*30a0*/  SEL R39, R16, RZ, !P0 ;  /* 0x000000ff10277207 */ /* 0x001fe40004000000 */
[----:B------:R-:W-:Y:S01]  /*30b0*/  ISETP.GT.AND P0, PT, R10, R15, PT ;  /* 0x0000000f0a00720c */ /* 0x000fe20003f04270 */
[----:B------:R-:W-:Y:S02]  /*30c0*/  VIADD R10, R38, 0x8 ;  /* 0x00000008260a7836 */ /* 0x000fe40000000000 */
[----:B------:R-:W-:Y:S02]  /*30d0*/  IMAD.IADD R40, R12, 0x1, R39 ;  /* 0x000000010c287824 */ /* 0x000fe400078e0227 */
[----:B------:R-:W0:Y:S03]  /*30e0*/  LDC.64 R12, c[0x0][0x390] ;  /* 0x0000e400ff0c7b82 */ /* 0x000e260000000a00 */
[----:B------:R-:W1:Y:S02]  /*30f0*/  SHFL.DOWN PT, R16, R40, 0x4, R15 ;  /* 0x0880000028107989 */ /* 0x000e6400000e000f */
[----:B-1----:R-:W-:-:S02]  /*3100*/  SEL R9, R16, RZ, !P0 ;  /* 0x000000ff10097207 */ /* 0x002fc40004000000 */
[----:B------:R-:W-:-:S03]  /*3110*/  ISETP.GT.AND P0, PT, R10, R15, PT ;  /* 0x0000000f0a00720c */ /* 0x000fc60003f04270 */
[----:B------:R-:W-:Y:S01]  /*3120*/  IMAD.IADD R9, R40, 0x1, R9 ;  /* 0x0000000128097824 */ /* 0x000fe200078e0209 */
[----:B0-----:R-:W-:-:S04]  /*3130*/  IADD3 R40, P3, PT, R12, 0x100, RZ ;  /* 0x000001000c287810 */ /* 0x001fc80007f7e0ff */
[----:B------:R-:W0:Y:S01]  /*3140*/  SHFL.DOWN PT, R16, R9, 0x8, R15 ;  /* 0x0900000009107989 */ /* 0x000e2200000e000f */
[----:B------:R-:W-:Y:S01]  /*3150*/  IMAD.X R41, RZ, RZ, R13, P3 ;  /* 0x000000ffff297224 */ /* 0x000fe200018e060d */
[----:B0-----:R-:W-:Y:S02]  /*3160*/  SEL R16, R16, RZ, !P0 ;  /* 0x000000ff10107207 */ /* 0x001fe40004000000 */
[----:B------:R-:W-:Y:S01]  /*3170*/  ISETP.NE.AND P0, PT, R8, 0x65, PT ;  /* 0x000000650800780c */ /* 0x000fe20003f05270 */
[----:B------:R-:W-:Y:S02]  /*3180*/  VIADD R8, R38, 0x10 ;  /* 0x0000001026087836 */ /* 0x000fe40000000000 */
[----:B------:R-:W-:-:S03]  /*3190*/  IMAD.IADD R44, R9, 0x1, R16 ;  /* 0x00000001092c7824 */ /* 0x000fc600078e0210 */
[----:B------:R-:W-:Y:S02]  /*31a0*/  ISETP.GT.AND P2, PT, R8, R15, PT ;  /* 0x0000000f0800720c */ /* 0x000fe40003f44270 */
[----:B------:R-:W0:Y:S05]  /*31b0*/  SHFL.DOWN PT, R16, R44, 0x10, R15 ;  /* 0x0a0000002c107989 */ /* 0x000e2a00000e000f */
[----:B------:R-:W-:Y:S02]  /*31c0*/  VOTE.ALL P0, P0 ;  /* 0x0000000000ff7806 */ /* 0x000fe40000000000 */
[----:B0-----:R-:W-:-:S05]  /*31d0*/  SEL R9, R16, RZ, !P2 ;  /* 0x000000ff10097207 */ /* 0x001fca0005000000 */
[----:B------:R-:W-:-:S07]  /*31e0*/  IMAD.IADD R12, R44, 0x1, R9 ;  /* 0x000000012c0c7824 */ /* 0x000fce00078e0209 */
.L_x_76:
[----:B------:R-:W-:Y:S05]  /*31f0*/  @!P0 BRA `(.L_x_25) ;  /* 0x0000000000dc8947 */ /* 0x000fea0003800000 */
[----:B------:R-:W-:-:S07]  /*3200*/  IMAD.MOV.U32 R39, RZ, RZ, 0x1de ;  /* 0x000001deff277424 */ /* 0x000fce00078e00ff */
.L_x_31:
        /* <DEDUP_REMOVED lines=8> */
.L_x_79:
[----:B------:R-:W-:Y:S05]  /*3290*/  @!P0 BRA `(.L_x_27) ;  /* 0x0000000000248947 */ /* 0x000fea0003800000 */
[----:B------:R-:W-:-:S07]  /*32a0*/  IMAD.MOV.U32 R13, RZ, RZ, R39 ;  /* 0x000000ffff0d7224 */ /* 0x000fce00078e0027 */
.L_x_29:
[----:B------:R-:W-:Y:S05]  /*32b0*/  NANOSLEEP R13 ;  /* 0x0000000d0000735d */ /* 0x000fea0003800000 */
[----:B------:R-:W2:Y:S01]  /*32c0*/  LD.E.64.STRONG.GPU R8, desc[UR12][R14.64+-0x100] ;  /* 0xffff000c0e087980 */ /* 0x000ea2000c10fb00 */
[----:B------:R-:W-:Y:S01]  /*32d0*/  UMOV UR5, 0xffffffff ;  /* 0xffffffff00057882 */ /* 0x000fe20000000000 */
[----:B------:R-:W-:Y:S02]  /*32e0*/  SHF.R.U32.HI R13, RZ, 0x1, R13 ;  /* 0x00000001ff0d7819 */ /* 0x000fe4000001160d */
[----:B--2---:R-:W-:Y:S01]  /*32f0*/  ISETP.NE.AND P0, PT, R8, 0x63, PT ;  /* 0x000000630800780c */ /* 0x004fe20003f05270 */
[----:B------:R-:W-:-:S12]  /*3300*/  BRA.DIV UR5, `(.L_x_28) ;  /* 0x0000001a05bc7947 */ /* 0x000fd8000b800000 */
[----:B------:R-:W-:-:S13]  /*3310*/  VOTE.ANY P0, !P0 ;  /* 0x0000000000ff7806 */ /* 0x000fda0004000100 */
.L_x_82:
[----:B------:R-:W-:Y:S05]  /*3320*/  @P0 BRA `(.L_x_29) ;  /* 0xfffffffc00e00947 */ /* 0x000fea000383ffff */
.L_x_27:
[----:B------:R-:W-:Y:S01]  /*3330*/  UMOV UR5, 0xffffffff ;  /* 0xffffffff00057882 */ /* 0x000fe20000000000 */
[----:B------:R-:W-:Y:S02]  /*3340*/  ISETP.NE.AND P0, PT, R8, 0x65, PT ;  /* 0x000000650800780c */ /* 0x000fe40003f05270 */
[----:B------:R-:W-:Y:S11]  /*3350*/  BRA.DIV UR5, `(.L_x_30) ;  /* 0x0000001a05c87947 */ /* 0x000ff6000b800000 */
[----:B------:R-:W-:Y:S01]  /*3360*/  VOTE.ANY R10, PT, !P0 ;  /* 0x00000000000a7806 */ /* 0x000fe200040e0100 */
[----:B------:R-:W-:-:S03]  /*3370*/  VIADD R18, R18, 0xffffffe0 ;  /* 0xffffffe012127836 */ /* 0x000fc60000000000 */
[----:B------:R-:W-:-:S05]  /*3380*/  LOP3.LUT R10, R10, 0x80000000, R19, 0xec, !PT ;  /* 0x800000000a0a7812 */ /* 0x000fca00078eec13 */
        /* <DEDUP_REMOVED lines=14> */
[----:B------:R-:W-:-:S05]  /*3470*/  IMAD.IADD R45, R44, 0x1, R45 ;  /* 0x000000012c2d7824 */ /* 0x000fca00078e022d */
[----:B------:R-:W0:Y:S02]  /*3480*/  SHFL.DOWN PT, R16, R45, 0x4, R15 ;  /* 0x088000002d107989 */ /* 0x000e2400000e000f */
[----:B0-----:R-:W-:Y:S02]  /*3490*/  SEL R16, R16, RZ, !P0 ;  /* 0x000000ff10107207 */ /* 0x001fe40004000000 */
[----:B------:R-:W-:-:S03]  /*34a0*/  ISETP.GT.AND P0, PT, R10, R15, PT ;  /* 0x0000000f0a00720c */ /* 0x000fc60003f04270 */
[----:B------:R-:W-:-:S05]  /*34b0*/  IMAD.IADD R9, R45, 0x1, R16 ;  /* 0x000000012d097824 */ /* 0x000fca00078e0210 */
[----:B------:R-:W0:Y:S02]  /*34c0*/  SHFL.DOWN PT, R16, R9, 0x8, R15 ;  /* 0x0900000009107989 */ /* 0x000e2400000e000f */
[----:B0-----:R-:W-:Y:S02]  /*34d0*/  SEL R16, R16, RZ, !P0 ;  /* 0x000000ff10107207 */ /* 0x001fe40004000000 */
[----:B------:R-:W-:Y:S01]  /*34e0*/  ISETP.NE.AND P0, PT, R8, 0x65, PT ;  /* 0x000000650800780c */ /* 0x000fe20003f05270 */
[----:B------:R-:W-:Y:S02]  /*34f0*/  VIADD R8, R38, 0x10 ;  /* 0x0000001026087836 */ /* 0x000fe40000000000 */
[----:B------:R-:W-:-:S03]  /*3500*/  IMAD.IADD R44, R9, 0x1, R16 ;  /* 0x00000001092c7824 */ /* 0x000fc600078e0210 */
[----:B------:R-:W-:Y:S02]  /*3510*/  ISETP.GT.AND P2, PT, R8, R15, PT ;  /* 0x0000000f0800720c */ /* 0x000fe40003f44270 */
[----:B------:R-:W0:Y:S05]  /*3520*/  SHFL.DOWN PT, R16, R44, 0x10, R15 ;  /* 0x0a0000002c107989 */ /* 0x000e2a00000e000f */
[----:B------:R-:W-:Y:S02]  /*3530*/  VOTE.ALL P0, P0 ;  /* 0x0000000000ff7806 */ /* 0x000fe40000000000 */
[----:B0-----:R-:W-:-:S04]  /*3540*/  SEL R13, R16, RZ, !P2 ;  /* 0x000000ff100d7207 */ /* 0x001fc80005000000 */
[----:B------:R-:W-:-:S07]  /*3550*/  IADD3 R12, PT, PT, R44, R13, R12 ;  /* 0x0000000d2c0c7210 */ /* 0x000fce0007ffe00c */
.L_x_91:
[----:B------:R-:W-:Y:S05]  /*3560*/  @P0 BRA `(.L_x_31) ;  /* 0xfffffffc00280947 */ /* 0x000fea000383ffff */
.L_x_25:
[----:B------:R-:W-:Y:S01]  /*3570*/  ISETP.NE.AND P0, PT, R38, RZ, PT ;  /* 0x000000ff2600720c */ /* 0x000fe20003f05270 */
[----:B------:R-:W0:Y:S01]  /*3580*/  @!P1 S2R R9, SR_CgaCtaId ;  /* 0x0000000000099919 */ /* 0x000e220000008800 */
[----:B------:R-:W-:Y:S01]  /*3590*/  @!P1 MOV R8, 0x400 ;  /* 0x0000040000089802 */ /* 0x000fe20000000f00 */
[----:B------:R-:W-:Y:S02]  /*35a0*/  @!P1 IMAD.IADD R11, R11, 0x1, R12 ;  /* 0x000000010b0b9824 */ /* 0x000fe400078e020c */
[----:B------:R-:W-:-:S05]  /*35b0*/  @!P1 IMAD.MOV.U32 R10, RZ, RZ, 0x65 ;  /* 0x00000065ff0a9424 */ /* 0x000fca00078e00ff */
[----:B------:R1:W-:Y:S03]  /*35c0*/  @!P1 ST.E.64.STRONG.GPU desc[UR12][R42.64+0x100], R10 ;  /* 0x0001000a2a009985 */ /* 0x0003e6000c10fb0c */
[----:B------:R-:W-:Y:S01]  /*35d0*/  @!P0 MOV R13, 0x400 ;  /* 0x00000400000d8802 */ /* 0x000fe20000000f00 */
[----:B------:R-:W2:Y:S01]  /*35e0*/  @!P0 S2R R14, SR_CgaCtaId ;  /* 0x00000000000e8919 */ /* 0x000ea20000008800 */
[----:B0-----:R-:W-:Y:S01]  /*35f0*/  @!P1 LEA R9, R9, R8, 0x18 ;  /* 0x0000000809099211 */ /* 0x001fe200078ec0ff */
[----:B------:R-:W-:Y:S02]  /*3600*/  IMAD.MOV.U32 R8, RZ, RZ, R17 ;  /* 0x000000ffff087224 */ /* 0x000fe400078e0011 */
[----:B------:R-:W-:Y:S02]  /*3610*/  @!P0 IMAD.MOV.U32 R8, RZ, RZ, R12 ;  /* 0x000000ffff088224 */ /* 0x000fe400078e000c */
[----:B------:R1:W-:Y:S04]  /*3620*/  @!P1 STS [R9+0x8], R11 ;  /* 0x0000080b09009388 */ /* 0x0003e80000000800 */
[----:B------:R1:W-:Y:S01]  /*3630*/  @!P1 STS [R9+0x4], R12 ;  /* 0x0000040c09009388 */ /* 0x0003e20000000800 */
[----:B--2---:R-:W-:-:S05]  /*3640*/  @!P0 LEA R13, R14, R13, 0x18 ;  /* 0x0000000d0e0d8211 */ /* 0x004fca00078ec0ff */
[----:B------:R1:W-:Y:S02]  /*3650*/  @!P0 STS [R13+0x54], R12 ;  /* 0x0000540c0d008388 */ /* 0x0003e40000000800 */
.L_x_19:
        /* <DEDUP_REMOVED lines=9> */
.L_x_18:
[----:B------:R-:W-:Y:S01]  /*36f0*/  IMAD.IADD R32, R32, 0x1, R39 ;  /* 0x0000000120207824 */ /* 0x000fe200078e0227 */
[----:B------:R-:W0:Y:S01]  /*3700*/  S2R R8, SR_LANEID ;  /* 0x0000000000087919 */ /* 0x000e220000000000 */
[----:B------:R-:W-:Y:S02]  /*3710*/  BAR.SYNC.DEFER_BLOCKING 0x0 ;  /* 0x0000000000007b1d */ /* 0x000fe40000010000 */
[----:B------:R-:W-:Y:S01]  /*3720*/  IMAD.IADD R33, R33, 0x1, R32 ;  /* 0x0000000121217824 */ /* 0x000fe200078e0220 */
[----:B------:R-:W-:Y:S01]  /*3730*/  ISETP.NE.AND P0, PT, R31, RZ, PT ;  /* 0x000000ff1f00720c */ /* 0x000fe20003f05270 */
[----:B------:R-:W-:Y:S02]  /*3740*/  IMAD.U32 R12, RZ, RZ, UR7 ;  /* 0x00000007ff0c7e24 */ /* 0x000fe4000f8e00ff */
[----:B------:R-:W-:Y:S01]  /*3750*/  IMAD.IADD R28, R28, 0x1, R33 ;  /* 0x000000011c1c7824 */ /* 0x000fe200078e0221 */
[----:B------:R-:W1:Y:S03]  /*3760*/  LDCU.64 UR8, c[0x0][0x388] ;  /* 0x00007100ff0877ac */ /* 0x000e660008000a00 */
[----:B------:R-:W-:-:S04]  /*3770*/  IMAD.IADD R27, R27, 0x1, R28 ;  /* 0x000000011b1b7824 */ /* 0x000fc800078e021c */
[----:B------:R-:W-:-:S04]  /*3780*/  IMAD.IADD R26, R26, 0x1, R27 ;  /* 0x000000011a1a7824 */ /* 0x000fc800078e021b */
[----:B------:R-:W-:-:S04]  /*3790*/  IMAD.IADD R25, R25, 0x1, R26 ;  /* 0x0000000119197824 */ /* 0x000fc800078e021a */
[----:B------:R-:W-:-:S04]  /*37a0*/  IMAD.IADD R24, R24, 0x1, R25 ;  /* 0x0000000118187824 */ /* 0x000fc800078e0219 */
[----:B------:R-:W-:Y:S02]  /*37b0*/  IMAD.IADD R23, R23, 0x1, R24 ;  /* 0x0000000117177824 */ /* 0x000fe400078e0218 */
[----:B0-----:R-:W-:Y:S02]  /*37c0*/  IMAD R8, R8, 0x48, R29 ;  /* 0x0000004808087824 */ /* 0x001fe400078e021d */
[----:B------:R-:W-:-:S03]  /*37d0*/  IMAD.IADD R22, R22, 0x1, R23 ;  /* 0x0000000116167824 */ /* 0x000fc600078e0217 */
[----:B------:R-:W-:Y:S01]  /*37e0*/  STS [R8], R39 ;  /* 0x0000002708007388 */ /* 0x000fe20000000800 */
[----:B------:R-:W-:-:S03]  /*37f0*/  IMAD.IADD R21, R21, 0x1, R22 ;  /* 0x0000000115157824 */ /* 0x000fc600078e0216 */
[----:B------:R-:W-:Y:S01]  /*3800*/  STS [R8+0x4], R32 ;  /* 0x0000042008007388 */ /* 0x000fe20000000800 */
        /* <DEDUP_REMOVED lines=15> */
[----:B------:R-:W-:Y:S04]  /*3900*/  STS [R8+0x24], R22 ;  /* 0x0000241608007388 */ /* 0x000fe80000000800 */
        /* <DEDUP_REMOVED lines=8> */
[----:B------:R0:W-:Y:S01]  /*3990*/  STS [R8+0x48], R0 ;  /* 0x0000480008007388 */ /* 0x0001e20000000800 */
[----:B------:R-:W-:-:S03]  /*39a0*/  NOP ;  /* 0x0000000000007918 */ /* 0x000fc60000000000 */
[----:B------:R-:W-:Y:S04]  /*39b0*/  LDS R39, [R29] ;  /* 0x000000001d277984 */ /* 0x000fe80000000800 */
[----:B------:R-:W-:Y:S04]  /*39c0*/  LDS R41, [R29+0x80] ;  /* 0x000080001d297984 */ /* 0x000fe80000000800 */
        /* <DEDUP_REMOVED lines=17> */
[----:B------:R2:W-:Y:S01]  /*3ae0*/  @!P0 STS [UR4+0x7b80], R12 ;  /* 0x007b800cff008988 */ /* 0x0005e20008000804 */
[----:B------:R-:W-:Y:S01]  /*3af0*/  BAR.SYNC.DEFER_BLOCKING 0x0 ;  /* 0x0000000000007b1d */ /* 0x000fe20000010000 */
[----:B0-----:R-:W-:-:S05]  /*3b00*/  IADD3 R0, P0, PT, R30, UR10, RZ ;  /* 0x0000000a1e007c10 */ /* 0x001fca000ff1e0ff */
[----:B------:R-:W0:Y:S01]  /*3b10*/  S2R R2, SR_TID.X ;  /* 0x0000000000027919 */ /* 0x000e220000002100 */
[----:B------:R-:W3:Y:S01]  /*3b20*/  LDS R31, [UR4+0x7b80] ;  /* 0x007b8004ff1f7984 */ /* 0x000ee20008000800 */
[C---:B0-----:R-:W-:Y:S02]  /*3b30*/  LOP3.LUT R3, R2.reuse, 0x3e0, RZ, 0xc0, !PT ;  /* 0x000003e002037812 */ /* 0x041fe400078ec0ff */
[----:B------:R-:W-:-:S05]  /*3b40*/  LOP3.LUT R2, R2, 0x1f, RZ, 0xc0, !PT ;  /* 0x0000001f02027812 */ /* 0x000fca00078ec0ff */
[----:B------:R-:W-:Y:S02]  /*3b50*/  IMAD R8, R3, 0x13, R2 ;  /* 0x0000001303087824 */ /* 0x000fe400078e0202 */
[----:B------:R-:W-:Y:S01]  /*3b60*/  IMAD.X R3, RZ, RZ, UR11, P0 ;  /* 0x0000000bff037e24 */ /* 0x000fe200080e06ff */
[----:B-1----:R-:W-:Y:S01]  /*3b70*/  LEA R2, P0, R0, UR8, 0x2 ;  /* 0x0000000800027c11 */ /* 0x002fe2000f8010ff */
[C---:B------:R-:W-:Y:S02]  /*3b80*/  VIADD R10, R8.reuse, 0x20 ;  /* 0x00000020080a7836 */ /* 0x040fe40000000000 */
[----:B--2---:R-:W-:Y:S01]  /*3b90*/  VIADD R12, R8, 0xa0 ;  /* 0x000000a0080c7836 */ /* 0x004fe20000000000 */
[----:B------:R-:W-:Y:S01]  /*3ba0*/  LEA.HI.X R3, R0, UR9, R3, 0x2, P0 ;  /* 0x0000000900037c11 */ /* 0x000fe200080f1403 */
[----:B------:R-:W-:Y:S01]  /*3bb0*/  VIADD R0, R8, 0x40 ;  /* 0x0000004008007836 */ /* 0x000fe20000000000 */
[-C--:B---3--:R-:W-:Y:S02]  /*3bc0*/  ISETP.GE.AND P1, PT, R30, R31.reuse, PT ;  /* 0x0000001f1e00720c */ /* 0x088fe40003f26270 */
[-C--:B------:R-:W-:Y:S01]  /*3bd0*/  ISETP.GE.AND P2, PT, R10, R31.reuse, PT ;  /* 0x0000001f0a00720c */ /* 0x080fe20003f46270 */
[----:B------:R-:W-:Y:S01]  /*3be0*/  VIADD R10, R8, 0x60 ;  /* 0x00000060080a7836 */ /* 0x000fe20000000000 */
[-C--:B------:R-:W-:Y:S01]  /*3bf0*/  ISETP.GE.AND P3, PT, R0, R31.reuse, PT ;  /* 0x0000001f0000720c */ /* 0x080fe20003f66270 */
[----:B------:R-:W-:Y:S01]  /*3c00*/  VIADD R0, R8, 0x80 ;  /* 0x0000008008007836 */ /* 0x000fe20000000000 */
[----:B------:R-:W-:-:S02]  /*3c10*/  ISETP.GE.AND P6, PT, R12, R31, PT ;  /* 0x0000001f0c00720c */ /* 0x000fc40003fc6270 */
[-C--:B------:R-:W-:Y:S01]  /*3c20*/  ISETP.GE.AND P4, PT, R10, R31.reuse, PT ;  /* 0x0000001f0a00720c */ /* 0x080fe20003f86270 */
[----:B------:R-:W-:Y:S01]  /*3c30*/  VIADD R10, R8, 0xc0 ;  /* 0x000000c0080a7836 */ /* 0x000fe20000000000 */
[-C--:B------:R-:W-:Y:S01]  /*3c40*/  ISETP.GE.AND P5, PT, R0, R31.reuse, PT ;  /* 0x0000001f0000720c */ /* 0x080fe20003fa6270 */
[----:B------:R-:W-:Y:S02]  /*3c50*/  VIADD R0, R8, 0xe0 ;  /* 0x000000e008007836 */ /* 0x000fe40000000000 */
[----:B------:R0:W-:Y:S01]  /*3c60*/  @!P1 STG.E desc[UR12][R2.64], R39 ;  /* 0x0000002702009986 */ /* 0x0001e2000c10190c */
[-C--:B------:R-:W-:Y:S01]  /*3c70*/  ISETP.GE.AND P0, PT, R10, R31.reuse, PT ;  /* 0x0000001f0a00720c */ /* 0x080fe20003f06270 */
[----:B------:R-:W-:Y:S01]  /*3c80*/  VIADD R10, R8, 0x160 ;  /* 0x00000160080a7836 */ /* 0x000fe20000000000 */
[-C--:B------:R-:W-:Y:S01]  /*3c90*/  ISETP.GE.AND P1, PT, R0, R31.reuse, PT ;  /* 0x0000001f0000720c */ /* 0x080fe20003f26270 */
[----:B------:R-:W-:Y:S01]  /*3ca0*/  VIADD R0, R8, 0x140 ;  /* 0x0000014008007836 */ /* 0x000fe20000000000 */
[----:B------:R0:W-:Y:S01]  /*3cb0*/  @!P2 STG.E desc[UR12][R2.64+0x80], R41 ;  /* 0x000080290200a986 */ /* 0x0001e2000c10190c */
[----:B------:R-:W-:-:S03]  /*3cc0*/  ISETP.GE.AND P2, PT, R37, R31, PT ;  /* 0x0000001f2500720c */ /* 0x000fc60003f46270 */
[----:B------:R0:W-:Y:S01]  /*3cd0*/  @!P3 STG.E desc[UR12][R2.64+0x100], R43 ;  /* 0x0001002b0200b986 */ /* 0x0001e2000c10190c */
[----:B------:R-:W-:-:S03]  /*3ce0*/  ISETP.GE.AND P3, PT, R36, R31, PT ;  /* 0x0000001f2400720c */ /* 0x000fc60003f66270 */
[----:B------:R0:W-:Y:S01]  /*3cf0*/  @!P4 STG.E desc[UR12][R2.64+0x180], R45 ;  /* 0x0001802d0200c986 */ /* 0x0001e2000c10190c */
[-C--:B------:R-:W-:Y:S01]  /*3d00*/  ISETP.GE.AND P4, PT, R0, R31.reuse, PT ;  /* 0x0000001f0000720c */ /* 0x080fe20003f86270 */
[----:B------:R-:W-:Y:S02]  /*3d10*/  VIADD R0, R8, 0x180 ;  /* 0x0000018008007836 */ /* 0x000fe40000000000 */
[----:B------:R0:W-:Y:S01]  /*3d20*/  @!P5 STG.E desc[UR12][R2.64+0x200], R4 ;  /* 0x000200040200d986 */ /* 0x0001e2000c10190c */
[-C--:B------:R-:W-:Y:S01]  /*3d30*/  ISETP.GE.AND P5, PT, R10, R31.reuse, PT ;  /* 0x0000001f0a00720c */ /* 0x080fe20003fa6270 */
[----:B------:R-:W-:Y:S02]  /*3d40*/  VIADD R10, R8, 0x1a0 ;  /* 0x000001a0080a7836 */ /* 0x000fe40000000000 */
[----:B------:R0:W-:Y:S01]  /*3d50*/  @!P6 STG.E desc[UR12][R2.64+0x280], R6 ;  /* 0x000280060200e986 */ /* 0x0001e2000c10190c */
[----:B------:R-:W-:Y:S01]  /*3d60*/  ISETP.GE.AND P6, PT, R0, R31, PT ;  /* 0x0000001f0000720c */ /* 0x000fe20003fc6270 */
[----:B------:R-:W-:-:S02]  /*3d70*/  VIADD R0, R8, 0x1c0 ;  /* 0x000001c008007836 */ /* 0x000fc40000000000 */
[----:B------:R0:W-:Y:S01]  /*3d80*/  @!P0 STG.E desc[UR12][R2.64+0x300], R33 ;  /* 0x0003002102008986 */ /* 0x0001e2000c10190c */
[-C--:B------:R-:W-:Y:S01]  /*3d90*/  ISETP.GE.AND P0, PT, R10, R31.reuse, PT ;  /* 0x0000001f0a00720c */ /* 0x080fe20003f06270 */
[C---:B------:R-:W-:Y:S02]  /*3da0*/  VIADD R10, R8.reuse, 0x1e0 ;  /* 0x000001e0080a7836 */ /* 0x040fe40000000000 */
[----:B------:R-:W-:Y:S01]  /*3db0*/  VIADD R8, R8, 0x200 ;  /* 0x0000020008087836 */ /* 0x000fe20000000000 */
[----:B------:R0:W-:Y:S01]  /*3dc0*/  @!P1 STG.E desc[UR12][R2.64+0x380], R25 ;  /* 0x0003801902009986 */ /* 0x0001e2000c10190c */
[----:B------:R-:W-:-:S03]  /*3dd0*/  ISETP.GE.AND P1, PT, R0, R31, PT ;  /* 0x0000001f0000720c */ /* 0x000fc60003f26270 */
        /* <DEDUP_REMOVED lines=8> */
[----:B------:R0:W-:Y:S04]  /*3e60*/  @!P6 STG.E desc[UR12][R2.64+0x600], R15 ;  /* 0x0006000f0200e986 */ /* 0x0001e8000c10190c */
[----:B------:R0:W-:Y:S04]  /*3e70*/  @!P0 STG.E desc[UR12][R2.64+0x680], R13 ;  /* 0x0006800d02008986 */ /* 0x0001e8000c10190c */
[----:B------:R0:W-:Y:S04]  /*3e80*/  @!P1 STG.E desc[UR12][R2.64+0x700], R11 ;  /* 0x0007000b02009986 */ /* 0x0001e8000c10190c */
[----:B------:R0:W-:Y:S04]  /*3e90*/  @!P2 STG.E desc[UR12][R2.64+0x780], R9 ;  /* 0x000780090200a986 */ /* 0x0001e8000c10190c */
[----:B------:R0:W-:Y:S04]  /*3ea0*/  @!P3 STG.E desc[UR12][R2.64+0x800], R7 ;  /* 0x000800070200b986 */ /* 0x0001e8000c10190c */
[----:B------:R0:W-:Y:S01]  /*3eb0*/  @!P4 STG.E desc[UR12][R2.64+0x880], R5 ;  /* 0x000880050200c986 */ /* 0x0001e2000c10190c */
[----:B------:R-:W-:Y:S05]  /*3ec0*/  @P5 EXIT ;  /* 0x000000000000594d */ /* 0x000fea0003800000 */
[----:B------:R-:W-:Y:S01]  /*3ed0*/  STG.E desc[UR12][R2.64+0x900], R27 ;  /* 0x0009001b02007986 */ /* 0x000fe2000c10190c */
[----:B------:R-:W-:Y:S05]  /*3ee0*/  EXIT ;  /* 0x000000000000794d */ /* 0x000fea0003800000 */
.L_x_5:
[----:B------:R-:W-:Y:S01]  /*3ef0*/  BSSY B1, `(.L_x_32) ;  /* 0x0000006000017945 */ /* 0x000fe20003800000 */
[----:B------:R-:W-:Y:S01]  /*3f00*/  PLOP3.LUT P0, PT, P0, PT, PT, 0x8, 0x80 ;  /* 0x000000000080781c */ /* 0x000fe2000070e170 */
[----:B------:R-:W-:-:S12]  /*3f10*/  IMAD.MOV.U32 R10, RZ, RZ, -0x1 ;  /* 0xffffffffff0a7424 */ /* 0x000fd800078e00ff */
[----:B------:R-:W-:Y:S05]  /*3f20*/  WARPSYNC.COLLECTIVE R10, `(.L_x_33) ;  /* 0x000000000a087348 */ /* 0x000fea0003c00000 */
[----:B------:R-:W-:Y:S01]  /*3f30*/  VOTE.ANY P0, P0 ;  /* 0x0000000000ff7806 */ /* 0x000fe20000000100 */
[----:B------:R-:W-:-:S12]  /*3f40*/  ENDCOLLECTIVE ;  /* 0x000000000000791b */ /* 0x000fd80003800000 */
.L_x_33:
[----:B------:R-:W-:Y:S05]  /*3f50*/  BSYNC B1 ;  /* 0x0000000000017941 */ /* 0x000fea0003800000 */
.L_x_32:
[----:B------:R-:W-:Y:S05]  /*3f60*/  BRA `(.L_x_34) ;  /* 0xffffffd000287947 */ /* 0x000fea000383ffff */
.L_x_7:
[----:B------:R-:W-:Y:S01]  /*3f70*/  BSSY B1, `(.L_x_35) ;  /* 0x0000006000017945 */ /* 0x000fe20003800000 */
[----:B------:R-:W-:Y:S01]  /*3f80*/  PLOP3.LUT P0, PT, P0, PT, PT, 0x8, 0x80 ;  /* 0x000000000080781c */ /* 0x000fe2000070e170 */
[----:B------:R-:W-:-:S12]  /*3f90*/  IMAD.MOV.U32 R10, RZ, RZ, -0x1 ;  /* 0xffffffffff0a7424 */ /* 0x000fd800078e00ff */
[----:B------:R-:W-:Y:S05]  /*3fa0*/  WARPSYNC.COLLECTIVE R10, `(.L_x_36) ;  /* 0x000000000a087348 */ /* 0x000fea0003c00000 */
[----:B------:R-:W-:Y:S01]  /*3fb0*/  VOTE.ANY P0, P0 ;  /* 0x0000000000ff7806 */ /* 0x000fe20000000100 */
[----:B------:R-:W-:-:S12]  /*3fc0*/  ENDCOLLECTIVE ;  /* 0x000000000000791b */ /* 0x000fd80003800000 */
.L_x_36:
[----:B------:R-:W-:Y:S05]  /*3fd0*/  BSYNC B1 ;  /* 0x0000000000017941 */ /* 0x000fea0003800000 */
.L_x_35:
[----:B------:R-:W-:Y:S05]  /*3fe0*/  BRA `(.L_x_37) ;  /* 0xffffffd0002c7947 */ /* 0x000fea000383ffff */
.L_x_9:
[----:B------:R-:W0:Y:S01]  /*3ff0*/  S2R R8, SR_GEMASK ;  /* 0x0000000000087919 */ /* 0x000e220000003c00 */
[----:B------:R-:W-:Y:S01]  /*4000*/  BSSY B1, `(.L_x_38) ;  /* 0x0000006000017945 */ /* 0x000fe20003800000 */
[----:B------:R-:W-:Y:S01]  /*4010*/  PLOP3.LUT P2, PT, P0, PT, PT, 0x8, 0x80 ;  /* 0x000000000080781c */ /* 0x000fe2000074e170 */
[----:B------:R-:W-:-:S12]  /*4020*/  IMAD.MOV.U32 R10, RZ, RZ, -0x1 ;  /* 0xffffffffff0a7424 */ /* 0x000fd800078e00ff */
[----:B0-----:R-:W-:Y:S05]  /*4030*/  WARPSYNC.COLLECTIVE R10, `(.L_x_39) ;  /* 0x000000000a087348 */ /* 0x001fea0003c00000 */
[----:B------:R-:W-:Y:S01]  /*4040*/  VOTE.ANY R10, PT, P2 ;  /* 0x00000000000a7806 */ /* 0x000fe200010e0100 */
[----:B0-----:R-:W-:Y:S06]  /*4050*/  ENDCOLLECTIVE ;  /* 0x000000000000791b */ /* 0x001fec0003800000 */
.L_x_39:
[----:B------:R-:W-:Y:S05]  /*4060*/  BSYNC B1 ;  /* 0x0000000000017941 */ /* 0x000fea0003800000 */
.L_x_38:
[----:B------:R-:W-:Y:S01]  /*4070*/  LOP3.LUT R10, R10, 0x80000000, R8, 0xec, !PT ;  /* 0x800000000a0a7812 */ /* 0x000fe200078eec08 */
[----:B------:R-:W-:Y:S01]  /*4080*/  IMAD.MOV.U32 R14, RZ, RZ, 0x1 ;  /* 0x00000001ff0e7424 */ /* 0x000fe200078e00ff */
[----:B------:R-:W-:Y:S01]  /*4090*/  ISETP.NE.AND P0, PT, R12, 0x65, PT ;  /* 0x000000650c00780c */ /* 0x000fe20003f05270 */
[C---:B------:R-:W-:Y:S02]  /*40a0*/  VIADD R38, R37.reuse, 0x2 ;  /* 0x0000000225267836 */ /* 0x040fe40000000000 */
[C---:B------:R-:W-:Y:S02]  /*40b0*/  VIADD R11, R10.reuse, 0xffffffff ;  /* 0xffffffff0a0b7836 */ /* 0x040fe40000000000 */
[C---:B------:R-:W-:Y:S02]  /*40c0*/  VIADD R19, R37.reuse, 0x4 ;  /* 0x0000000425137836 */ /* 0x040fe40000000000 */
[----:B------:R-:W-:Y:S01]  /*40d0*/  VIADD R39, R37, 0x10 ;  /* 0x0000001025277836 */ /* 0x000fe20000000000 */
[----:B------:R-:W-:Y:S01]  /*40e0*/  LOP3.LUT R11, R10, R11, RZ, 0xc, !PT ;  /* 0x0000000b0a0b7212 */ /* 0x000fe200078e0cff */
[----:B------:R-:W-:-:S03]  /*40f0*/  IMAD.MOV.U32 R10, RZ, RZ, -0x1 ;  /* 0xffffffffff0a7424 */ /* 0x000fc600078e00ff */
[----:B------:R0:W1:Y:S04]  /*4100*/  POPC R15, R11 ;  /* 0x0000000b000f7309 */ /* 0x0000680000000000 */
[----:B01----:R-:W-:Y:S05]  /*4110*/  WARPSYNC.COLLECTIVE R10, `(.L_x_40) ;  /* 0x000000000a087348 */ /* 0x003fea0003c00000 */
[----:B-1----:R1:W2:Y:S02]  /*4120*/  SHFL.DOWN P2, R16, R13, R14, R15 ;  /* 0x0800000e0d107389 */ /* 0x0022a4000004000f */
[----:B012---:R-:W-:Y:S05]  /*4130*/  ENDCOLLECTIVE ;  /* 0x000000000000791b */ /* 0x007fea0003800000 */
.L_x_40:
[----:B------:R-:W-:Y:S01]  /*4140*/  IMAD.MOV.U32 R14, RZ, RZ, 0x2 ;  /* 0x00000002ff0e7424 */ /* 0x000fe200078e00ff */
[----:B------:R-:W-:-:S04]  /*4150*/  ISETP.GE.AND P2, PT, R37, R15, PT ;  /* 0x0000000f2500720c */ /* 0x000fc80003f46270 */
[----:B------:R-:W-:-:S05]  /*4160*/  SEL R16, R16, RZ, !P2 ;  /* 0x000000ff10107207 */ /* 0x000fca0005000000 */
[----:B------:R-:W-:-:S04]  /*4170*/  IMAD.IADD R36, R16, 0x1, R13 ;  /* 0x0000000110247824 */ /* 0x000fc800078e020d */
[----:B------:R-:W-:-:S07]  /*4180*/  IMAD.MOV.U32 R13, RZ, RZ, R36 ;  /* 0x000000ffff0d7224 */ /* 0x000fce00078e0024 */
[----:B------:R-:W-:Y:S05]  /*4190*/  WARPSYNC.COLLECTIVE R10, `(.L_x_41) ;  /* 0x000000000a087348 */ /* 0x000fea0003c00000 */
[----:B------:R0:W1:Y:S02]  /*41a0*/  SHFL.DOWN P2, R16, R13, R14, R15 ;  /* 0x0800000e0d107389 */ /* 0x000064000004000f */
[----:B01----:R-:W-:Y:S05]  /*41b0*/  ENDCOLLECTIVE ;  /* 0x000000000000791b */ /* 0x003fea0003800000 */
.L_x_41:
[----:B------:R-:W-:Y:S01]  /*41c0*/  IMAD.MOV.U32 R14, RZ, RZ, 0x4 ;  /* 0x00000004ff0e7424 */ /* 0x000fe200078e00ff */
[----:B------:R-:W-:-:S04]  /*41d0*/  ISETP.GT.AND P2, PT, R38, R15, PT ;  /* 0x0000000f2600720c */ /* 0x000fc80003f44270 */
[----:B------:R-:W-:-:S05]  /*41e0*/  SEL R11, R16, RZ, !P2 ;  /* 0x000000ff100b7207 */ /* 0x000fca0005000000 */
[----:B------:R-:W-:Y:S02]  /*41f0*/  IMAD.IADD R40, R36, 0x1, R11 ;  /* 0x0000000124287824 */ /* 0x000fe400078e020b */
[----:B------:R-:W-:Y:S02]  /*4200*/  VIADD R36, R37, 0x8 ;  /* 0x0000000825247836 */ /* 0x000fe40000000000 */
[----:B------:R-:W-:-:S07]  /*4210*/  IMAD.MOV.U32 R13, RZ, RZ, R40 ;  /* 0x000000ffff0d7224 */ /* 0x000fce00078e0028 */
[----:B------:R-:W-:Y:S05]  /*4220*/  WARPSYNC.COLLECTIVE R10, `(.L_x_42) ;  /* 0x000000000a087348 */ /* 0x000fea0003c00000 */
[----:B------:R0:W1:Y:S02]  /*4230*/  SHFL.DOWN P2, R16, R13, R14, R15 ;  /* 0x0800000e0d107389 */ /* 0x000064000004000f */
[----:B01----:R-:W-:Y:S05]  /*4240*/  ENDCOLLECTIVE ;  /* 0x000000000000791b */ /* 0x003fea0003800000 */
.L_x_42:
[----:B------:R-:W-:Y:S01]  /*4250*/  IMAD.MOV.U32 R14, RZ, RZ, 0x8 ;  /* 0x00000008ff0e7424 */ /* 0x000fe200078e00ff */
[----:B------:R-:W-:-:S04]  /*4260*/  ISETP.GT.AND P2, PT, R19, R15, PT ;  /* 0x0000000f1300720c */ /* 0x000fc80003f44270 */
[----:B------:R-:W-:-:S05]  /*4270*/  SEL R11, R16, RZ, !P2 ;  /* 0x000000ff100b7207 */ /* 0x000fca0005000000 */
[----:B------:R-:W-:-:S04]  /*4280*/  IMAD.IADD R42, R40, 0x1, R11 ;  /* 0x00000001282a7824 */ /* 0x000fc800078e020b */
[----:B------:R-:W-:-:S07]  /*4290*/  IMAD.MOV.U32 R13, RZ, RZ, R42 ;  /* 0x000000ffff0d7224 */ /* 0x000fce00078e002a */
[----:B------:R-:W-:Y:S05]  /*42a0*/  WARPSYNC.COLLECTIVE R10, `(.L_x_43) ;  /* 0x000000000a087348 */ /* 0x000fea0003c00000 */
[----:B------:R0:W1:Y:S02]  /*42b0*/  SHFL.DOWN P2, R16, R13, R14, R15 ;  /* 0x0800000e0d107389 */ /* 0x000064000004000f */
[----:B01----:R-:W-:Y:S05]  /*42c0*/  ENDCOLLECTIVE ;  /* 0x000000000000791b */ /* 0x003fea0003800000 */
.L_x_43:
        /* <DEDUP_REMOVED lines=8> */
.L_x_44:
[----:B------:R-:W-:Y:S05]  /*4350*/  WARPSYNC.COLLECTIVE R10, `(.L_x_45) ;  /* 0x000000000a087348 */ /* 0x000fea0003c00000 */
[----:B------:R-:W-:Y:S01]  /*4360*/  VOTE.ALL P0, P0 ;  /* 0x0000000000ff7806 */ /* 0x000fe20000000000 */
[----:B------:R-:W-:-:S12]  /*4370*/  ENDCOLLECTIVE ;  /* 0x000000000000791b */ /* 0x000fd80003800000 */
.L_x_45:
[----:B------:R-:W0:Y:S01]  /*4380*/  LDC.64 R12, c[0x0][0x390] ;  /* 0x0000e400ff0c7b82 */ /* 0x000e220000000a00 */
[----:B------:R-:W-:-:S04]  /*4390*/  ISETP.GT.AND P2, PT, R39, R15, PT ;  /* 0x0000000f2700720c */ /* 0x000fc80003f44270 */
[----:B------:R-:W-:-:S05]  /*43a0*/  SEL R16, R16, RZ, !P2 ;  /* 0x000000ff10107207 */ /* 0x000fca0005000000 */
[----:B------:R-:W-:Y:S01]  /*43b0*/  IMAD.IADD R40, R41, 0x1, R16 ;  /* 0x0000000129287824 */ /* 0x000fe200078e0210 */
[----:B0-----:R-:W-:-:S05]  /*43c0*/  IADD3 R42, P2, PT, R12, 0x100, RZ ;  /* 0x000001000c2a7810 */ /* 0x001fca0007f5e0ff */
[----:B------:R-:W-:Y:S01]  /*43d0*/  IMAD.X R43, RZ, RZ, R13, P2 ;  /* 0x000000ffff2b7224 */ /* 0x000fe200010e060d */
[----:B------:R-:W-:Y:S07]  /*43e0*/  BRA `(.L_x_46) ;  /* 0xffffffcc00c87947 */ /* 0x000fee000383ffff */
.L_x_11:
[----:B------:R-:W-:Y:S01]  /*43f0*/  BSSY B1, `(.L_x_47) ;  /* 0x0000006000017945 */ /* 0x000fe20003800000 */
[----:B------:R-:W-:Y:S01]  /*4400*/  PLOP3.LUT P0, PT, P0, PT, PT, 0x8, 0x80 ;  /* 0x000000000080781c */ /* 0x000fe2000070e170 */
[----:B------:R-:W-:-:S12]  /*4410*/  IMAD.MOV.U32 R10, RZ, RZ, -0x1 ;  /* 0xffffffffff0a7424 */ /* 0x000fd800078e00ff */
[----:B------:R-:W-:Y:S05]  /*4420*/  WARPSYNC.COLLECTIVE R10, `(.L_x_48) ;  /* 0x000000000a087348 */ /* 0x000fea0003c00000 */
[----:B------:R-:W-:Y:S01]  /*4430*/  VOTE.ANY P0, P0 ;  /* 0x0000000000ff7806 */ /* 0x000fe20000000100 */
[----:B------:R-:W-:-:S12]  /*4440*/  ENDCOLLECTIVE ;  /* 0x000000000000791b */ /* 0x000fd80003800000 */
.L_x_48:
[----:B------:R-:W-:Y:S05]  /*4450*/  BSYNC B1 ;  /* 0x0000000000017941 */ /* 0x000fea0003800000 */
.L_x_47:
[----:B------:R-:W-:Y:S05]  /*4460*/  BRA `(.L_x_49) ;  /* 0xffffffcc00d07947 */ /* 0x000fea000383ffff */
.L_x_13:
[----:B------:R-:W-:Y:S01]  /*4470*/  BSSY B1, `(.L_x_50) ;  /* 0x0000006000017945 */ /* 0x000fe20003800000 */
[----:B------:R-:W-:Y:S01]  /*4480*/  PLOP3.LUT P0, PT, P0, PT, PT, 0x8, 0x80 ;  /* 0x000000000080781c */ /* 0x000fe2000070e170 */
[----:B------:R-:W-:-:S12]  /*4490*/  IMAD.MOV.U32 R10, RZ, RZ, -0x1 ;  /* 0xffffffffff0a7424 */ /* 0x000fd800078e00ff */
[----:B------:R-:W-:Y:S05]  /*44a0*/  WARPSYNC.COLLECTIVE R10, `(.L_x_51) ;  /* 0x000000000a087348 */ /* 0x000fea0003c00000 */
[----:B------:R-:W-:Y:S01]  /*44b0*/  VOTE.ANY P0, P0 ;  /* 0x0000000000ff7806 */ /* 0x000fe20000000100 */
[----:B------:R-:W-:-:S12]  /*44c0*/  ENDCOLLECTIVE ;  /* 0x000000000000791b */ /* 0x000fd80003800000 */
.L_x_51:
[----:B------:R-:W-:Y:S05]  /*44d0*/  BSYNC B1 ;  /* 0x0000000000017941 */ /* 0x000fea0003800000 */
.L_x_50:
[----:B------:R-:W-:Y:S05]  /*44e0*/  BRA `(.L_x_52) ;  /* 0xffffffcc00d47947 */ /* 0x000fea000383ffff */
.L_x_15:
[----:B------:R-:W-:Y:S01]  /*44f0*/  BSSY B1, `(.L_x_53) ;  /* 0x0000006000017945 */ /* 0x000fe20003800000 */
[----:B------:R-:W-:Y:S01]  /*4500*/  PLOP3.LUT P2, PT, P0, PT, PT, 0x8, 0x80 ;  /* 0x000000000080781c */ /* 0x000fe2000074e170 */
[----:B------:R-:W-:-:S12]  /*4510*/  IMAD.MOV.U32 R10, RZ, RZ, -0x1 ;  /* 0xffffffffff0a7424 */ /* 0x000fd800078e00ff */
[----:B------:R-:W-:Y:S05]  /*4520*/  WARPSYNC.COLLECTIVE R10, `(.L_x_54) ;  /* 0x000000000a087348 */ /* 0x000fea0003c00000 */
[----:B------:R-:W-:Y:S01]  /*4530*/  VOTE.ANY R10, PT, P2 ;  /* 0x00000000000a7806 */ /* 0x000fe200010e0100 */
[----:B------:R-:W-:Y:S06]  /*4540*/  ENDCOLLECTIVE ;  /* 0x000000000000791b */ /* 0x000fec0003800000 */
.L_x_54:
[----:B------:R-:W-:Y:S05]  /*4550*/  BSYNC B1 ;  /* 0x0000000000017941 */ /* 0x000fea0003800000 */
.L_x_53:
[----:B------:R-:W-:Y:S01]  /*4560*/  LOP3.LUT R10, R10, 0x80000000, R8, 0xec, !PT ;  /* 0x800000000a0a7812 */ /* 0x000fe200078eec08 */
[----:B------:R-:W-:Y:S02]  /*4570*/  IMAD.MOV.U32 R14, RZ, RZ, 0x1 ;  /* 0x00000001ff0e7424 */ /* 0x000fe400078e00ff */
[----:B------:R-:W-:Y:S02]  /*4580*/  VIADD R18, R18, 0xffffffe0 ;  /* 0xffffffe012127836 */ /* 0x000fe40000000000 */
[----:B------:R-:W-:-:S05]  /*4590*/  VIADD R15, R10, 0xffffffff ;  /* 0xffffffff0a0f7836 */ /* 0x000fca0000000000 */
[----:B------:R-:W-:Y:S01]  /*45a0*/  LOP3.LUT R15, R10, R15, RZ, 0xc, !PT ;  /* 0x0000000f0a0f7212 */ /* 0x000fe200078e0cff */
[----:B------:R-:W-:-:S05]  /*45b0*/  IMAD.MOV.U32 R10, RZ, RZ, -0x1 ;  /* 0xffffffffff0a7424 */ /* 0x000fca00078e00ff */
[----:B------:R-:W0:Y:S02]  /*45c0*/  POPC R15, R15 ;  /* 0x0000000f000f7309 */ /* 0x000e240000000000 */
[----:B0-----:R-:W-:Y:S05]  /*45d0*/  WARPSYNC.COLLECTIVE R10, `(.L_x_55) ;  /* 0x000000000a087348 */ /* 0x001fea0003c00000 */
[----:B0-----:R0:W1:Y:S02]  /*45e0*/  SHFL.DOWN P2, R16, R13, R14, R15 ;  /* 0x0800000e0d107389 */ /* 0x001064000004000f */
[----:B01----:R-:W-:Y:S05]  /*45f0*/  ENDCOLLECTIVE ;  /* 0x000000000000791b */ /* 0x003fea0003800000 */
.L_x_55:
[----:B------:R-:W-:Y:S01]  /*4600*/  ISETP.GE.AND P0, PT, R37, R15, PT ;  /* 0x0000000f2500720c */ /* 0x000fe20003f06270 */
[----:B------:R-:W-:-:S03]  /*4610*/  IMAD.MOV.U32 R14, RZ, RZ, 0x2 ;  /* 0x00000002ff0e7424 */ /* 0x000fc600078e00ff */
[----:B------:R-:W-:Y:S02]  /*4620*/  SEL R16, R16, RZ, !P0 ;  /* 0x000000ff10107207 */ /* 0x000fe40004000000 */
[----:B------:R-:W-:-:S03]  /*4630*/  ISETP.GT.AND P0, PT, R38, R15, PT ;  /* 0x0000000f2600720c */ /* 0x000fc60003f04270 */
[----:B------:R-:W-:-:S04]  /*4640*/  IMAD.IADD R41, R16, 0x1, R13 ;  /* 0x0000000110297824 */ /* 0x000fc800078e020d */
[----:B------:R-:W-:-:S07]  /*4650*/  IMAD.MOV.U32 R13, RZ, RZ, R41 ;  /* 0x000000ffff0d7224 */ /* 0x000fce00078e0029 */
[----:B------:R-:W-:Y:S05]  /*4660*/  WARPSYNC.COLLECTIVE R10, `(.L_x_56) ;  /* 0x000000000a087348 */ /* 0x000fea0003c00000 */
[----:B------:R0:W1:Y:S02]  /*4670*/  SHFL.DOWN P2, R16, R13, R14, R15 ;  /* 0x0800000e0d107389 */ /* 0x000064000004000f */
[----:B01----:R-:W-:Y:S05]  /*4680*/  ENDCOLLECTIVE ;  /* 0x000000000000791b */ /* 0x003fea0003800000 */
.L_x_56:
[----:B------:R-:W-:Y:S01]  /*4690*/  IMAD.MOV.U32 R14, RZ, RZ, 0x4 ;  /* 0x00000004ff0e7424 */ /* 0x000fe200078e00ff */
[----:B------:R-:W-:Y:S02]  /*46a0*/  SEL R16, R16, RZ, !P0 ;  /* 0x000000ff10107207 */ /* 0x000fe40004000000 */
[----:B------:R-:W-:-:S03]  /*46b0*/  ISETP.GT.AND P0, PT, R19, R15, PT ;  /* 0x0000000f1300720c */ /* 0x000fc60003f04270 */
[----:B------:R-:W-:-:S04]  /*46c0*/  IMAD.IADD R41, R41, 0x1, R16 ;  /* 0x0000000129297824 */ /* 0x000fc800078e0210 */
[----:B------:R-:W-:-:S07]  /*46d0*/  IMAD.MOV.U32 R13, RZ, RZ, R41 ;  /* 0x000000ffff0d7224 */ /* 0x000fce00078e0029 */
[----:B------:R-:W-:Y:S05]  /*46e0*/  WARPSYNC.COLLECTIVE R10, `(.L_x_57) ;  /* 0x000000000a087348 */ /* 0x000fea0003c00000 */
[----:B------:R0:W1:Y:S02]  /*46f0*/  SHFL.DOWN P2, R16, R13, R14, R15 ;  /* 0x0800000e0d107389 */ /* 0x000064000004000f */
[----:B01----:R-:W-:Y:S05]  /*4700*/  ENDCOLLECTIVE ;  /* 0x000000000000791b */ /* 0x003fea0003800000 */
.L_x_57:
[----:B------:R-:W-:Y:S01]  /*4710*/  IMAD.MOV.U32 R14, RZ, RZ, 0x8 ;  /* 0x00000008ff0e7424 */ /* 0x000fe200078e00ff */
[----:B------:R-:W-:Y:S02]  /*4720*/  SEL R16, R16, RZ, !P0 ;  /* 0x000000ff10107207 */ /* 0x000fe40004000000 */
[----:B------:R-:W-:-:S03]  /*4730*/  ISETP.GT.AND P0, PT, R36, R15, PT ;  /* 0x0000000f2400720c */ /* 0x000fc60003f04270 */
[----:B------:R-:W-:-:S10]  /*4740*/  IMAD.IADD R13, R41, 0x1, R16 ;  /* 0x00000001290d7824 */ /* 0x000fd400078e0210 */
[----:B------:R-:W-:Y:S05]  /*4750*/  WARPSYNC.COLLECTIVE R10, `(.L_x_58) ;  /* 0x000000000a087348 */ /* 0x000fea0003c00000 */
[----:B------:R0:W1:Y:S02]  /*4760*/  SHFL.DOWN P2, R16, R13, R14, R15 ;  /* 0x0800000e0d107389 */ /* 0x000064000004000f */
[----:B01----:R-:W-:Y:S05]  /*4770*/  ENDCOLLECTIVE ;  /* 0x000000000000791b */ /* 0x003fea0003800000 */
.L_x_58:
        /* <DEDUP_REMOVED lines=8> */
.L_x_59:
[----:B------:R-:W-:Y:S02]  /*4800*/  SEL R16, R16, RZ, !P0 ;  /* 0x000000ff10107207 */ /* 0x000fe40004000000 */
[----:B------:R-:W-:Y:S02]  /*4810*/  ISETP.NE.AND P0, PT, R12, 0x65, PT ;  /* 0x000000650c00780c */ /* 0x000fe40003f05270 */
[----:B------:R-:W-:-:S11]  /*4820*/  IADD3 R40, PT, PT, R41, R16, R40 ;  /* 0x0000001029287210 */ /* 0x000fd60007ffe028 */
[----:B------:R-:W-:Y:S05]  /*4830*/  WARPSYNC.COLLECTIVE R10, `(.L_x_60) ;  /* 0x000000000a087348 */ /* 0x000fea0003c00000 */
[----:B------:R-:W-:Y:S01]  /*4840*/  VOTE.ALL P0, P0 ;  /* 0x0000000000ff7806 */ /* 0x000fe20000000000 */
[----:B------:R-:W-:-:S12]  /*4850*/  ENDCOLLECTIVE ;  /* 0x000000000000791b */ /* 0x000fd80003800000 */
.L_x_60:
[----:B------:R-:W-:Y:S05]  /*4860*/  BRA `(.L_x_61) ;  /* 0xffffffcc00747947 */ /* 0x000fea000383ffff */
.L_x_20:
[----:B------:R-:W-:Y:S01]  /*4870*/  BSSY B0, `(.L_x_62) ;  /* 0x0000006000007945 */ /* 0x000fe20003800000 */
[----:B------:R-:W-:Y:S01]  /*4880*/  PLOP3.LUT P0, PT, P0, PT, PT, 0x8, 0x80 ;  /* 0x000000000080781c */ /* 0x000fe2000070e170 */
[----:B------:R-:W-:-:S12]  /*4890*/  IMAD.MOV.U32 R10, RZ, RZ, -0x1 ;  /* 0xffffffffff0a7424 */ /* 0x000fd800078e00ff */
[----:B------:R-:W-:Y:S05]  /*48a0*/  WARPSYNC.COLLECTIVE R10, `(.L_x_63) ;  /* 0x000000000a087348 */ /* 0x000fea0003c00000 */
[----:B------:R-:W-:Y:S01]  /*48b0*/  VOTE.ANY P0, P0 ;  /* 0x0000000000ff7806 */ /* 0x000fe20000000100 */
[----:B------:R-:W-:-:S12]  /*48c0*/  ENDCOLLECTIVE ;  /* 0x000000000000791b */ /* 0x000fd80003800000 */
.L_x_63:
[----:B------:R-:W-:Y:S05]  /*48d0*/  BSYNC B0 ;  /* 0x0000000000007941 */ /* 0x000fea0003800000 */
.L_x_62:
[----:B------:R-:W-:Y:S05]  /*48e0*/  BRA `(.L_x_64) ;  /* 0xffffffe400807947 */ /* 0x000fea000383ffff */
.L_x_22:
[----:B------:R-:W-:Y:S01]  /*48f0*/  BSSY B0, `(.L_x_65) ;  /* 0x0000006000007945 */ /* 0x000fe20003800000 */
[----:B------:R-:W-:Y:S01]  /*4900*/  PLOP3.LUT P0, PT, P0, PT, PT, 0x8, 0x80 ;  /* 0x000000000080781c */ /* 0x000fe2000070e170 */
[----:B------:R-:W-:-:S12]  /*4910*/  IMAD.MOV.U32 R10, RZ, RZ, -0x1 ;  /* 0xffffffffff0a7424 */ /* 0x000fd800078e00ff */
[----:B------:R-:W-:Y:S05]  /*4920*/  WARPSYNC.COLLECTIVE R10, `(.L_x_66) ;  /* 0x000000000a087348 */ /* 0x000fea0003c00000 */
[----:B------:R-:W-:Y:S01]  /*4930*/  VOTE.ANY P0, P0 ;  /* 0x0000000000ff7806 */ /* 0x000fe20000000100 */
[----:B------:R-:W-:-:S12]  /*4940*/  ENDCOLLECTIVE ;  /* 0x000000000000791b */ /* 0x000fd80003800000 */
.L_x_66:
[----:B------:R-:W-:Y:S05]  /*4950*/  BSYNC B0 ;  /* 0x0000000000007941 */ /* 0x000fea0003800000 */
.L_x_65:
[----:B------:R-:W-:Y:S05]  /*4960*/  BRA `(.L_x_67) ;  /* 0xffffffe400847947 */ /* 0x000fea000383ffff */
.L_x_24:
[----:B------:R-:W0:Y:S01]  /*4970*/  S2R R19, SR_GEMASK ;  /* 0x0000000000137919 */ /* 0x000e220000003c00 */
[----:B------:R-:W-:Y:S01]  /*4980*/  BSSY B0, `(.L_x_68) ;  /* 0x0000007000007945 */ /* 0x000fe20003800000 */
[----:B------:R-:W-:Y:S01]  /*4990*/  ISETP.NE.AND P0, PT, R8, 0x65, PT ;  /* 0x000000650800780c */ /* 0x000fe20003f05270 */
[----:B------:R-:W-:Y:S01]  /*49a0*/  IMAD.MOV.U32 R10, RZ, RZ, -0x1 ;  /* 0xffffffffff0a7424 */ /* 0x000fe200078e00ff */
[----:B------:R-:W-:-:S13]  /*49b0*/  PLOP3.LUT P2, PT, P2, PT, PT, 0x8, 0x80 ;  /* 0x000000000080781c */ /* 0x000fda000174e170 */
[----:B0-----:R-:W-:Y:S05]  /*49c0*/  WARPSYNC.COLLECTIVE R10, `(.L_x_69) ;  /* 0x000000000a087348 */ /* 0x001fea0003c00000 */
[----:B------:R-:W-:Y:S01]  /*49d0*/  VOTE.ANY R10, PT, P2 ;  /* 0x00000000000a7806 */ /* 0x000fe200010e0100 */
[----:B0-----:R-:W-:Y:S06]  /*49e0*/  ENDCOLLECTIVE ;  /* 0x000000000000791b */ /* 0x001fec0003800000 */
.L_x_69:
[----:B------:R-:W-:Y:S05]  /*49f0*/  BSYNC B0 ;  /* 0x0000000000007941 */ /* 0x000fea0003800000 */
.L_x_68:
[----:B------:R-:W-:Y:S01]  /*4a00*/  LOP3.LUT R10, R10, 0x80000000, R19, 0xec, !PT ;  /* 0x800000000a0a7812 */ /* 0x000fe200078eec13 */
[----:B------:R-:W-:-:S04]  /*4a10*/  IMAD.MOV.U32 R14, RZ, RZ, 0x1 ;  /* 0x00000001ff0e7424 */ /* 0x000fc800078e00ff */
[----:B------:R-:W-:-:S05]  /*4a20*/  VIADD R13, R10, 0xffffffff ;  /* 0xffffffff0a0d7836 */ /* 0x000fca0000000000 */
[----:B------:R-:W-:Y:S01]  /*4a30*/  LOP3.LUT R8, R10, R13, RZ, 0xc, !PT ;  /* 0x0000000d0a087212 */ /* 0x000fe200078e0cff */
[----:B------:R-:W-:Y:S02]  /*4a40*/  IMAD.MOV.U32 R13, RZ, RZ, R9 ;  /* 0x000000ffff0d7224 */ /* 0x000fe400078e0009 */
[----:B------:R-:W-:Y:S01]  /*4a50*/  IMAD.MOV.U32 R10, RZ, RZ, -0x1 ;  /* 0xffffffffff0a7424 */ /* 0x000fe200078e00ff */
[----:B------:R0:W1:Y:S02]  /*4a60*/  POPC R15, R8 ;  /* 0x00000008000f7309 */ /* 0x0000640000000000 */
[----:B0-----:R-:W-:-:S07]  /*4a70*/  VIADD R8, R38, 0x4 ;  /* 0x0000000426087836 */ /* 0x001fce0000000000 */
[----:B-1----:R-:W-:Y:S05]  /*4a80*/  WARPSYNC.COLLECTIVE R10, `(.L_x_70) ;  /* 0x000000000a087348 */ /* 0x002fea0003c00000 */
[----:B-1----:R0:W1:Y:S02]  /*4a90*/  SHFL.DOWN P2, R16, R13, R14, R15 ;  /* 0x0800000e0d107389 */ /* 0x002064000004000f */
[----:B01----:R-:W-:Y:S05]  /*4aa0*/  ENDCOLLECTIVE ;  /* 0x000000000000791b */ /* 0x003fea0003800000 */
.L_x_70:
[----:B------:R-:W-:Y:S01]  /*4ab0*/  IMAD.MOV.U32 R14, RZ, RZ, 0x2 ;  /* 0x00000002ff0e7424 */ /* 0x000fe200078e00ff */
[----:B------:R-:W-:-:S04]  /*4ac0*/  ISETP.GE.AND P2, PT, R38, R15, PT ;  /* 0x0000000f2600720c */ /* 0x000fc80003f46270 */
[----:B------:R-:W-:Y:S01]  /*4ad0*/  SEL R12, R16, RZ, !P2 ;  /* 0x000000ff100c7207 */ /* 0x000fe20005000000 */
[----:B------:R-:W-:-:S04]  /*4ae0*/  VIADD R16, R38, 0x2 ;  /* 0x0000000226107836 */ /* 0x000fc80000000000 */
[----:B------:R-:W-:Y:S01]  /*4af0*/  IMAD.IADD R12, R12, 0x1, R9 ;  /* 0x000000010c0c7824 */ /* 0x000fe200078e0209 */
[----:B------:R-:W-:-:S03]  /*4b00*/  ISETP.GT.AND P3, PT, R16, R15, PT ;  /* 0x0000000f1000720c */ /* 0x000fc60003f64270 */
[----:B------:R-:W-:-:S10]  /*4b10*/  IMAD.MOV.U32 R13, RZ, RZ, R12 ;  /* 0x000000ffff0d7224 */ /* 0x000fd400078e000c */
[----:B------:R-:W-:Y:S05]  /*4b20*/  WARPSYNC.COLLECTIVE R10, `(.L_x_71) ;  /* 0x000000000a087348 */ /* 0x000fea0003c00000 */
[----:B------:R0:W1:Y:S02]  /*4b30*/  SHFL.DOWN P2, R16, R13, R14, R15 ;  /* 0x0800000e0d107389 */ /* 0x000064000004000f */
[----:B01----:R-:W-:Y:S05]  /*4b40*/  ENDCOLLECTIVE ;  /* 0x000000000000791b */ /* 0x003fea0003800000 */
.L_x_71:
[----:B------:R-:W-:Y:S01]  /*4b50*/  IMAD.MOV.U32 R14, RZ, RZ, 0x4 ;  /* 0x00000004ff0e7424 */ /* 0x000fe200078e00ff */
[----:B------:R-:W-:Y:S02]  /*4b60*/  SEL R9, R16, RZ, !P3 ;  /* 0x000000ff10097207 */ /* 0x000fe40005800000 */
[----:B------:R-:W-:Y:S01]  /*4b70*/  ISETP.GT.AND P3, PT, R8, R15, PT ;  /* 0x0000000f0800720c */ /* 0x000fe20003f64270 */
[----:B------:R-:W-:Y:S02]  /*4b80*/  VIADD R8, R38, 0x8 ;  /* 0x0000000826087836 */ /* 0x000fe40000000000 */
[----:B------:R-:W-:-:S04]  /*4b90*/  IMAD.IADD R40, R12, 0x1, R9 ;  /* 0x000000010c287824 */ /* 0x000fc800078e0209 */
[----:B------:R-:W-:-:S07]  /*4ba0*/  IMAD.MOV.U32 R13, RZ, RZ, R40 ;  /* 0x000000ffff0d7224 */ /* 0x000fce00078e0028 */
[----:B------:R-:W-:Y:S05]  /*4bb0*/  WARPSYNC.COLLECTIVE R10, `(.L_x_72) ;  /* 0x000000000a087348 */ /* 0x000fea0003c00000 */
[----:B------:R0:W1:Y:S02]  /*4bc0*/  SHFL.DOWN P2, R16, R13, R14, R15 ;  /* 0x0800000e0d107389 */ /* 0x000064000004000f */
[----:B01----:R-:W-:Y:S05]  /*4bd0*/  ENDCOLLECTIVE ;  /* 0x000000000000791b */ /* 0x003fea0003800000 */
.L_x_72:
        /* <DEDUP_REMOVED lines=9> */
.L_x_73:
[----:B------:R-:W-:Y:S01]  /*4c70*/  IMAD.MOV.U32 R14, RZ, RZ, 0x10 ;  /* 0x00000010ff0e7424 */ /* 0x000fe200078e00ff */
[----:B------:R-:W-:-:S05]  /*4c80*/  SEL R16, R16, RZ, !P3 ;  /* 0x000000ff10107207 */ /* 0x000fca0005800000 */
[----:B------:R-:W-:-:S04]  /*4c90*/  IMAD.IADD R44, R9, 0x1, R16 ;  /* 0x00000001092c7824 */ /* 0x000fc800078e0210 */
[----:B------:R-:W-:-:S07]  /*4ca0*/  IMAD.MOV.U32 R13, RZ, RZ, R44 ;  /* 0x000000ffff0d7224 */ /* 0x000fce00078e002c */
[----:B------:R-:W-:Y:S05]  /*4cb0*/  WARPSYNC.COLLECTIVE R10, `(.L_x_74) ;  /* 0x000000000a087348 */ /* 0x000fea0003c00000 */
[----:B------:R0:W1:Y:S02]  /*4cc0*/  SHFL.DOWN P2, R16, R13, R14, R15 ;  /* 0x0800000e0d107389 */ /* 0x000064000004000f */
[----:B01----:R-:W-:Y:S05]  /*4cd0*/  ENDCOLLECTIVE ;  /* 0x000000000000791b */ /* 0x003fea0003800000 */
.L_x_74:
[----:B------:R-:W-:Y:S05]  /*4ce0*/  WARPSYNC.COLLECTIVE R10, `(.L_x_75) ;  /* 0x000000000a087348 */ /* 0x000fea0003c00000 */
[----:B------:R-:W-:Y:S01]  /*4cf0*/  VOTE.ALL P0, P0 ;  /* 0x0000000000ff7806 */ /* 0x000fe20000000000 */
[----:B------:R-:W-:-:S12]  /*4d00*/  ENDCOLLECTIVE ;  /* 0x000000000000791b */ /* 0x000fd80003800000 */
.L_x_75:
[----:B------:R-:W-:-:S04]  /*4d10*/  ISETP.GT.AND P2, PT, R8, R15, PT ;  /* 0x0000000f0800720c */ /* 0x000fc80003f44270 */
[----:B------:R-:W-:-:S05]  /*4d20*/  SEL R9, R16, RZ, !P2 ;  /* 0x000000ff10097207 */ /* 0x000fca0005000000 */
[----:B------:R-:W-:Y:S02]  /*4d30*/  IMAD.IADD R12, R44, 0x1, R9 ;  /* 0x000000012c0c7824 */ /* 0x000fe400078e0209 */
[----:B------:R-:W0:Y:S02]  /*4d40*/  LDC.64 R8, c[0x0][0x390] ;  /* 0x0000e400ff087b82 */ /* 0x000e240000000a00 */
[----:B0-----:R-:W-:-:S05]  /*4d50*/  IADD3 R40, P2, PT, R8, 0x100, RZ ;  /* 0x0000010008287810 */ /* 0x001fca0007f5e0ff */
[----:B------:R-:W-:Y:S01]  /*4d60*/  IMAD.X R41, RZ, RZ, R9, P2 ;  /* 0x000000ffff297224 */ /* 0x000fe200010e0609 */
[----:B------:R-:W-:Y:S07]  /*4d70*/  BRA `(.L_x_76) ;  /* 0xffffffe4001c7947 */ /* 0x000fee000383ffff */
.L_x_26:
[----:B------:R-:W-:Y:S01]  /*4d80*/  BSSY B0, `(.L_x_77) ;  /* 0x0000006000007945 */ /* 0x000fe20003800000 */
[----:B------:R-:W-:Y:S01]  /*4d90*/  PLOP3.LUT P0, PT, P0, PT, PT, 0x8, 0x80 ;  /* 0x000000000080781c */ /* 0x000fe2000070e170 */
[----:B------:R-:W-:-:S12]  /*4da0*/  IMAD.MOV.U32 R10, RZ, RZ, -0x1 ;  /* 0xffffffffff0a7424 */ /* 0x000fd800078e00ff */
[----:B------:R-:W-:Y:S05]  /*4db0*/  WARPSYNC.COLLECTIVE R10, `(.L_x_78) ;  /* 0x000000000a087348 */ /* 0x000fea0003c00000 */
[----:B------:R-:W-:Y:S01]  /*4dc0*/  VOTE.ANY P0, P0 ;  /* 0x0000000000ff7806 */ /* 0x000fe20000000100 */
[----:B------:R-:W-:-:S12]  /*4dd0*/  ENDCOLLECTIVE ;  /* 0x000000000000791b */ /* 0x000fd80003800000 */
.L_x_78:
[----:B------:R-:W-:Y:S05]  /*4de0*/  BSYNC B0 ;  /* 0x0000000000007941 */ /* 0x000fea0003800000 */
.L_x_77:
[----:B------:R-:W-:Y:S05]  /*4df0*/  BRA `(.L_x_79) ;  /* 0xffffffe400247947 */ /* 0x000fea000383ffff */
.L_x_28:
[----:B------:R-:W-:Y:S01]  /*4e00*/  BSSY B0, `(.L_x_80) ;  /* 0x0000006000007945 */ /* 0x000fe20003800000 */
[----:B------:R-:W-:Y:S01]  /*4e10*/  PLOP3.LUT P0, PT, P0, PT, PT, 0x8, 0x80 ;  /* 0x000000000080781c */ /* 0x000fe2000070e170 */
[----:B------:R-:W-:-:S12]  /*4e20*/  IMAD.MOV.U32 R10, RZ, RZ, -0x1 ;  /* 0xffffffffff0a7424 */ /* 0x000fd800078e00ff */
[----:B------:R-:W-:Y:S05]  /*4e30*/  WARPSYNC.COLLECTIVE R10, `(.L_x_81) ;  /* 0x000000000a087348 */ /* 0x000fea0003c00000 */
[----:B------:R-:W-:Y:S01]  /*4e40*/  VOTE.ANY P0, P0 ;  /* 0x0000000000ff7806 */ /* 0x000fe20000000100 */
[----:B------:R-:W-:-:S12]  /*4e50*/  ENDCOLLECTIVE ;  /* 0x000000000000791b */ /* 0x000fd80003800000 */
.L_x_81:
[----:B------:R-:W-:Y:S05]  /*4e60*/  BSYNC B0 ;  /* 0x0000000000007941 */ /* 0x000fea0003800000 */
.L_x_80:
[----:B------:R-:W-:Y:S05]  /*4e70*/  BRA `(.L_x_82) ;  /* 0xffffffe400287947 */ /* 0x000fea000383ffff */
.L_x_30:
[----:B------:R-:W-:Y:S01]  /*4e80*/  BSSY B0, `(.L_x_83) ;  /* 0x0000006000007945 */ /* 0x000fe20003800000 */
[----:B------:R-:W-:Y:S01]  /*4e90*/  PLOP3.LUT P2, PT, P0, PT, PT, 0x8, 0x80 ;  /* 0x000000000080781c */ /* 0x000fe2000074e170 */
[----:B------:R-:W-:-:S12]  /*4ea0*/  IMAD.MOV.U32 R10, RZ, RZ, -0x1 ;  /* 0xffffffffff0a7424 */ /* 0x000fd800078e00ff */
[----:B------:R-:W-:Y:S05]  /*4eb0*/  WARPSYNC.COLLECTIVE R10, `(.L_x_84) ;  /* 0x000000000a087348 */ /* 0x000fea0003c00000 */
[----:B------:R-:W-:Y:S01]  /*4ec0*/  VOTE.ANY R10, PT, P2 ;  /* 0x00000000000a7806 */ /* 0x000fe200010e0100 */
[----:B------:R-:W-:Y:S06]  /*4ed0*/  ENDCOLLECTIVE ;  /* 0x000000000000791b */ /* 0x000fec0003800000 */
.L_x_84:
[----:B------:R-:W-:Y:S05]  /*4ee0*/  BSYNC B0 ;  /* 0x0000000000007941 */ /* 0x000fea0003800000 */
.L_x_83:
[----:B------:R-:W-:Y:S01]  /*4ef0*/  LOP3.LUT R10, R10, 0x80000000, R19, 0xec, !PT ;  /* 0x800000000a0a7812 */ /* 0x000fe200078eec13 */
[----:B------:R-:W-:Y:S02]  /*4f00*/  IMAD.MOV.U32 R14, RZ, RZ, 0x1 ;  /* 0x00000001ff0e7424 */ /* 0x000fe400078e00ff */
[----:B------:R-:W-:Y:S02]  /*4f10*/  VIADD R18, R18, 0xffffffe0 ;  /* 0xffffffe012127836 */ /* 0x000fe40000000000 */
[----:B------:R-:W-:-:S05]  /*4f20*/  VIADD R13, R10, 0xffffffff ;  /* 0xffffffff0a0d7836 */ /* 0x000fca0000000000 */
[----:B------:R-:W-:Y:S01]  /*4f30*/  LOP3.LUT R45, R10, R13, RZ, 0xc, !PT ;  /* 0x0000000d0a2d7212 */ /* 0x000fe200078e0cff */
[----:B------:R-:W-:Y:S02]  /*4f40*/  IMAD.MOV.U32 R13, RZ, RZ, R9 ;  /* 0x000000ffff0d7224 */ /* 0x000fe400078e0009 */
[----:B------:R-:W-:Y:S01]  /*4f50*/  IMAD.MOV.U32 R10, RZ, RZ, -0x1 ;  /* 0xffffffffff0a7424 */ /* 0x000fe200078e00ff */
[----:B------:R0:W1:Y:S06]  /*4f60*/  POPC R15, R45 ;  /* 0x0000002d000f7309 */ /* 0x00006c0000000000 */
[----:B01----:R-:W-:Y:S05]  /*4f70*/  WARPSYNC.COLLECTIVE R10, `(.L_x_85) ;  /* 0x000000000a087348 */ /* 0x003fea0003c00000 */
[----:B-1----:R1:W2:Y:S02]  /*4f80*/  SHFL.DOWN P2, R16, R13, R14, R15 ;  /* 0x0800000e0d107389 */ /* 0x0022a4000004000f */
[----:B012---:R-:W-:Y:S05]  /*4f90*/  ENDCOLLECTIVE ;  /* 0x000000000000791b */ /* 0x007fea0003800000 */
.L_x_85:
[----:B------:R-:W-:Y:S01]  /*4fa0*/  ISETP.GE.AND P0, PT, R38, R15, PT ;  /* 0x0000000f2600720c */ /* 0x000fe20003f06270 */
[----:B------:R-:W-:-:S03]  /*4fb0*/  IMAD.MOV.U32 R14, RZ, RZ, 0x2 ;  /* 0x00000002ff0e7424 */ /* 0x000fc600078e00ff */
[----:B------:R-:W-:-:S05]  /*4fc0*/  SEL R16, R16, RZ, !P0 ;  /* 0x000000ff10107207 */ /* 0x000fca0004000000 */
[----:B------:R-:W-:Y:S02]  /*4fd0*/  IMAD.IADD R44, R16, 0x1, R9 ;  /* 0x00000001102c7824 */ /* 0x000fe400078e0209 */
[----:B------:R-:W-:Y:S02]  /*4fe0*/  VIADD R16, R38, 0x2 ;  /* 0x0000000226107836 */ /* 0x000fe40000000000 */
[----:B------:R-:W-:-:S03]  /*4ff0*/  IMAD.MOV.U32 R13, RZ, RZ, R44 ;  /* 0x000000ffff0d7224 */ /* 0x000fc600078e002c */
[----:B------:R-:W-:-:S13]  /*5000*/  ISETP.GT.AND P0, PT, R16, R15, PT ;  /* 0x0000000f1000720c */ /* 0x000fda0003f04270 */
[----:B------:R-:W-:Y:S05]  /*5010*/  WARPSYNC.COLLECTIVE R10, `(.L_x_86) ;  /* 0x000000000a087348 */ /* 0x000fea0003c00000 */
[----:B------:R0:W1:Y:S02]  /*5020*/  SHFL.DOWN P2, R16, R13, R14, R15 ;  /* 0x0800000e0d107389 */ /* 0x000064000004000f */
[----:B01----:R-:W-:Y:S05]  /*5030*/  ENDCOLLECTIVE ;  /* 0x000000000000791b */ /* 0x003fea0003800000 */
.L_x_86:
[----:B------:R-:W-:Y:S01]  /*5040*/  IMAD.MOV.U32 R14, RZ, RZ, 0x4 ;  /* 0x00000004ff0e7424 */ /* 0x000fe200078e00ff */
        /* <DEDUP_REMOVED lines=8> */
.L_x_87:
[----:B------:R-:W-:Y:S01]  /*50d0*/  IMAD.MOV.U32 R14, RZ, RZ, 0x8 ;  /* 0x00000008ff0e7424 */ /* 0x000fe200078e00ff */
        /* <DEDUP_REMOVED lines=8> */
.L_x_88:
        /* <DEDUP_REMOVED lines=9> */
.L_x_89:
[----:B------:R-:W-:Y:S02]  /*51f0*/  SEL R9, R16, RZ, !P0 ;  /* 0x000000ff10097207 */ /* 0x000fe40004000000 */
[----:B------:R-:W-:Y:S02]  /*5200*/  ISETP.NE.AND P0, PT, R8, 0x65, PT ;  /* 0x000000650800780c */ /* 0x000fe40003f05270 */
[----:B------:R-:W-:-:S11]  /*5210*/  IADD3 R12, PT, PT, R44, R9, R12 ;  /* 0x000000092c0c7210 */ /* 0x000fd60007ffe00c */
[----:B------:R-:W-:Y:S05]  /*5220*/  WARPSYNC.COLLECTIVE R10, `(.L_x_90) ;  /* 0x000000000a087348 */ /* 0x000fea0003c00000 */
[----:B------:R-:W-:Y:S01]  /*5230*/  VOTE.ALL P0, P0 ;  /* 0x0000000000ff7806 */ /* 0x000fe20000000000 */
[----:B------:R-:W-:-:S12]  /*5240*/  ENDCOLLECTIVE ;  /* 0x000000000000791b */ /* 0x000fd80003800000 */
.L_x_90:
[----:B------:R-:W-:Y:S05]  /*5250*/  BRA `(.L_x_91) ;  /* 0xffffffe000c07947 */ /* 0x000fea000383ffff */
.L_x_92:
[----:B------:R-:W-:-:S00]  /*5260*/  BRA `(.L_x_92) ;  /* 0xfffffffc00fc7947 */ /* 0x000fc0000383ffff */
[----:B------:R-:W-:-:S00]  /*5270*/  NOP ;  /* 0x0000000000007918 */ /* 0x000fc00000000000 */
        /* <DEDUP_REMOVED lines=8> */
.L_x_195:


//--------------------- .text._ZN3cub18CUB_300001_SM_10006detail4scan16DeviceScanKernelINS2_10policy_hubIiiijN4cuda3std3__44plusIvEEE10Policy1000EN6thrust24THRUST_300001_SM_1000_NS10device_ptrIiEESF_NS0_13ScanTileStateIiLb1EEES9_NS1_10InputValueIiPiEEjiLb0EiEEvT0_T1_T2_iT3_T4_T5_ --------------------------
	.section	.text._ZN3cub18CUB_300001_SM_10006detail4scan16DeviceScanKernelINS2_10policy_hubIiiijN4cuda3std3__44plusIvEEE10Policy1000EN6thrust24THRUST_300001_SM_1000_NS10device_ptrIiEESF_NS0_13ScanTileStateIiLb1EEES9_NS1_10InputValueIiPiEEjiLb0EiEEvT0_T1_T2_iT3_T4_T5_,"ax",@progbits
	.align	128
        .global         _ZN3cub18CUB_300001_SM_10006detail4scan16DeviceScanKernelINS2_10policy_hubIiiijN4cuda3std3__44plusIvEEE10Policy1000EN6thrust24THRUST_300001_SM_1000_NS10device_ptrIiEESF_NS0_13ScanTileStateIiLb1EEES9_NS1_10InputValueIiPiEEjiLb0EiEEvT0_T1_T2_iT3_T4_T5_
        .type           _ZN3cub18CUB_300001_SM_10006detail4scan16DeviceScanKernelINS2_10policy_hubIiiijN4cuda3std3__44plusIvEEE10Policy1000EN6thrust24THRUST_300001_SM_1000_NS10device_ptrIiEESF_NS0_13ScanTileStateIiLb1EEES9_NS1_10InputValueIiPiEEjiLb0EiEEvT0_T1_T2_iT3_T4_T5_,@function
        .size           _ZN3cub18CUB_300001_SM_10006detail4scan16DeviceScanKernelINS2_10policy_hubIiiijN4cuda3std3__44plusIvEEE10Policy1000EN6thrust24THRUST_300001_SM_1000_NS10device_ptrIiEESF_NS0_13ScanTileStateIiLb1EEES9_NS1_10InputValueIiPiEEjiLb0EiEEvT0_T1_T2_iT3_T4_T5_,(.L_x_196 - _ZN3cub18CUB_300001_SM_10006detail4scan16DeviceScanKernelINS2_10policy_hubIiiijN4cuda3std3__44plusIvEEE10Policy1000EN6thrust24THRUST_300001_SM_1000_NS10device_ptrIiEESF_NS0_13ScanTileStateIiLb1EEES9_NS1_10InputValueIiPiEEjiLb0EiEEvT0_T1_T2_iT3_T4_T5_)
        .other          _ZN3cub18CUB_300001_SM_10006detail4scan16DeviceScanKernelINS2_10policy_hubIiiijN4cuda3std3__44plusIvEEE10Policy1000EN6thrust24THRUST_300001_SM_1000_NS10device_ptrIiEESF_NS0_13ScanTileStateIiLb1EEES9_NS1_10InputValueIiPiEEjiLb0EiEEvT0_T1_T2_iT3_T4_T5_,@"STO_CUDA_ENTRY STV_DEFAULT"
_ZN3cub18CUB_300001_SM_10006detail4scan16DeviceScanKernelINS2_10policy_hubIiiijN4cuda3std3__44plusIvEEE10Policy1000EN6thrust24THRUST_300001_SM_1000_NS10device_ptrIiEESF_NS0_13ScanTileStateIiLb1EEES9_NS1_10InputValueIiPiEEjiLb0EiEEvT0_T1_T2_iT3_T4_T5_:
.text._ZN3cub18CUB_300001_SM_10006detail4scan16DeviceScanKernelINS2_10policy_hubIiiijN4cuda3std3__44plusIvEEE10Policy1000EN6thrust24THRUST_300001_SM_1000_NS10device_ptrIiEESF_NS0_13ScanTileStateIiLb1EEES9_NS1_10InputValueIiPiEEjiLb0EiEEvT0_T1_T2_iT3_T4_T5_:
[----:B------:R-:W-:Y:S01]  /*0000*/  LDC R1, c[0x0][0x37c] ;  /* 0x0000df00ff017b82 */ /* 0x000fe20000000800 */
[----:B------:R-:W0:Y:S07]  /*0010*/  LDCU UR4, c[0x0][0x3a0] ;  /* 0x00007400ff0477ac */ /* 0x000e2e0008000800 */
[----:B------:R-:W1:Y:S01]  /*0020*/  LDC R42, c[0x0][0x398] ;  /* 0x0000e600ff2a7b82 */ /* 0x000e620000000800 */
[----:B------:R-:W2:Y:S01]  /*0030*/  LDCU.64 UR8, c[0x0][0x358] ;  /* 0x00006b00ff0877ac */ /* 0x000ea20008000a00 */
[----:B------:R-:W3:Y:S01]  /*0040*/  LDCU UR5, c[0x0][0x3b0] ;  /* 0x00007600ff0577ac */ /* 0x000ee20008000800 */
[----:B0-----:R-:W-:-:S06]  /*0050*/  UPRMT UR4, UR4, 0x7770, URZ ;  /* 0x0000777004047896 */ /* 0x001fcc00080000ff */
[----:B------:R-:W-:-:S13]  /*0060*/  ISETP.NE.AND P0, PT, RZ, UR4, PT ;  /* 0x00000004ff007c0c */ /* 0x000fda000bf05270 */
[----:B------:R-:W2:Y:S02]  /*0070*/  @P0 LDC.64 R2, c[0x0][0x3a8] ;  /* 0x0000ea00ff020b82 */ /* 0x000ea40000000a00 */
[----:B--2---:R0:W5:Y:S06]  /*0080*/  @P0 LDG.E R44, desc[UR8][R2.64] ;  /* 0x00000008022c0981 */ /* 0x00416c000c1e1900 */
[----:B------:R-:W1:Y:S02]  /*0090*/  S2UR UR4, SR_CTAID.X ;  /* 0x00000000000479c3 */ /* 0x000e640000002500 */
[----:B-1----:R-:W-:-:S04]  /*00a0*/  VIADD R42, R42, UR4 ;  /* 0x000000042a2a7c36 */ /* 0x002fc80008000000 */
[----:B------:R-:W-:-:S05]  /*00b0*/  IMAD R7, R42, 0x2100, RZ ;  /* 0x000021002a077824 */ /* 0x000fca00078e02ff */
[----:B---3--:R-:W-:Y:S01]  /*00c0*/  IADD3 R0, PT, PT, -R7, UR5, RZ ;  /* 0x0000000507007c10 */ /* 0x008fe2000fffe1ff */
[----:B------:R-:W1:Y:S03]  /*00d0*/  @!P0 LDC R44, c[0x0][0x3a8] ;  /* 0x0000ea00ff2c8b82 */ /* 0x000e660000000800 */
[----:B------:R-:W-:-:S13]  /*00e0*/  ISETP.GE.U32.AND P0, PT, R0, 0x2101, PT ;  /* 0x000021010000780c */ /* 0x000fda0003f06070 */
[----:B0-----:R-:W-:Y:S05]  /*00f0*/  @!P0 BRA `(.L_x_93) ;  /* 0x0000001c00ac8947 */ /* 0x001fea0003800000 */
[----:B------:R-:W0:Y:S01]  /*0100*/  S2R R16, SR_TID.X ;  /* 0x0000000000107919 */ /* 0x000e220000002100 */
[----:B------:R-:W2:Y:S01]  /*0110*/  LDCU.64 UR4, c[0x0][0x380] ;  /* 0x00007000ff0477ac */ /* 0x000ea20008000a00 */
[C---:B0-----:R-:W-:Y:S02]  /*0120*/  LOP3.LUT R0, R16.reuse, 0x1f, RZ, 0xc0, !PT ;  /* 0x0000001f10007812 */ /* 0x041fe400078ec0ff */
[----:B------:R-:W-:-:S05]  /*0130*/  LOP3.LUT R3, R16, 0x3e0, RZ, 0xc0, !PT ;  /* 0x000003e010037812 */ /* 0x000fca00078ec0ff */
[----:B------:R-:W-:-:S05]  /*0140*/  IMAD R0, R3, 0x16, R0 ;  /* 0x0000001603007824 */ /* 0x000fca00078e0200 */
[----:B------:R-:W-:-:S05]  /*0150*/  IADD3 R0, P0, PT, R7, R0, RZ ;  /* 0x0000000007007210 */ /* 0x000fca0007f1e0ff */
[----:B------:R-:W-:Y:S02]  /*0160*/  IMAD.X R3, RZ, RZ, RZ, P0 ;  /* 0x000000ffff037224 */ /* 0x000fe400000e06ff */
        /* <DEDUP_REMOVED lines=30> */
[----:B------:R-:W-:Y:S01]  /*0350*/  ISETP.NE.AND P0, PT, R42, RZ, PT ;  /* 0x000000ff2a00720c */ /* 0x000fe20003f05270 */
        /* <DEDUP_REMOVED lines=28> */
[----:B------:R0:W1:Y:S04]  /*0520*/  LDS.64 R36, [R27] ;  /* 0x000000001b247984 */ /* 0x0000680000000a00 */
[----:B------:R0:W2:Y:S04]  /*0530*/  LDS.64 R34, [R27+0x8] ;  /* 0x000008001b227984 */ /* 0x0000a80000000a00 */
[----:B------:R0:W3:Y:S04]  /*0540*/  LDS.64 R32, [R27+0x10] ;  /* 0x000010001b207984 */ /* 0x0000e80000000a00 */
[----:B------:R0:W4:Y:S04]  /*0550*/  LDS.64 R18, [R27+0x18] ;  /* 0x000018001b127984 */ /* 0x0001280000000a00 */
[----:B------:R0:W0:Y:S04]  /*0560*/  LDS.64 R14, [R27+0x20] ;  /* 0x000020001b0e7984 */ /* 0x0000280000000a00 */
[----:B------:R0:W0:Y:S04]  /*0570*/  LDS.64 R12, [R27+0x28] ;  /* 0x000028001b0c7984 */ /* 0x0000280000000a00 */
[----:B------:R0:W0:Y:S04]  /*0580*/  LDS.64 R10, [R27+0x30] ;  /* 0x000030001b0a7984 */ /* 0x0000280000000a00 */
[----:B------:R0:W0:Y:S04]  /*0590*/  LDS.64 R8, [R27+0x38] ;  /* 0x000038001b087984 */ /* 0x0000280000000a00 */
[----:B------:R0:W0:Y:S04]  /*05a0*/  LDS.64 R6, [R27+0x40] ;  /* 0x000040001b067984 */ /* 0x0000280000000a00 */
[----:B------:R0:W0:Y:S04]  /*05b0*/  LDS.64 R4, [R27+0x48] ;  /* 0x000048001b047984 */ /* 0x0000280000000a00 */
[----:B------:R0:W0:Y:S01]  /*05c0*/  LDS.64 R2, [R27+0x50] ;  /* 0x000050001b027984 */ /* 0x0000220000000a00 */
[----:B------:R-:W-:Y:S06]  /*05d0*/  BAR.SYNC.DEFER_BLOCKING 0x0 ;  /* 0x0000000000007b1d */ /* 0x000fec0000010000 */
[----:B-1----:R-:W-:Y:S05]  /*05e0*/  @P0 BRA `(.L_x_95) ;  /* 0x00000004001c0947 */ /* 0x002fea0003800000 */
[----:B0-2---:R-:W-:Y:S02]  /*05f0*/  IADD3 R17, PT, PT, R34, R37, R36 ;  /* 0x0000002522117210 */ /* 0x005fe40007ffe024 */
[C---:B------:R-:W-:Y:S02]  /*0600*/  ISETP.NE.AND P1, PT, R39.reuse, 0x1f, PT ;  /* 0x0000001f2700780c */ /* 0x040fe40003f25270 */
[----:B---3--:R-:W-:Y:S02]  /*0610*/  IADD3 R17, PT, PT, R32, R35, R17 ;  /* 0x0000002320117210 */ /* 0x008fe40007ffe011 */
[----:B------:R-:W-:Y:S02]  /*0620*/  ISETP.NE.AND P2, PT, R39, RZ, PT ;  /* 0x000000ff2700720c */ /* 0x000fe40003f45270 */
[----:B----4-:R-:W-:-:S04]  /*0630*/  IADD3 R17, PT, PT, R18, R33, R17 ;  /* 0x0000002112117210 */ /* 0x010fc80007ffe011 */
[----:B------:R-:W-:-:S03]  /*0640*/  IADD3 R17, PT, PT, R14, R19, R17 ;  /* 0x000000130e117210 */ /* 0x000fc60007ffe011 */
[----:B------:R-:W-:Y:S02]  /*0650*/  @!P1 LEA R43, R40, UR4, 0x2 ;  /* 0x00000004282b9c11 */ /* 0x000fe4000f8e10ff */
[----:B------:R-:W-:-:S04]  /*0660*/  IADD3 R17, PT, PT, R12, R15, R17 ;  /* 0x0000000f0c117210 */ /* 0x000fc80007ffe011 */
[----:B------:R-:W-:-:S04]  /*0670*/  IADD3 R17, PT, PT, R10, R13, R17 ;  /* 0x0000000d0a117210 */ /* 0x000fc80007ffe011 */
[----:B------:R-:W-:-:S04]  /*0680*/  IADD3 R17, PT, PT, R8, R11, R17 ;  /* 0x0000000b08117210 */ /* 0x000fc80007ffe011 */
[----:B------:R-:W-:-:S04]  /*0690*/  IADD3 R17, PT, PT, R6, R9, R17 ;  /* 0x0000000906117210 */ /* 0x000fc80007ffe011 */
[----:B------:R-:W-:-:S04]  /*06a0*/  IADD3 R17, PT, PT, R4, R7, R17 ;  /* 0x0000000704117210 */ /* 0x000fc80007ffe011 */
[----:B------:R-:W-:-:S05]  /*06b0*/  IADD3 R20, PT, PT, R2, R5, R17 ;  /* 0x0000000502147210 */ /* 0x000fca0007ffe011 */
[----:B------:R-:W-:-:S05]  /*06c0*/  IMAD.IADD R3, R3, 0x1, R20 ;  /* 0x0000000103037824 */ /* 0x000fca00078e0214 */
        /* <DEDUP_REMOVED lines=37> */
[----:B------:R-:W-:Y:S02]  /*0920*/  SEL R20, R26, R20, !P0 ;  /* 0x000000141a147207 */ /* 0x000fe40004000000 */
[----:B------:R-:W-:-:S04]  /*0930*/  ISETP.NE.AND P0, PT, R40, 0x8, PT ;  /* 0x000000082800780c */ /* 0x000fc80003f05270 */
[----:B------:R-:W-:Y:S02]  /*0940*/  SEL R20, R27, R20, !P0 ;  /* 0x000000141b147207 */ /* 0x000fe40004000000 */
[----:B------:R-:W-:Y:S02]  /*0950*/  ISETP.NE.AND P0, PT, R40, 0xa, PT ;  /* 0x0000000a2800780c */ /* 0x000fe40003f05270 */
[----:B------:R-:W-:Y:S02]  /*0960*/  SEL R20, R28, R20, !P1 ;  /* 0x000000141c147207 */ /* 0x000fe40004800000 */
[----:B------:R-:W-:Y:S02]  /*0970*/  ISETP.NE.AND P1, PT, R40, 0xb, PT ;  /* 0x0000000b2800780c */ /* 0x000fe40003f25270 */
[----:B------:R-:W-:Y:S01]  /*0980*/  SEL R20, R29, R20, !P0 ;  /* 0x000000141d147207 */ /* 0x000fe20004000000 */
[----:B------:R-:W-:Y:S01]  /*0990*/  IMAD.IADD R29, R30, 0x1, R29 ;  /* 0x000000011e1d7824 */ /* 0x000fe200078e021d */
[----:B------:R-:W-:-:S04]  /*09a0*/  ISETP.GE.U32.AND P0, PT, R16, 0x20, PT ;  /* 0x000000201000780c */ /* 0x000fc80003f06070 */
[----:B------:R-:W-:Y:S02]  /*09b0*/  SEL R20, R29, R20, !P1 ;  /* 0x000000141d147207 */ /* 0x000fe40004800000 */
[----:B------:R-:W-:Y:S02]  /*09c0*/  ISETP.NE.AND P1, PT, R16, RZ, PT ;  /* 0x000000ff1000720c */ /* 0x000fe40003f25270 */
[----:B------:R-:W-:Y:S02]  /*09d0*/  SEL R16, R3, RZ, P2 ;  /* 0x000000ff03107207 */ /* 0x000fe40001000000 */
[----:B------:R-:W-:Y:S02]  /*09e0*/  SEL R3, R20, RZ, P0 ;  /* 0x000000ff14037207 */ /* 0x000fe40000000000 */
[--C-:B-----5:R-:W-:Y:S02]  /*09f0*/  IADD3 R31, PT, PT, R29, R31, R44.reuse ;  /* 0x0000001f1d1f7210 */ /* 0x120fe40007ffe02c */
[----:B------:R-:W-:-:S05]  /*0a00*/  IADD3 R44, PT, PT, R3, R16, R44 ;  /* 0x00000010032c7210 */ /* 0x000fca0007ffe02c */
[----:B------:R-:W-:Y:S05]  /*0a10*/  @P1 BRA `(.L_x_96) ;  /* 0x0000000c00f41947 */ /* 0x000fea0003800000 */
[----:B------:R-:W0:Y:S01]  /*0a20*/  LDC.64 R16, c[0x0][0x390] ;  /* 0x0000e400ff107b82 */ /* 0x000e220000000a00 */
[----:B------:R-:W-:-:S05]  /*0a30*/  IMAD.MOV.U32 R30, RZ, RZ, 0x65 ;  /* 0x00000065ff1e7424 */ /* 0x000fca00078e00ff */
[----:B0-----:R0:W-:Y:S01]  /*0a40*/  ST.E.64.STRONG.GPU desc[UR8][R16.64+0x100], R30 ;  /* 0x0001001e10007985 */ /* 0x0011e2000c10fb08 */
[----:B------:R-:W-:Y:S05]  /*0a50*/  BRA `(.L_x_96) ;  /* 0x0000000c00e47947 */ /* 0x000fea0003800000 */
.L_x_95:
        /* <DEDUP_REMOVED lines=57> */
[----:B------:R-:W-:Y:S02]  /*0df0*/  ISETP.NE.AND P0, PT, R40, 0xa, PT ;  /* 0x0000000a2800780c */ /* 0x000fe40003f05270 */
[----:B------:R-:W-:Y:S02]  /*0e00*/  SEL R20, R28, R20, !P1 ;  /* 0x000000141c147207 */ /* 0x000fe40004800000 */
[----:B------:R-:W-:Y:S02]  /*0e10*/  ISETP.NE.AND P1, PT, R40, 0xb, PT ;  /* 0x0000000b2800780c */ /* 0x000fe40003f25270 */
[----:B------:R-:W-:Y:S02]  /*0e20*/  SEL R20, R29, R20, !P0 ;  /* 0x000000141d147207 */ /* 0x000fe40004000000 */
[----:B------:R-:W-:-:S02]  /*0e30*/  ISETP.GT.U32.AND P0, PT, R16, 0x1f, PT ;  /* 0x0000001f1000780c */ /* 0x000fc40003f04070 */
[----:B------:R-:W-:Y:S02]  /*0e40*/  SEL R20, R30, R20, !P1 ;  /* 0x000000141e147207 */ /* 0x000fe40004800000 */
[----:B------:R-:W-:-:S03]  /*0e50*/  ISETP.GE.U32.AND P1, PT, R16, 0x20, PT ;  /* 0x000000201000780c */ /* 0x000fc60003f26070 */
[----:B------:R-:W-:-:S05]  /*0e60*/  IMAD.IADD R20, R20, 0x1, R17 ;  /* 0x0000000114147824 */ /* 0x000fca00078e0211 */
[----:B------:R-:W-:Y:S01]  /*0e70*/  SEL R23, R3, R20, !P1 ;  /* 0x0000001403177207 */ /* 0x000fe20004800000 */
[----:B------:R-:W-:Y:S06]  /*0e80*/  @P0 BRA `(.L_x_97) ;  /* 0x0000000800b00947 */ /* 0x000fec0003800000 */
[----:B------:R-:W0:Y:S01]  /*0e90*/  LDC.64 R20, c[0x0][0x390] ;  /* 0x0000e400ff147b82 */ /* 0x000e220000000a00 */
[----:B------:R-:W-:Y:S02]  /*0ea0*/  ISETP.NE.AND P1, PT, R16, RZ, PT ;  /* 0x000000ff1000720c */ /* 0x000fe40003f25270 */
[----:B------:R-:W-:-:S05]  /*0eb0*/  LOP3.LUT R3, RZ, R16, RZ, 0x33, !PT ;  /* 0x00000010ff037212 */ /* 0x000fca00078e33ff */
[----:B------:R-:W-:-:S06]  /*0ec0*/  IMAD.IADD R40, R42, 0x1, R3 ;  /* 0x000000012a287824 */ /* 0x000fcc00078e0203 */
        /* <DEDUP_REMOVED lines=11> */
.L_x_127:
[----:B------:R-:W-:Y:S05]  /*0f80*/  @!P0 BRA `(.L_x_99) ;  /* 0x0000000000748947 */ /* 0x000fea0003800000 */
[----:B------:R-:W-:-:S07]  /*0f90*/  IMAD.MOV.U32 R3, RZ, RZ, 0x3b8 ;  /* 0x000003b8ff037424 */ /* 0x000fce00078e00ff */
.L_x_101:
[----:B------:R-:W-:Y:S02]  /*0fa0*/  VIADD R27, R3, 0x1 ;  /* 0x00000001031b7836 */ /* 0x000fe40000000000 */
[----:B------:R-:W-:Y:S02]  /*0fb0*/  IMAD R42, R42, 0x41a7, RZ ;  /* 0x000041a72a2a7824 */ /* 0x000fe400078e02ff */
[----:B------:R-:W0:Y:S01]  /*0fc0*/  I2F.U32.RP R22, R27 ;  /* 0x0000001b00167306 */ /* 0x000e220000209000 */
[----:B------:R-:W-:Y:S01]  /*0fd0*/  IMAD.MOV R29, RZ, RZ, -R27 ;  /* 0x000000ffff1d7224 */ /* 0x000fe200078e0a1b */
[----:B------:R-:W-:Y:S02]  /*0fe0*/  ISETP.NE.U32.AND P2, PT, R27, RZ, PT ;  /* 0x000000ff1b00720c */ /* 0x000fe40003f45070 */
[----:B------:R-:W-:-:S04]  /*0ff0*/  LOP3.LUT R42, R42, 0x7fffffff, RZ, 0xc0, !PT ;  /* 0x7fffffff2a2a7812 */ /* 0x000fc800078ec0ff */
[----:B0-----:R-:W0:Y:S02]  /*1000*/  MUFU.RCP R22, R22 ;  /* 0x0000001600167308 */ /* 0x001e240000001000 */
[----:B0-----:R-:W-:-:S06]  /*1010*/  VIADD R20, R22, 0xffffffe ;  /* 0x0ffffffe16147836 */ /* 0x001fcc0000000000 */
[----:B------:R0:W1:Y:S02]  /*1020*/  F2I.FTZ.U32.TRUNC.NTZ R21, R20 ;  /* 0x0000001400157305 */ /* 0x000064000021f000 */
[----:B0-----:R-:W-:Y:S02]  /*1030*/  IMAD.MOV.U32 R20, RZ, RZ, RZ ;  /* 0x000000ffff147224 */ /* 0x001fe400078e00ff */
[----:B-1----:R-:W-:-:S04]  /*1040*/  IMAD R29, R29, R21, RZ ;  /* 0x000000151d1d7224 */ /* 0x002fc800078e02ff */
[----:B------:R-:W-:-:S06]  /*1050*/  IMAD.HI.U32 R21, R21, R29, R20 ;  /* 0x0000001d15157227 */ /* 0x000fcc00078e0014 */
[----:B------:R-:W-:-:S04]  /*1060*/  IMAD.HI.U32 R21, R21, R42, RZ ;  /* 0x0000002a15157227 */ /* 0x000fc800078e00ff */
[----:B------:R-:W-:-:S04]  /*1070*/  IMAD.MOV R21, RZ, RZ, -R21 ;  /* 0x000000ffff157224 */ /* 0x000fc800078e0a15 */
[----:B------:R-:W-:-:S05]  /*1080*/  IMAD R22, R27, R21, R42 ;  /* 0x000000151b167224 */ /* 0x000fca00078e022a */
[----:B------:R-:W-:-:S13]  /*1090*/  ISETP.GE.U32.AND P0, PT, R22, R27, PT ;  /* 0x0000001b1600720c */ /* 0x000fda0003f06070 */
[----:B------:R-:W-:-:S05]  /*10a0*/  @P0 IMAD.IADD R22, R22, 0x1, -R27 ;  /* 0x0000000116160824 */ /* 0x000fca00078e0a1b */
[----:B------:R-:W-:-:S13]  /*10b0*/  ISETP.GE.U32.AND P0, PT, R22, R27, PT ;  /* 0x0000001b1600720c */ /* 0x000fda0003f06070 */
[----:B------:R-:W-:Y:S01]  /*10c0*/  @P0 IMAD.IADD R22, R22, 0x1, -R27 ;  /* 0x0000000116160824 */ /* 0x000fe200078e0a1b */
[----:B------:R-:W-:-:S04]  /*10d0*/  @!P2 LOP3.LUT R22, RZ, R27, RZ, 0x33, !PT ;  /* 0x0000001bff16a212 */ /* 0x000fc800078e33ff */
[----:B------:R-:W-:Y:S05]  /*10e0*/  NANOSLEEP R22 ;  /* 0x000000160000735d */ /* 0x000fea0003800000 */
[----:B------:R-:W2:Y:S01]  /*10f0*/  LD.E.64.STRONG.GPU R26, desc[UR8][R16.64+0x100] ;  /* 0x00010008101a7980 */ /* 0x000ea2000c10fb00 */
[----:B------:R-:W-:Y:S01]  /*1100*/  UMOV UR5, 0xffffffff ;  /* 0xffffffff00057882 */ /* 0x000fe20000000000 */
[----:B------:R-:W-:Y:S02]  /*1110*/  SHF.R.U32.HI R3, RZ, 0x1, R3 ;  /* 0x00000001ff037819 */ /* 0x000fe40000011603 */
[----:B--2---:R-:W-:Y:S01]  /*1120*/  ISETP.NE.AND P0, PT, R26, 0x63, PT ;  /* 0x000000631a00780c */ /* 0x004fe20003f05270 */
[----:B------:R-:W-:-:S12]  /*1130*/  BRA.DIV UR5, `(.L_x_100) ;  /* 0x0000003605187947 */ /* 0x000fd8000b800000 */
[----:B------:R-:W-:-:S13]  /*1140*/  VOTE.ANY P0, !P0 ;  /* 0x0000000000ff7806 */ /* 0x000fda0004000100 */
.L_x_130:
[----:B------:R-:W-:Y:S05]  /*1150*/  @P0 BRA `(.L_x_101) ;  /* 0xfffffffc00900947 */ /* 0x000fea000383ffff */
.L_x_99:
[----:B------:R-:W-:Y:S01]  /*1160*/  UMOV UR5, 0xffffffff ;  /* 0xffffffff00057882 */ /* 0x000fe20000000000 */
[----:B------:R-:W-:Y:S02]  /*1170*/  ISETP.NE.AND P0, PT, R26, 0x65, PT ;  /* 0x000000651a00780c */ /* 0x000fe40003f05270 */
[----:B------:R-:W-:Y:S11]  /*1180*/  BRA.DIV UR5, `(.L_x_102) ;  /* 0x0000003605247947 */ /* 0x000ff6000b800000 */
[----:B------:R-:W0:Y:S01]  /*1190*/  S2R R30, SR_GEMASK ;  /* 0x00000000001e7919 */ /* 0x000e220000003c00 */
[----:B------:R-:W-:Y:S01]  /*11a0*/  VOTE.ANY R21, PT, !P0 ;  /* 0x0000000000157806 */ /* 0x000fe200040e0100 */
[C---:B------:R-:W-:Y:S02]  /*11b0*/  VIADD R41, R39.reuse, 0x2 ;  /* 0x0000000227297836 */ /* 0x040fe40000000000 */
[C---:B------:R-:W-:Y:S02]  /*11c0*/  VIADD R43, R39.reuse, 0x4 ;  /* 0x00000004272b7836 */ /* 0x040fe40000000000 */
[C---:B------:R-:W-:Y:S02]  /*11d0*/  VIADD R44, R39.reuse, 0x8 ;  /* 0x00000008272c7836 */ /* 0x040fe40000000000 */
[----:B------:R-:W-:Y:S01]  /*11e0*/  VIADD R45, R39, 0x10 ;  /* 0x00000010272d7836 */ /* 0x000fe20000000000 */
[----:B0-----:R-:W-:-:S05]  /*11f0*/  LOP3.LUT R21, R21, 0x80000000, R30, 0xec, !PT ;  /* 0x8000000015157812 */ /* 0x001fca00078eec1e */
[----:B------:R-:W-:-:S05]  /*1200*/  VIADD R16, R21, 0xffffffff ;  /* 0xffffffff15107836 */ /* 0x000fca0000000000 */
[----:B------:R-:W-:-:S04]  /*1210*/  LOP3.LUT R16, R21, R16, RZ, 0xc, !PT ;  /* 0x0000001015107212 */ /* 0x000fc800078e0cff */
[----:B------:R0:W1:Y:S02]  /*1220*/  POPC R20, R16 ;  /* 0x0000001000147309 */ /* 0x0000640000000000 */
[----:B0-----:R-:W0:Y:S01]  /*1230*/  LDC.64 R16, c[0x0][0x390] ;  /* 0x0000e400ff107b82 */ /* 0x001e220000000a00 */
[----:B-1----:R-:W1:Y:S01]  /*1240*/  SHFL.DOWN PT, R22, R27, 0x1, R20 ;  /* 0x082000001b167989 */ /* 0x002e6200000e0014 */
[-C--:B------:R-:W-:Y:S02]  /*1250*/  ISETP.GE.AND P0, PT, R39, R20.reuse, PT ;  /* 0x000000142700720c */ /* 0x080fe40003f06270 */
[----:B------:R-:W-:Y:S02]  /*1260*/  ISETP.GT.AND P2, PT, R45, R20, PT ;  /* 0x000000142d00720c */ /* 0x000fe40003f44270 */
[----:B0-----:R-:W-:Y:S02]  /*1270*/  IADD3 R28, P3, PT, R16, 0x100, RZ ;  /* 0x00000100101c7810 */ /* 0x001fe40007f7e0ff */
[----:B-1----:R-:W-:-:S02]  /*1280*/  SEL R22, R22, RZ, !P0 ;  /* 0x000000ff16167207 */ /* 0x002fc40004000000 */
[----:B------:R-:W-:-:S03]  /*1290*/  ISETP.GT.AND P0, PT, R41, R20, PT ;  /* 0x000000142900720c */ /* 0x000fc60003f04270 */
[----:B------:R-:W-:-:S05]  /*12a0*/  IMAD.IADD R3, R22, 0x1, R27 ;  /* 0x0000000116037824 */ /* 0x000fca00078e021b */
[----:B------:R-:W0:Y:S02]  /*12b0*/  SHFL.DOWN PT, R22, R3, 0x2, R20 ;  /* 0x0840000003167989 */ /* 0x000e2400000e0014 */
[----:B0-----:R-:W-:Y:S02]  /*12c0*/  SEL R22, R22, RZ, !P0 ;  /* 0x000000ff16167207 */ /* 0x001fe40004000000 */
[----:B------:R-:W-:-:S03]  /*12d0*/  ISETP.GT.AND P0, PT, R43, R20, PT ;  /* 0x000000142b00720c */ /* 0x000fc60003f04270 */
[----:B------:R-:W-:Y:S02]  /*12e0*/  IMAD.IADD R29, R3, 0x1, R22 ;  /* 0x00000001031d7824 */ /* 0x000fe400078e0216 */
[----:B------:R-:W-:-:S03]  /*12f0*/  IMAD.X R3, RZ, RZ, R17, P3 ;  /* 0x000000ffff037224 */ /* 0x000fc600018e0611 */
        /* <DEDUP_REMOVED lines=10> */
[----:B0-----:R-:W-:-:S05]  /*13a0*/  SEL R22, R22, RZ, !P2 ;  /* 0x000000ff16167207 */ /* 0x001fca0005000000 */
[----:B------:R-:W-:-:S07]  /*13b0*/  IMAD.IADD R46, R47, 0x1, R22 ;  /* 0x000000012f2e7824 */ /* 0x000fce00078e0216 */
.L_x_139:
[----:B------:R-:W-:Y:S05]  /*13c0*/  @!P0 BRA `(.L_x_103) ;  /* 0x0000000400248947 */ /* 0x000fea0003800000 */
[----:B------:R-:W-:-:S07]  /*13d0*/  IMAD.MOV.U32 R29, RZ, RZ, 0x3b8 ;  /* 0x000003b8ff1d7424 */ /* 0x000fce00078e00ff */
.L_x_109:
[----:B------:R-:W-:Y:S02]  /*13e0*/  IMAD.MOV.U32 R16, RZ, RZ, R28 ;  /* 0x000000ffff107224 */ /* 0x000fe400078e001c */
[----:B------:R-:W-:Y:S02]  /*13f0*/  IMAD.MOV.U32 R17, RZ, RZ, R3 ;  /* 0x000000ffff117224 */ /* 0x000fe400078e0003 */
        /* <DEDUP_REMOVED lines=8> */
.L_x_142:
[----:B------:R-:W-:Y:S05]  /*1480*/  @!P0 BRA `(.L_x_105) ;  /* 0x0000000000748947 */ /* 0x000fea0003800000 */
[----:B------:R-:W-:-:S07]  /*1490*/  IMAD.MOV.U32 R22, RZ, RZ, R29 ;  /* 0x000000ffff167224 */ /* 0x000fce00078e001d */
.L_x_107:
        /* <DEDUP_REMOVED lines=27> */
.L_x_145:
[----:B------:R-:W-:Y:S05]  /*1650*/  @P0 BRA `(.L_x_107) ;  /* 0xfffffffc00900947 */ /* 0x000fea000383ffff */
.L_x_105:
[----:B------:R-:W-:Y:S01]  /*1660*/  UMOV UR5, 0xffffffff ;  /* 0xffffffff00057882 */ /* 0x000fe20000000000 */
[----:B------:R-:W-:Y:S02]  /*1670*/  ISETP.NE.AND P0, PT, R26, 0x65, PT ;  /* 0x000000651a00780c */ /* 0x000fe40003f05270 */
[----:B------:R-:W-:Y:S11]  /*1680*/  BRA.DIV UR5, `(.L_x_108) ;  /* 0x0000003605287947 */ /* 0x000ff6000b800000 */
[----:B------:R-:W-:Y:S01]  /*1690*/  VOTE.ANY R21, PT, !P0 ;  /* 0x0000000000157806 */ /* 0x000fe200040e0100 */
[----:B------:R-:W-:-:S03]  /*16a0*/  VIADD R40, R40, 0xffffffe0 ;  /* 0xffffffe028287836 */ /* 0x000fc60000000000 */
[----:B------:R-:W-:-:S05]  /*16b0*/  LOP3.LUT R21, R21, 0x80000000, R30, 0xec, !PT ;  /* 0x8000000015157812 */ /* 0x000fca00078eec1e */
        /* <DEDUP_REMOVED lines=25> */
.L_x_154:
[----:B------:R-:W-:Y:S05]  /*1850*/  @P0 BRA `(.L_x_109) ;  /* 0xfffffff800e00947 */ /* 0x000fea000383ffff */
.L_x_103:
        /* <DEDUP_REMOVED lines=8> */
[----:B0-----:R-:W-:-:S05]  /*18e0*/  @!P1 LEA R3, R16, R3, 0x18 ;  /* 0x0000000310039211 */ /* 0x001fca00078ec0ff */
[----:B------:R1:W-:Y:S04]  /*18f0*/  @!P1 STS [R3+0x8], R31 ;  /* 0x0000081f03009388 */ /* 0x0003e80000000800 */
[----:B------:R1:W-:Y:S01]  /*1900*/  @!P1 STS [R3+0x4], R46 ;  /* 0x0000042e03009388 */ /* 0x0003e20000000800 */
[----:B--2---:R-:W-:Y:S01]  /*1910*/  @!P0 LEA R17, R20, R17, 0x18 ;  /* 0x0000001114118211 */ /* 0x004fe200078ec0ff */
[----:B------:R-:W-:Y:S02]  /*1920*/  IMAD.MOV.U32 R20, RZ, RZ, R23 ;  /* 0x000000ffff147224 */ /* 0x000fe400078e0017 */
[----:B------:R-:W-:Y:S02]  /*1930*/  @!P0 IMAD.MOV.U32 R20, RZ, RZ, R46 ;  /* 0x000000ffff148224 */ /* 0x000fe400078e002e */
[----:B------:R1:W-:Y:S05]  /*1940*/  @!P0 STS [R17+0x4c], R46 ;  /* 0x00004c2e11008388 */ /* 0x0003ea0000000800 */
.L_x_97:
[----:B------:R-:W-:Y:S05]  /*1950*/  WARPSYNC.ALL ;  /* 0x0000000000007948 */ /* 0x000fea0003800000 */
[----:B------:R-:W0:Y:S08]  /*1960*/  S2UR UR6, SR_CgaCtaId ;  /* 0x00000000000679c3 */ /* 0x000e300000008800 */
[----:B------:R-:W-:Y:S06]  /*1970*/  BAR.SYNC.DEFER_BLOCKING 0x0 ;  /* 0x0000000000007b1d */ /* 0x000fec0000010000 */
[----:B------:R-:W-:Y:S01]  /*1980*/  UMOV UR5, 0x400 ;  /* 0x0000040000057882 */ /* 0x000fe20000000000 */
[----:B------:R-:W2:Y:S01]  /*1990*/  S2R R16, SR_TID.X ;  /* 0x0000000000107919 */ /* 0x000ea20000002100 */
[----:B0-----:R-:W-:-:S09]  /*19a0*/  ULEA UR5, UR6, UR5, 0x18 ;  /* 0x0000000506057291 */ /* 0x001fd2000f8ec0ff */
[----:B-1----:R-:W0:Y:S01]  /*19b0*/  LDS R3, [UR5+0x4c] ;  /* 0x00004c05ff037984 */ /* 0x002e220008000800 */
[----:B--2---:R-:W-:-:S04]  /*19c0*/  ISETP.NE.AND P0, PT, R16, RZ, PT ;  /* 0x000000ff1000720c */ /* 0x004fc80003f05270 */
[----:B0-----:R-:W-:-:S05]  /*19d0*/  SEL R3, R3, RZ, P0 ;  /* 0x000000ff03037207 */ /* 0x001fca0000000000 */
[----:B------:R-:W-:-:S07]  /*19e0*/  IMAD.IADD R44, R3, 0x1, R20 ;  /* 0x00000001032c7824 */ /* 0x000fce00078e0214 */
.L_x_96:
[----:B------:R-:W-:Y:S05]  /*19f0*/  BSYNC.RECONVERGENT B0 ;  /* 0x0000000000007941 */ /* 0x000fea0003800200 */
.L_x_94:
[----:B------:R-:W-:Y:S01]  /*1a00*/  IMAD.IADD R45, R36, 0x1, R44 ;  /* 0x00000001242d7824 */ /* 0x000fe200078e022c */
[----:B------:R-:W1:Y:S01]  /*1a10*/  S2R R3, SR_TID.X ;  /* 0x0000000000037919 */ /* 0x000e620000002100 */
[----:B------:R-:W2:Y:S01]  /*1a20*/  S2UR UR6, SR_CgaCtaId ;  /* 0x00000000000679c3 */ /* 0x000ea20000008800 */
[----:B------:R-:W-:Y:S01]  /*1a30*/  UMOV UR5, 0x400 ;  /* 0x0000040000057882 */ /* 0x000fe20000000000 */
[----:B0-----:R-:W-:Y:S01]  /*1a40*/  IMAD.IADD R16, R37, 0x1, R45 ;  /* 0x0000000125107824 */ /* 0x001fe200078e022d */
[----:B------:R-:W0:Y:S03]  /*1a50*/  S2R R24, SR_LANEID ;  /* 0x0000000000187919 */ /* 0x000e260000000000 */
[----:B------:R-:W-:Y:S02]  /*1a60*/  IMAD.IADD R17, R34, 0x1, R16 ;  /* 0x0000000122117824 */ /* 0x000fe400078e0210 */
[----:B------:R-:W-:Y:S02]  /*1a70*/  BAR.SYNC.DEFER_BLOCKING 0x0 ;  /* 0x0000000000007b1d */ /* 0x000fe40000010000 */
[----:B------:R-:W-:-:S04]  /*1a80*/  IMAD.IADD R22, R35, 0x1, R17 ;  /* 0x0000000123167824 */ /* 0x000fc800078e0211 */
[----:B------:R-:W-:-:S04]  /*1a90*/  IMAD.IADD R23, R32, 0x1, R22 ;  /* 0x0000000120177824 */ /* 0x000fc800078e0216 */
[----:B------:R-:W-:-:S04]  /*1aa0*/  IMAD.IADD R20, R33, 0x1, R23 ;  /* 0x0000000121147824 */ /* 0x000fc800078e0217 */
[----:B------:R-:W-:Y:S01]  /*1ab0*/  IMAD.IADD R21, R18, 0x1, R20 ;  /* 0x0000000112157824 */ /* 0x000fe200078e0214 */
[----:B--2---:R-:W-:-:S03]  /*1ac0*/  ULEA UR5, UR6, UR5, 0x18 ;  /* 0x0000000506057291 */ /* 0x004fc6000f8ec0ff */
[----:B------:R-:W-:Y:S01]  /*1ad0*/  IMAD.IADD R18, R19, 0x1, R21 ;  /* 0x0000000113127824 */ /* 0x000fe200078e0215 */
[----:B------:R-:W2:Y:S03]  /*1ae0*/  LDCU.64 UR6, c[0x0][0x388] ;  /* 0x00007100ff0677ac */ /* 0x000ea60008000a00 */
[----:B------:R-:W-:Y:S01]  /*1af0*/  IMAD.IADD R19, R14, 0x1, R18 ;  /* 0x000000010e137824 */ /* 0x000fe200078e0212 */
[----:B-1----:R-:W-:-:S03]  /*1b00*/  SHF.R.U32.HI R3, RZ, 0x5, R3 ;  /* 0x00000005ff037819 */ /* 0x002fc60000011603 */
[----:B------:R-:W-:Y:S02]  /*1b10*/  IMAD.IADD R14, R15, 0x1, R19 ;  /* 0x000000010f0e7824 */ /* 0x000fe400078e0213 */
[----:B0-----:R-:W-:Y:S02]  /*1b20*/  IMAD R3, R3, 0x2c0, R24 ;  /* 0x000002c003037824 */ /* 0x001fe400078e0218 */
[----:B------:R-:W-:-:S03]  /*1b30*/  IMAD.IADD R15, R12, 0x1, R14 ;  /* 0x000000010c0f7824 */ /* 0x000fc600078e020e */
[----:B------:R-:W-:Y:S01]  /*1b40*/  LEA R49, R3, UR5, 0x2 ;  /* 0x0000000503317c11 */ /* 0x000fe2000f8e10ff */
[----:B------:R-:W-:Y:S01]  /*1b50*/  IMAD.IADD R12, R13, 0x1, R15 ;  /* 0x000000010d0c7824 */ /* 0x000fe200078e020f */
[----:B--2---:R-:W-:-:S03]  /*1b60*/  IADD3 R38, P0, PT, R38, UR6, RZ ;  /* 0x0000000626267c10 */ /* 0x004fc6000ff1e0ff */
[----:B------:R-:W-:Y:S02]  /*1b70*/  IMAD.IADD R13, R10, 0x1, R12 ;  /* 0x000000010a0d7824 */ /* 0x000fe400078e020c */
[----:B------:R-:W-:Y:S01]  /*1b80*/  IMAD R24, R24, 0x54, R49 ;  /* 0x0000005418187824 */ /* 0x000fe200078e0231 */
[----:B------:R-:W-:Y:S01]  /*1b90*/  IADD3.X R39, PT, PT, R0, UR7, RZ, P0, !PT ;  /* 0x0000000700277c10 */ /* 0x000fe200087fe4ff */
[----:B------:R-:W-:-:S03]  /*1ba0*/  IMAD.IADD R10, R11, 0x1, R13 ;  /* 0x000000010b0a7824 */ /* 0x000fc600078e020d */
[----:B------:R-:W-:Y:S01]  /*1bb0*/  STS.64 [R24], R44 ;  /* 0x0000002c18007388 */ /* 0x000fe20000000a00 */
[----:B------:R-:W-:-:S03]  /*1bc0*/  IMAD.IADD R11, R8, 0x1, R10 ;  /* 0x00000001080b7824 */ /* 0x000fc600078e020a */
[----:B------:R-:W-:Y:S01]  /*1bd0*/  STS.64 [R24+0x8], R16 ;  /* 0x0000081018007388 */ /* 0x000fe20000000a00 */
        /* <DEDUP_REMOVED lines=11> */
[----:B------:R-:W-:Y:S04]  /*1c90*/  STS.64 [R24+0x38], R10 ;  /* 0x0000380a18007388 */ /* 0x000fe80000000a00 */
[----:B------:R-:W-:Y:S04]  /*1ca0*/  STS.64 [R24+0x40], R8 ;  /* 0x0000400818007388 */ /* 0x000fe80000000a00 */
[----:B------:R-:W-:Y:S04]  /*1cb0*/  STS.64 [R24+0x48], R6 ;  /* 0x0000480618007388 */ /* 0x000fe80000000a00 */
[----:B------:R-:W-:Y:S01]  /*1cc0*/  STS.64 [R24+0x50], R4 ;  /* 0x0000500418007388 */ /* 0x000fe20000000a00 */
[----:B------:R-:W-:-:S03]  /*1cd0*/  NOP ;  /* 0x0000000000007918 */ /* 0x000fc60000000000 */
[----:B------:R-:W0:Y:S04]  /*1ce0*/  LDS R3, [R49] ;  /* 0x0000000031037984 */ /* 0x000e280000000800 */
[----:B------:R-:W1:Y:S04]  /*1cf0*/  LDS R17, [R49+0x80] ;  /* 0x0000800031117984 */ /* 0x000e680000000800 */
        /* <DEDUP_REMOVED lines=43> */
.L_x_93:
[----:B------:R-:W-:-:S13]  /*1fb0*/  ISETP.NE.AND P0, PT, R0, RZ, PT ;  /* 0x000000ff0000720c */ /* 0x000fda0003f05270 */
[----:B------:R-:W-:Y:S05]  /*1fc0*/  @!P0 EXIT ;  /* 0x000000000000894d */ /* 0x000fea0003800000 */
[----:B------:R-:W0:Y:S02]  /*1fd0*/  LDC.64 R4, c[0x0][0x380] ;  /* 0x0000e000ff047b82 */ /* 0x000e240000000a00 */
[----:B0-----:R-:W-:-:S05]  /*1fe0*/  IMAD.WIDE.U32 R4, R7, 0x4, R4 ;  /* 0x0000000407047825 */ /* 0x001fca00078e0004 */
[----:B------:R0:W2:Y:S01]  /*1ff0*/  LDG.E R6, desc[UR8][R4.64] ;  /* 0x0000000804067981 */ /* 0x0000a2000c1e1900 */
[----:B------:R-:W3:Y:S02]  /*2000*/  S2R R2, SR_TID.X ;  /* 0x0000000000027919 */ /* 0x000ee40000002100 */
[C---:B---3--:R-:W-:Y:S02]  /*2010*/  LOP3.LUT R3, R2.reuse, 0x1f, RZ, 0xc0, !PT ;  /* 0x0000001f02037812 */ /* 0x048fe400078ec0ff */
[----:B------:R-:W-:-:S05]  /*2020*/  LOP3.LUT R8, R2, 0x3e0, RZ, 0xc0, !PT ;  /* 0x000003e002087812 */ /* 0x000fca00078ec0ff */
[----:B------:R-:W-:-:S04]  /*2030*/  IMAD R3, R8, 0x16, R3 ;  /* 0x0000001608037824 */ /* 0x000fc800078e0203 */
[C---:B------:R-:W-:Y:S01]  /*2040*/  VIADD R7, R3.reuse, 0x20 ;  /* 0x0000002003077836 */ /* 0x040fe20000000000 */
[C---:B------:R-:W-:Y:S01]  /*2050*/  ISETP.GE.U32.AND P6, PT, R3.reuse, R0, PT ;  /* 0x000000000300720c */ /* 0x040fe20003fc6070 */
[C---:B------:R-:W-:Y:S01]  /*2060*/  VIADD R9, R3.reuse, 0x40 ;  /* 0x0000004003097836 */ /* 0x040fe20000000000 */
[C---:B0-----:R-:W-:Y:S01]  /*2070*/  LEA R4, P1, R3.reuse, R4, 0x2 ;  /* 0x0000000403047211 */ /* 0x041fe200078210ff */
[----:B------:R-:W-:Y:S01]  /*2080*/  VIADD R11, R3, 0x60 ;  /* 0x00000060030b7836 */ /* 0x000fe20000000000 */
[-C--:B------:R-:W-:Y:S01]  /*2090*/  ISETP.GE.U32.AND P5, PT, R7, R0.reuse, PT ;  /* 0x000000000700720c */ /* 0x080fe20003fa6070 */
[----:B------:R-:W-:Y:S01]  /*20a0*/  VIADD R7, R3, 0x80 ;  /* 0x0000008003077836 */ /* 0x000fe20000000000 */
[-C--:B------:R-:W-:Y:S01]  /*20b0*/  ISETP.GE.U32.AND P0, PT, R9, R0.reuse, PT ;  /* 0x000000000900720c */ /* 0x080fe20003f06070 */
[----:B------:R-:W-:Y:S01]  /*20c0*/  IMAD.X R5, RZ, RZ, R5, P1 ;  /* 0x000000ffff057224 */ /* 0x000fe200008e0605 */
[-C--:B------:R-:W-:Y:S01]  /*20d0*/  ISETP.GE.U32.AND P4, PT, R11, R0.reuse, PT ;  /* 0x000000000b00720c */ /* 0x080fe20003f86070 */
[----:B------:R-:W-:Y:S01]  /*20e0*/  VIADD R9, R3, 0xa0 ;  /* 0x000000a003097836 */ /* 0x000fe20000000000 */
[----:B------:R-:W-:Y:S01]  /*20f0*/  ISETP.GE.U32.AND P3, PT, R7, R0, PT ;  /* 0x000000000700720c */ /* 0x000fe20003f66070 */
[----:B------:R-:W-:-:S03]  /*2100*/  VIADD R7, R3, 0xc0 ;  /* 0x000000c003077836 */ /* 0x000fc60000000000 */
[-C--:B------:R-:W-:Y:S01]  /*2110*/  ISETP.GE.U32.AND P2, PT, R9, R0.reuse, PT ;  /* 0x000000000900720c */ /* 0x080fe20003f46070 */
[----:B------:R-:W-:Y:S01]  /*2120*/  VIADD R9, R3, 0x100 ;  /* 0x0000010003097836 */ /* 0x000fe20000000000 */
[-C--:B------:R-:W-:Y:S01]  /*2130*/  ISETP.GE.U32.AND P1, PT, R7, R0.reuse, PT ;  /* 0x000000000700720c */ /* 0x080fe20003f26070 */
[C---:B------:R-:W-:Y:S02]  /*2140*/  VIADD R7, R3.reuse, 0xe0 ;  /* 0x000000e003077836 */ /* 0x040fe40000000000 */
[----:B------:R-:W-:Y:S02]  /*2150*/  VIADD R39, R3, 0x2a0 ;  /* 0x000002a003277836 */ /* 0x000fe40000000000 */
[----:B--2---:R-:W-:Y:S02]  /*2160*/  IMAD.MOV.U32 R16, RZ, RZ, R6 ;  /* 0x000000ffff107224 */ /* 0x004fe400078e0006 */
[----:B------:R-:W2:Y:S01]  /*2170*/  @!P6 LDG.E R6, desc[UR8][R4.64] ;  /* 0x000000080406e981 */ /* 0x000ea2000c1e1900 */
[----:B------:R-:W-:Y:S01]  /*2180*/  ISETP.GE.U32.AND P6, PT, R7, R0, PT ;  /* 0x000000000700720c */ /* 0x000fe20003fc6070 */
[----:B------:R-:W-:-:S02]  /*2190*/  IMAD.MOV.U32 R10, RZ, RZ, R16 ;  /* 0x000000ffff0a7224 */ /* 0x000fc400078e0010 */
[----:B------:R-:W-:Y:S02]  /*21a0*/  VIADD R7, R3, 0x120 ;  /* 0x0000012003077836 */ /* 0x000fe40000000000 */
[--C-:B------:R-:W-:Y:S02]  /*21b0*/  IMAD.MOV.U32 R12, RZ, RZ, R16.reuse ;  /* 0x000000ffff0c7224 */ /* 0x100fe400078e0010 */
[----:B------:R-:W3:Y:S01]  /*21c0*/  @!P0 LDG.E R10, desc[UR8][R4.64+0x100] ;  /* 0x00010008040a8981 */ /* 0x000ee2000c1e1900 */
[-C--:B------:R-:W-:Y:S01]  /*21d0*/  ISETP.GE.U32.AND P0, PT, R7, R0.reuse, PT ;  /* 0x000000000700720c */ /* 0x080fe20003f06070 */
[----:B------:R-:W-:Y:S02]  /*21e0*/  VIADD R7, R3, 0x140 ;  /* 0x0000014003077836 */ /* 0x000fe40000000000 */
[--C-:B------:R-:W-:Y:S01]  /*21f0*/  IMAD.MOV.U32 R8, RZ, RZ, R16.reuse ;  /* 0x000000ffff087224 */ /* 0x100fe200078e0010 */
[----:B------:R-:W4:Y:S01]  /*2200*/  @!P4 LDG.E R12, desc[UR8][R4.64+0x180] ;  /* 0x00018008040cc981 */ /* 0x000f22000c1e1900 */
[----:B------:R-:W-:Y:S01]  /*2210*/  IMAD.MOV.U32 R18, RZ, RZ, R16 ;  /* 0x000000ffff127224 */ /* 0x000fe200078e0010 */
[----:B------:R-:W-:Y:S01]  /*2220*/  ISETP.GE.U32.AND P4, PT, R7, R0, PT ;  /* 0x000000000700720c */ /* 0x000fe20003f86070 */
[----:B------:R-:W-:-:S02]  /*2230*/  VIADD R7, R3, 0x180 ;  /* 0x0000018003077836 */ /* 0x000fc40000000000 */
[----:B------:R-:W4:Y:S01]  /*2240*/  @!P5 LDG.E R8, desc[UR8][R4.64+0x80] ;  /* 0x000080080408d981 */ /* 0x000f22000c1e1900 */
[-C--:B------:R-:W-:Y:S01]  /*2250*/  ISETP.GE.U32.AND P5, PT, R9, R0.reuse, PT ;  /* 0x000000000900720c */ /* 0x080fe20003fa6070 */
[--C-:B------:R-:W-:Y:S02]  /*2260*/  IMAD.MOV.U32 R20, RZ, RZ, R16.reuse ;  /* 0x000000ffff147224 */ /* 0x100fe400078e0010 */
[----:B------:R-:W4:Y:S01]  /*2270*/  @!P2 LDG.E R18, desc[UR8][R4.64+0x280] ;  /* 0x000280080412a981 */ /* 0x000f22000c1e1900 */
[-C--:B------:R-:W-:Y:S01]  /*2280*/  ISETP.GE.U32.AND P2, PT, R7, R0.reuse, PT ;  /* 0x000000000700720c */ /* 0x080fe20003f46070 */
[C---:B------:R-:W-:Y:S02]  /*2290*/  VIADD R7, R3.reuse, 0x1a0 ;  /* 0x000001a003077836 */ /* 0x040fe40000000000 */
[--C-:B------:R-:W-:Y:S01]  /*22a0*/  IMAD.MOV.U32 R14, RZ, RZ, R16.reuse ;  /* 0x000000ffff0e7224 */ /* 0x100fe200078e0010 */
[----:B------:R-:W4:Y:S01]  /*22b0*/  @!P1 LDG.E R20, desc[UR8][R4.64+0x300] ;  /* 0x0003000804149981 */ /* 0x000f22000c1e1900 */
[----:B------:R-:W-:Y:S01]  /*22c0*/  VIADD R9, R3, 0x160 ;  /* 0x0000016003097836 */ /* 0x000fe20000000000 */
[----:B------:R-:W-:Y:S01]  /*22d0*/  ISETP.GE.U32.AND P1, PT, R7, R0, PT ;  /* 0x000000000700720c */ /* 0x000fe20003f26070 */
[----:B------:R-:W-:-:S02]  /*22e0*/  IMAD.MOV.U32 R24, RZ, RZ, R16 ;  /* 0x000000ffff187224 */ /* 0x000fc400078e0010 */
[----:B------:R-:W-:Y:S01]  /*22f0*/  VIADD R7, R3, 0x1e0 ;  /* 0x000001e003077836 */ /* 0x000fe20000000000 */
[----:B------:R-:W4:Y:S01]  /*2300*/  @!P3 LDG.E R14, desc[UR8][R4.64+0x200] ;  /* 0x00020008040eb981 */ /* 0x000f22000c1e1900 */
[--C-:B------:R-:W-:Y:S01]  /*2310*/  IMAD.MOV.U32 R22, RZ, RZ, R16.reuse ;  /* 0x000000ffff167224 */ /* 0x100fe200078e0010 */
[-C--:B------:R-:W-:Y:S01]  /*2320*/  ISETP.GE.U32.AND P3, PT, R9, R0.reuse, PT ;  /* 0x000000000900720c */ /* 0x080fe20003f66070 */
[----:B------:R-:W-:Y:S01]  /*2330*/  VIADD R9, R3, 0x1c0 ;  /* 0x000001c003097836 */ /* 0x000fe20000000000 */
[----:B------:R-:W4:Y:S01]  /*2340*/  @!P5 LDG.E R24, desc[UR8][R4.64+0x400] ;  /* 0x000400080418d981 */ /* 0x000f22000c1e1900 */
[--C-:B------:R-:W-:Y:S01]  /*2350*/  IMAD.MOV.U32 R26, RZ, RZ, R16.reuse ;  /* 0x000000ffff1a7224 */ /* 0x100fe200078e0010 */
[-C--:B------:R-:W-:Y:S01]  /*2360*/  ISETP.GE.U32.AND P5, PT, R7, R0.reuse, PT ;  /* 0x000000000700720c */ /* 0x080fe20003fa6070 */
[----:B------:R-:W-:Y:S01]  /*2370*/  VIADD R7, R3, 0x200 ;  /* 0x0000020003077836 */ /* 0x000fe20000000000 */
[----:B------:R-:W4:Y:S01]  /*2380*/  @!P6 LDG.E R22, desc[UR8][R4.64+0x380] ;  /* 0x000380080416e981 */ /* 0x000f22000c1e1900 */
[----:B------:R-:W-:Y:S01]  /*2390*/  ISETP.GE.U32.AND P6, PT, R9, R0, PT ;  /* 0x000000000900720c */ /* 0x000fe20003fc6070 */
[----:B------:R-:W-:-:S02]  /*23a0*/  IMAD.MOV.U32 R28, RZ, RZ, R16 ;  /* 0x000000ffff1c7224 */ /* 0x000fc400078e0010 */
[--C-:B------:R-:W-:Y:S01]  /*23b0*/  IMAD.MOV.U32 R30, RZ, RZ, R16.reuse ;  /* 0x000000ffff1e7224 */ /* 0x100fe200078e0010 */
[----:B------:R-:W4:Y:S01]  /*23c0*/  @!P0 LDG.E R26, desc[UR8][R4.64+0x480] ;  /* 0x00048008041a8981 */ /* 0x000f22000c1e1900 */
[-C--:B------:R-:W-:Y:S01]  /*23d0*/  ISETP.GE.U32.AND P0, PT, R7, R0.reuse, PT ;  /* 0x000000000700720c */ /* 0x080fe20003f06070 */
[C---:B------:R-:W-:Y:S02]  /*23e0*/  VIADD R9, R3.reuse, 0x220 ;  /* 0x0000022003097836 */ /* 0x040fe40000000000 */
[----:B------:R-:W-:Y:S01]  /*23f0*/  VIADD R7, R3, 0x240 ;  /* 0x0000024003077836 */ /* 0x000fe20000000000 */
[----:B------:R-:W4:Y:S01]  /*2400*/  @!P4 LDG.E R28, desc[UR8][R4.64+0x500] ;  /* 0x00050008041cc981 */ /* 0x000f22000c1e1900 */
[--C-:B------:R-:W-:Y:S01]  /*2410*/  IMAD.MOV.U32 R32, RZ, RZ, R16.reuse ;  /* 0x000000ffff207224 */ /* 0x100fe200078e0010 */
[-C--:B------:R-:W-:Y:S01]  /*2420*/  ISETP.GE.U32.AND P4, PT, R9, R0.reuse, PT ;  /* 0x000000000900720c */ /* 0x080fe20003f86070 */
[--C-:B------:R-:W-:Y:S01]  /*2430*/  IMAD.MOV.U32 R34, RZ, RZ, R16.reuse ;  /* 0x000000ffff227224 */ /* 0x100fe200078e0010 */
[----:B------:R-:W4:Y:S01]  /*2440*/  @!P3 LDG.E R30, desc[UR8][R4.64+0x580] ;  /* 0x00058008041eb981 */ /* 0x000f22000c1e1900 */
[----:B------:R-:W-:Y:S01]  /*2450*/  IMAD.MOV.U32 R36, RZ, RZ, R16 ;  /* 0x000000ffff247224 */ /* 0x000fe200078e0010 */
[----:B------:R-:W-:Y:S01]  /*2460*/  ISETP.GE.U32.AND P3, PT, R7, R0, PT ;  /* 0x000000000700720c */ /* 0x000fe20003f66070 */
[C---:B------:R-:W-:Y:S01]  /*2470*/  VIADD R7, R3.reuse, 0x260 ;  /* 0x0000026003077836 */ /* 0x040fe20000000000 */
[----:B------:R-:W4:Y:S01]  /*2480*/  @!P2 LDG.E R32, desc[UR8][R4.64+0x600] ;  /* 0x000600080420a981 */ /* 0x000f22000c1e1900 */
[----:B------:R-:W-:-:S03]  /*2490*/  VIADD R9, R3, 0x280 ;  /* 0x0000028003097836 */ /* 0x000fc60000000000 */
[----:B------:R-:W4:Y:S01]  /*24a0*/  @!P1 LDG.E R34, desc[UR8][R4.64+0x680] ;  /* 0x0006800804229981 */ /* 0x000f22000c1e1900 */
[-C--:B------:R-:W-:Y:S02]  /*24b0*/  ISETP.GE.U32.AND P2, PT, R7, R0.reuse, PT ;  /* 0x000000000700720c */ /* 0x080fe40003f46070 */
[-C--:B------:R-:W-:Y:S01]  /*24c0*/  ISETP.GE.U32.AND P1, PT, R9, R0.reuse, PT ;  /* 0x000000000900720c */ /* 0x080fe20003f26070 */
[----:B------:R-:W4:Y:S01]  /*24d0*/  @!P6 LDG.E R36, desc[UR8][R4.64+0x700] ;  /* 0x000700080424e981 */ /* 0x000f22000c1e1900 */
[----:B------:R-:W-:Y:S01]  /*24e0*/  ISETP.GE.U32.AND P6, PT, R39, R0, PT ;  /* 0x000000002700720c */ /* 0x000fe20003fc6070 */
[--C-:B------:R-:W-:Y:S02]  /*24f0*/  IMAD.MOV.U32 R46, RZ, RZ, R16.reuse ;  /* 0x000000ffff2e7224 */ /* 0x100fe400078e0010 */
[--C-:B------:R-:W-:Y:S02]  /*2500*/  IMAD.MOV.U32 R48, RZ, RZ, R16.reuse ;  /* 0x000000ffff307224 */ /* 0x100fe400078e0010 */
[----:B------:R-:W-:-:S02]  /*2510*/  IMAD.MOV.U32 R50, RZ, RZ, R16 ;  /* 0x000000ffff327224 */ /* 0x000fc400078e0010 */
        /* <DEDUP_REMOVED lines=13> */
[----:B------:R-:W-:Y:S01]  /*25f0*/  UMOV UR4, 0x400 ;  /* 0x0000040000047882 */ /* 0x000fe20000000000 */
[----:B------:R-:W-:Y:S01]  /*2600*/  ISETP.NE.AND P0, PT, R42, RZ, PT ;  /* 0x000000ff2a00720c */ /* 0x000fe20003f05270 */
[----:B-1----:R-:W-:-:S02]  /*2610*/  ULEA UR4, UR5, UR4, 0x18 ;  /* 0x0000000405047291 */ /* 0x002fc4000f8ec0ff */
[----:B0-----:R-:W-:-:S05]  /*2620*/  IMAD R41, R43, 0x2c0, R38 ;  /* 0x000002c02b297824 */ /* 0x001fca00078e0226 */
        /* <DEDUP_REMOVED lines=39> */
[----:B------:R-:W-:Y:S02]  /*28a0*/  ISETP.NE.AND P1, PT, R38, 0x1f, PT ;  /* 0x0000001f2600780c */ /* 0x000fe40003f25270 */
[----:B---3--:R-:W-:Y:S02]  /*28b0*/  IADD3 R16, PT, PT, R8, R7, R16 ;  /* 0x0000000708107210 */ /* 0x008fe40007ffe010 */
[----:B------:R-:W-:Y:S02]  /*28c0*/  ISETP.NE.AND P2, PT, R43, 0xb, PT ;  /* 0x0000000b2b00780c */ /* 0x000fe40003f45270 */
        /* <DEDUP_REMOVED lines=52> */
[----:B------:R-:W-:Y:S02]  /*2c10*/  ISETP.NE.AND P1, PT, R38, RZ, PT ;  /* 0x000000ff2600720c */ /* 0x000fe40003f25270 */
[----:B------:R-:W-:Y:S01]  /*2c20*/  SEL R16, R25, R16, !P0 ;  /* 0x0000001019107207 */ /* 0x000fe20004000000 */
[----:B------:R-:W-:Y:S01]  /*2c30*/  @!P2 IMAD.IADD R16, R26, 0x1, R25 ;  /* 0x000000011a10a824 */ /* 0x000fe200078e0219 */
[----:B------:R-:W-:-:S02]  /*2c40*/  ISETP.GE.U32.AND P0, PT, R2, 0x20, PT ;  /* 0x000000200200780c */ /* 0x000fc40003f06070 */
[----:B------:R-:W-:Y:S02]  /*2c50*/  SEL R37, R37, RZ, P1 ;  /* 0x000000ff25257207 */ /* 0x000fe40000800000 */
[----:B------:R-:W-:-:S04]  /*2c60*/  SEL R17, R16, RZ, P0 ;  /* 0x000000ff10117207 */ /* 0x000fc80000000000 */
[----:B-----5:R-:W-:Y:S01]  /*2c70*/  IADD3 R44, PT, PT, R17, R37, R44 ;  /* 0x00000025112c7210 */ /* 0x020fe20007ffe02c */
[----:B------:R-:W-:Y:S06]  /*2c80*/  BRA `(.L_x_111) ;  /* 0x0000000c00e87947 */ /* 0x000fec0003800000 */
.L_x_110:
[----:B0-2---:R-:W-:Y:S02]  /*2c90*/  IADD3 R16, PT, PT, R6, R5, R4 ;  /* 0x0000000506107210 */ /* 0x005fe40007ffe004 */
[----:B------:R-:W-:Y:S02]  /*2ca0*/  ISETP.NE.AND P1, PT, R38, 0x1f, PT ;  /* 0x0000001f2600780c */ /* 0x000fe40003f25270 */
        /* <DEDUP_REMOVED lines=52> */
[----:B------:R-:W-:Y:S01]  /*2ff0*/  SEL R16, R23, R16, !P0 ;  /* 0x0000001017107207 */ /* 0x000fe20004000000 */
[----:B------:R-:W-:Y:S01]  /*3000*/  IMAD.IADD R23, R44, 0x1, -R37 ;  /* 0x000000012c177824 */ /* 0x000fe200078e0a25 */
[C---:B------:R-:W-:Y:S02]  /*3010*/  ISETP.NE.AND P0, PT, R43.reuse, 0xa, PT ;  /* 0x0000000a2b00780c */ /* 0x040fe40003f05270 */
[----:B------:R-:W-:Y:S02]  /*3020*/  SEL R16, R24, R16, !P1 ;  /* 0x0000001018107207 */ /* 0x000fe40004800000 */
[----:B------:R-:W-:Y:S02]  /*3030*/  ISETP.NE.AND P1, PT, R43, 0xb, PT ;  /* 0x0000000b2b00780c */ /* 0x000fe40003f25270 */
[----:B------:R-:W-:Y:S02]  /*3040*/  SEL R16, R25, R16, !P0 ;  /* 0x0000001019107207 */ /* 0x000fe40004000000 */
[----:B------:R-:W-:-:S02]  /*3050*/  ISETP.GT.U32.AND P0, PT, R2, 0x1f, PT ;  /* 0x0000001f0200780c */ /* 0x000fc40003f04070 */
[----:B------:R-:W-:Y:S02]  /*3060*/  SEL R17, R23, RZ, P2 ;  /* 0x000000ff17117207 */ /* 0x000fe40001000000 */
        /* <DEDUP_REMOVED lines=20> */
.L_x_157:
[----:B------:R-:W-:Y:S05]  /*31b0*/  @!P0 BRA `(.L_x_114) ;  /* 0x0000000000748947 */ /* 0x000fea0003800000 */
[----:B------:R-:W-:-:S07]  /*31c0*/  IMAD.MOV.U32 R20, RZ, RZ, 0x3b8 ;  /* 0x000003b8ff147424 */ /* 0x000fce00078e00ff */
.L_x_116:
        /* <DEDUP_REMOVED lines=27> */
.L_x_160:
[----:B------:R-:W-:Y:S05]  /*3380*/  @P0 BRA `(.L_x_116) ;  /* 0xfffffffc00900947 */ /* 0x000fea000383ffff */
.L_x_114:
[----:B------:R-:W-:Y:S01]  /*3390*/  UMOV UR5, 0xffffffff ;  /* 0xffffffff00057882 */ /* 0x000fe20000000000 */
[----:B------:R-:W-:Y:S02]  /*33a0*/  ISETP.NE.AND P0, PT, R18, 0x65, PT ;  /* 0x000000651200780c */ /* 0x000fe40003f05270 */
[----:B------:R-:W-:Y:S11]  /*33b0*/  BRA.DIV UR5, `(.L_x_117) ;  /* 0x0000001e05047947 */ /* 0x000ff6000b800000 */
[----:B------:R-:W0:Y:S01]  /*33c0*/  S2R R26, SR_GEMASK ;  /* 0x00000000001a7919 */ /* 0x000e220000003c00 */
[----:B------:R-:W-:Y:S01]  /*33d0*/  VOTE.ANY R21, PT, !P0 ;  /* 0x0000000000157806 */ /* 0x000fe200040e0100 */
[----:B------:R-:W-:-:S03]  /*33e0*/  VIADD R17, R38, 0x2 ;  /* 0x0000000226117836 */ /* 0x000fc60000000000 */
[----:B0-----:R-:W-:-:S05]  /*33f0*/  LOP3.LUT R21, R21, 0x80000000, R26, 0xec, !PT ;  /* 0x8000000015157812 */ /* 0x001fca00078eec1a */
[----:B------:R-:W-:-:S05]  /*3400*/  VIADD R16, R21, 0xffffffff ;  /* 0xffffffff15107836 */ /* 0x000fca0000000000 */
[----:B------:R-:W-:Y:S01]  /*3410*/  LOP3.LUT R16, R21, R16, RZ, 0xc, !PT ;  /* 0x0000001015107212 */ /* 0x000fe200078e0cff */
[----:B------:R-:W-:-:S03]  /*3420*/  VIADD R21, R38, 0x10 ;  /* 0x0000001026157836 */ /* 0x000fc60000000000 */
[----:B------:R-:W0:Y:S02]  /*3430*/  POPC R20, R16 ;  /* 0x0000001000147309 */ /* 0x000e240000000000 */
[----:B0-----:R-:W0:Y:S01]  /*3440*/  SHFL.DOWN PT, R22, R19, 0x1, R20 ;  /* 0x0820000013167989 */ /* 0x001e2200000e0014 */
[-C--:B------:R-:W-:Y:S02]  /*3450*/  ISETP.GE.AND P0, PT, R38, R20.reuse, PT ;  /* 0x000000142600720c */ /* 0x080fe40003f06270 */
[-C--:B------:R-:W-:Y:S02]  /*3460*/  ISETP.GT.AND P2, PT, R21, R20.reuse, PT ;  /* 0x000000141500720c */ /* 0x080fe40003f44270 */
[----:B0-----:R-:W-:Y:S02]  /*3470*/  SEL R22, R22, RZ, !P0 ;  /* 0x000000ff16167207 */ /* 0x001fe40004000000 */
[----:B------:R-:W-:Y:S01]  /*3480*/  ISETP.GT.AND P0, PT, R17, R20, PT ;  /* 0x000000141100720c */ /* 0x000fe20003f04270 */
[----:B------:R-:W-:-:S02]  /*3490*/  VIADD R17, R38, 0x4 ;  /* 0x0000000426117836 */ /* 0x000fc40000000000 */
        /* <DEDUP_REMOVED lines=8> */
[----:B------:R-:W-:Y:S02]  /*3520*/  ISETP.GT.AND P0, PT, R17, R20, PT ;  /* 0x000000141100720c */ /* 0x000fe40003f04270 */
[----:B------:R-:W0:Y:S01]  /*3530*/  LDC.64 R16, c[0x0][0x390] ;  /* 0x0000e400ff107b82 */ /* 0x000e220000000a00 */
[----:B------:R-:W-:-:S05]  /*3540*/  IMAD.IADD R19, R45, 0x1, R22 ;  /* 0x000000012d137824 */ /* 0x000fca00078e0216 */
[----:B------:R-:W1:Y:S01]  /*3550*/  SHFL.DOWN PT, R22, R19, 0x8, R20 ;  /* 0x0900000013167989 */ /* 0x000e6200000e0014 */
[----:B0-----:R-:W-:-:S05]  /*3560*/  IADD3 R44, P3, PT, R16, 0x100, RZ ;  /* 0x00000100102c7810 */ /* 0x001fca0007f7e0ff */
[----:B------:R-:W-:Y:S01]  /*3570*/  IMAD.X R45, RZ, RZ, R17, P3 ;  /* 0x000000ffff2d7224 */ /* 0x000fe200018e0611 */
[----:B-1----:R-:W-:Y:S02]  /*3580*/  SEL R22, R22, RZ, !P0 ;  /* 0x000000ff16167207 */ /* 0x002fe40004000000 */
[----:B------:R-:W-:-:S03]  /*3590*/  ISETP.NE.AND P0, PT, R18, 0x65, PT ;  /* 0x000000651200780c */ /* 0x000fc60003f05270 */
[----:B------:R-:W-:-:S05]  /*35a0*/  IMAD.IADD R43, R19, 0x1, R22 ;  /* 0x00000001132b7824 */ /* 0x000fca00078e0216 */
[----:B------:R-:W0:Y:S05]  /*35b0*/  SHFL.DOWN PT, R22, R43, 0x10, R20 ;  /* 0x0a0000002b167989 */ /* 0x000e2a00000e0014 */
[----:B------:R-:W-:Y:S02]  /*35c0*/  VOTE.ALL P0, P0 ;  /* 0x0000000000ff7806 */ /* 0x000fe40000000000 */
[----:B0-----:R-:W-:-:S05]  /*35d0*/  SEL R22, R22, RZ, !P2 ;  /* 0x000000ff16167207 */ /* 0x001fca0005000000 */
[----:B------:R-:W-:-:S07]  /*35e0*/  IMAD.IADD R46, R43, 0x1, R22 ;  /* 0x000000012b2e7824 */ /* 0x000fce00078e0216 */
.L_x_169:
[----:B------:R-:W-:Y:S05]  /*35f0*/  @!P0 BRA `(.L_x_118) ;  /* 0x00000004002c8947 */ /* 0x000fea0003800000 */
[----:B------:R-:W-:-:S07]  /*3600*/  IMAD.MOV.U32 R43, RZ, RZ, 0x3b8 ;  /* 0x000003b8ff2b7424 */ /* 0x000fce00078e00ff */
.L_x_124:
        /* <DEDUP_REMOVED lines=8> */
.L_x_172:
[----:B------:R-:W-:Y:S05]  /*3690*/  @!P0 BRA `(.L_x_120) ;  /* 0x0000000000748947 */ /* 0x000fea0003800000 */
[----:B------:R-:W-:-:S07]  /*36a0*/  IMAD.MOV.U32 R20, RZ, RZ, R43 ;  /* 0x000000ffff147224 */ /* 0x000fce00078e002b */
.L_x_122:
        /* <DEDUP_REMOVED lines=27> */
.L_x_175:
[----:B------:R-:W-:Y:S05]  /*3860*/  @P0 BRA `(.L_x_122) ;  /* 0xfffffffc00900947 */ /* 0x000fea000383ffff */
.L_x_120:
[----:B------:R-:W-:Y:S01]  /*3870*/  UMOV UR5, 0xffffffff ;  /* 0xffffffff00057882 */ /* 0x000fe20000000000 */
[----:B------:R-:W-:Y:S02]  /*3880*/  ISETP.NE.AND P0, PT, R18, 0x65, PT ;  /* 0x000000651200780c */ /* 0x000fe40003f05270 */
[----:B------:R-:W-:Y:S11]  /*3890*/  BRA.DIV UR5, `(.L_x_123) ;  /* 0x0000001e05107947 */ /* 0x000ff6000b800000 */
[----:B------:R-:W-:Y:S01]  /*38a0*/  VOTE.ANY R21, PT, !P0 ;  /* 0x0000000000157806 */ /* 0x000fe200040e0100 */
[----:B------:R-:W-:Y:S02]  /*38b0*/  VIADD R17, R38, 0x2 ;  /* 0x0000000226117836 */ /* 0x000fe40000000000 */
[----:B------:R-:W-:Y:S01]  /*38c0*/  VIADD R37, R37, 0xffffffe0 ;  /* 0xffffffe025257836 */ /* 0x000fe20000000000 */
[----:B------:R-:W-:-:S05]  /*38d0*/  LOP3.LUT R21, R21, 0x80000000, R26, 0xec, !PT ;  /* 0x8000000015157812 */ /* 0x000fca00078eec1a */
[----:B------:R-:W-:-:S05]  /*38e0*/  VIADD R16, R21, 0xffffffff ;  /* 0xffffffff15107836 */ /* 0x000fca0000000000 */
[----:B------:R-:W-:-:S04]  /*38f0*/  LOP3.LUT R16, R21, R16, RZ, 0xc, !PT ;  /* 0x0000001015107212 */ /* 0x000fc800078e0cff */
        /* <DEDUP_REMOVED lines=16> */
[----:B------:R-:W-:-:S03]  /*3a00*/  IMAD.IADD R19, R49, 0x1, R22 ;  /* 0x0000000131137824 */ /* 0x000fc600078e0216 */
[----:B------:R-:W-:Y:S02]  /*3a10*/  ISETP.GT.AND P2, PT, R17, R20, PT ;  /* 0x000000141100720c */ /* 0x000fe40003f44270 */
        /* <DEDUP_REMOVED lines=8> */
.L_x_184:
[----:B------:R-:W-:Y:S05]  /*3aa0*/  @P0 BRA `(.L_x_124) ;  /* 0xfffffff800d80947 */ /* 0x000fea000383ffff */
.L_x_118:
        /* <DEDUP_REMOVED lines=15> */
.L_x_112:
        /* <DEDUP_REMOVED lines=9> */
.L_x_111:
[----:B------:R-:W-:Y:S01]  /*3c30*/  IMAD.IADD R45, R4, 0x1, R44 ;  /* 0x00000001042d7824 */ /* 0x000fe200078e022c */
[----:B------:R-:W-:Y:S01]  /*3c40*/  BAR.SYNC.DEFER_BLOCKING 0x0 ;  /* 0x0000000000007b1d */ /* 0x000fe20000010000 */
[----:B------:R-:W-:Y:S02]  /*3c50*/  ISETP.NE.AND P0, PT, R2, RZ, PT ;  /* 0x000000ff0200720c */ /* 0x000fe40003f05270 */
[----:B------:R-:W-:-:S05]  /*3c60*/  IMAD.IADD R4, R5, 0x1, R45 ;  /* 0x0000000105047824 */ /* 0x000fca00078e022d */
[----:B------:R-:W0:Y:S01]  /*3c70*/  S2UR UR5, SR_CTAID.X ;  /* 0x00000000000579c3 */ /* 0x000e220000002500 */
[----:B------:R-:W-:Y:S01]  /*3c80*/  IMAD.IADD R5, R6, 0x1, R4 ;  /* 0x0000000106057824 */ /* 0x000fe200078e0204 */
[----:B------:R-:W1:Y:S03]  /*3c90*/  LDCU.64 UR6, c[0x0][0x388] ;  /* 0x00007100ff0677ac */ /* 0x000e660008000a00 */
[----:B------:R-:W-:-:S04]  /*3ca0*/  IMAD.IADD R6, R7, 0x1, R5 ;  /* 0x0000000107067824 */ /* 0x000fc800078e0205 */
[----:B------:R-:W-:-:S04]  /*3cb0*/  IMAD.IADD R7, R8, 0x1, R6 ;  /* 0x0000000108077824 */ /* 0x000fc800078e0206 */
[----:B------:R-:W-:-:S04]  /*3cc0*/  IMAD.IADD R8, R9, 0x1, R7 ;  /* 0x0000000109087824 */ /* 0x000fc800078e0207 */
[----:B------:R-:W-:Y:S01]  /*3cd0*/  IMAD.IADD R9, R10, 0x1, R8 ;  /* 0x000000010a097824 */ /* 0x000fe200078e0208 */
[----:B------:R-:W-:Y:S03]  /*3ce0*/  STS.64 [R40], R44 ;  /* 0x0000002c28007388 */ /* 0x000fe60000000a00 */
[----:B------:R-:W-:Y:S01]  /*3cf0*/  IMAD.IADD R10, R11, 0x1, R9 ;  /* 0x000000010b0a7824 */ /* 0x000fe200078e0209 */
[----:B------:R2:W-:Y:S03]  /*3d00*/  STS.64 [R40+0x8], R4 ;  /* 0x0000080428007388 */ /* 0x0005e60000000a00 */
[----:B------:R-:W-:Y:S01]  /*3d10*/  IMAD.IADD R11, R12, 0x1, R10 ;  /* 0x000000010c0b7824 */ /* 0x000fe200078e020a */
[----:B------:R3:W-:Y:S03]  /*3d20*/  STS.64 [R40+0x10], R6 ;  /* 0x0000100628007388 */ /* 0x0007e60000000a00 */
[----:B------:R-:W-:Y:S01]  /*3d30*/  IMAD.IADD R12, R13, 0x1, R11 ;  /* 0x000000010d0c7824 */ /* 0x000fe200078e020b */
[----:B------:R-:W-:Y:S03]  /*3d40*/  STS.64 [R40+0x18], R8 ;  /* 0x0000180828007388 */ /* 0x000fe60000000a00 */
[----:B------:R-:W-:Y:S01]  /*3d50*/  IMAD.IADD R13, R14, 0x1, R12 ;  /* 0x000000010e0d7824 */ /* 0x000fe200078e020c */
[----:B------:R-:W-:Y:S01]  /*3d60*/  STS.64 [R40+0x20], R10 ;  /* 0x0000200a28007388 */ /* 0x000fe20000000a00 */
[----:B--2---:R-:W0:Y:S02]  /*3d70*/  LDC R4, c[0x0][0x398] ;  /* 0x0000e600ff047b82 */ /* 0x004e240000000800 */
[----:B------:R-:W-:Y:S01]  /*3d80*/  IMAD.IADD R14, R15, 0x1, R13 ;  /* 0x000000010f0e7824 */ /* 0x000fe200078e020d */
[----:B------:R2:W-:Y:S03]  /*3d90*/  STS.64 [R40+0x28], R12 ;  /* 0x0000280c28007388 */ /* 0x0005e60000000a00 */
[----:B------:R-:W-:Y:S01]  /*3da0*/  IMAD.IADD R15, R28, 0x1, R14 ;  /* 0x000000011c0f7824 */ /* 0x000fe200078e020e */
[----:B------:R-:W4:Y:S03]  /*3db0*/  S2R R5, SR_TID.X ;  /* 0x0000000000057919 */ /* 0x000f260000002100 */
[----:B------:R-:W-:Y:S01]  /*3dc0*/  IMAD.IADD R16, R29, 0x1, R15 ;  /* 0x000000011d107824 */ /* 0x000fe200078e020f */
[----:B------:R-:W-:Y:S03]  /*3dd0*/  STS.64 [R40+0x30], R14 ;  /* 0x0000300e28007388 */ /* 0x000fe60000000a00 */
[----:B------:R-:W-:Y:S01]  /*3de0*/  IMAD.IADD R17, R30, 0x1, R16 ;  /* 0x000000011e117824 */ /* 0x000fe200078e0210 */
[----:B---3--:R-:W3:Y:S03]  /*3df0*/  S2R R6, SR_TID.X ;  /* 0x0000000000067919 */ /* 0x008ee60000002100 */
[----:B------:R-:W-:Y:S01]  /*3e00*/  IMAD.IADD R18, R31, 0x1, R17 ;  /* 0x000000011f127824 */ /* 0x000fe200078e0211 */
[----:B------:R-:W-:Y:S03]  /*3e10*/  STS.64 [R40+0x38], R16 ;  /* 0x0000381028007388 */ /* 0x000fe60000000a00 */
[----:B------:R-:W-:-:S02]  /*3e20*/  IMAD.IADD R19, R32, 0x1, R18 ;  /* 0x0000000120137824 */ /* 0x000fc400078e0212 */
[----:B0-----:R-:W-:Y:S02]  /*3e30*/  VIADD R4, R4, UR5 ;  /* 0x0000000504047c36 */ /* 0x001fe40008000000 */
[----:B------:R-:W-:Y:S01]  /*3e40*/  IMAD.IADD R20, R33, 0x1, R19 ;  /* 0x0000000121147824 */ /* 0x000fe200078e0213 */
[----:B------:R-:W-:Y:S01]  /*3e50*/  STS.64 [R40+0x40], R18 ;  /* 0x0000401228007388 */ /* 0x000fe20000000a00 */
[----:B--2---:R-:W-:Y:S02]  /*3e60*/  IMAD R12, R4, 0x2100, RZ ;  /* 0x00002100040c7824 */ /* 0x004fe400078e02ff */
[----:B------:R-:W-:-:S04]  /*3e70*/  IMAD.IADD R21, R34, 0x1, R20 ;  /* 0x0000000122157824 */ /* 0x000fc800078e0214 */
[----:B------:R-:W-:Y:S01]  /*3e80*/  IMAD.IADD R22, R35, 0x1, R21 ;  /* 0x0000000123167824 */ /* 0x000fe200078e0215 */
[----:B------:R-:W-:Y:S03]  /*3e90*/  STS.64 [R40+0x48], R20 ;  /* 0x0000481428007388 */ /* 0x000fe60000000a00 */
[----:B------:R-:W-:Y:S01]  /*3ea0*/  IMAD.IADD R23, R36, 0x1, R22 ;  /* 0x0000000124177824 */ /* 0x000fe200078e0216 */
[C---:B----4-:R-:W-:Y:S02]  /*3eb0*/  LOP3.LUT R4, R5.reuse, 0x1f, RZ, 0xc0, !PT ;  /* 0x0000001f05047812 */ /* 0x050fe400078ec0ff */
[----:B------:R-:W-:Y:S02]  /*3ec0*/  LOP3.LUT R10, R5, 0x3e0, RZ, 0xc0, !PT ;  /* 0x000003e0050a7812 */ /* 0x000fe400078ec0ff */
[----:B------:R-:W-:Y:S01]  /*3ed0*/  STS.64 [R40+0x50], R22 ;  /* 0x0000501628007388 */ /* 0x000fe20000000a00 */
[----:B------:R-:W-:-:S03]  /*3ee0*/  NOP ;  /* 0x0000000000007918 */ /* 0x000fc60000000000 */
[----:B------:R-:W-:Y:S01]  /*3ef0*/  LDS R45, [R41] ;  /* 0x00000000292d7984 */ /* 0x000fe20000000800 */
[----:B---3--:R-:W-:Y:S01]  /*3f00*/  LOP3.LUT R8, R6, 0x3e0, RZ, 0xc0, !PT ;  /* 0x000003e006087812 */ /* 0x008fe200078ec0ff */
[----:B------:R-:W-:Y:S02]  /*3f10*/  IMAD R10, R10, 0x16, R4 ;  /* 0x000000160a0a7824 */ /* 0x000fe400078e0204 */
        /* <DEDUP_REMOVED lines=20> */
[----:B------:R0:W-:Y:S04]  /*4060*/  LDS R25, [R41+0xa80] ;  /* 0x000a800029197984 */ /* 0x0001e80000000800 */
[----:B------:R2:W-:Y:S01]  /*4070*/  @!P0 STS [UR4+0x8400], R0 ;  /* 0x00840000ff008988 */ /* 0x0005e20008000804 */
[----:B------:R-:W-:Y:S01]  /*4080*/  BAR.SYNC.DEFER_BLOCKING 0x0 ;  /* 0x0000000000007b1d */ /* 0x000fe20000010000 */
[----:B0-----:R-:W-:Y:S01]  /*4090*/  LOP3.LUT R41, R6, 0x1f, RZ, 0xc0, !PT ;  /* 0x0000001f06297812 */ /* 0x001fe200078ec0ff */
[----:B------:R-:W-:Y:S01]  /*40a0*/  VIADD R6, R10, 0x60 ;  /* 0x000000600a067836 */ /* 0x000fe20000000000 */
[----:B------:R-:W-:-:S03]  /*40b0*/  IADD3 R5, P0, PT, R12, R3, RZ ;  /* 0x000000030c057210 */ /* 0x000fc60007f1e0ff */
[----:B------:R-:W-:Y:S02]  /*40c0*/  IMAD R8, R8, 0x16, R41 ;  /* 0x0000001608087824 */ /* 0x000fe400078e0229 */
[----:B--2---:R-:W-:Y:S01]  /*40d0*/  IMAD.X R0, RZ, RZ, RZ, P0 ;  /* 0x000000ffff007224 */ /* 0x004fe200000e06ff */
[----:B-1----:R-:W-:Y:S01]  /*40e0*/  LEA R4, P0, R5, UR6, 0x2 ;  /* 0x0000000605047c11 */ /* 0x002fe2000f8010ff */
[----:B------:R-:W-:-:S03]  /*40f0*/  VIADD R41, R10, 0x20 ;  /* 0x000000200a297836 */ /* 0x000fc60000000000 */
[----:B------:R-:W-:Y:S01]  /*4100*/  LEA.HI.X R5, R5, UR7, R0, 0x2, P0 ;  /* 0x0000000705057c11 */ /* 0x000fe200080f1400 */
[C---:B------:R-:W-:Y:S01]  /*4110*/  VIADD R0, R8.reuse, 0xc0 ;  /* 0x000000c008007836 */ /* 0x040fe20000000000 */
[----:B------:R-:W0:Y:S02]  /*4120*/  LDS R2, [UR4+0x8400] ;  /* 0x00840004ff027984 */ /* 0x000e240008000800 */
[-C--:B0-----:R-:W-:Y:S01]  /*4130*/  ISETP.GE.AND P6, PT, R3, R2.reuse, PT ;  /* 0x000000020300720c */ /* 0x081fe20003fc6270 */
[C---:B------:R-:W-:Y:S01]  /*4140*/  VIADD R3, R8.reuse, 0x80 ;  /* 0x0000008008037836 */ /* 0x040fe20000000000 */
[-C--:B------:R-:W-:Y:S01]  /*4150*/  ISETP.GE.AND P5, PT, R41, R2.reuse, PT ;  /* 0x000000022900720c */ /* 0x080fe20003fa6270 */
[----:B------:R-:W-:Y:S01]  /*4160*/  VIADD R41, R8, 0xa0 ;  /* 0x000000a008297836 */ /* 0x000fe20000000000 */
[-C--:B------:R-:W-:Y:S01]  /*4170*/  ISETP.GE.AND P0, PT, R6, R2.reuse, PT ;  /* 0x000000020600720c */ /* 0x080fe20003f06270 */
[C---:B------:R-:W-:Y:S01]  /*4180*/  VIADD R6, R8.reuse, 0xe0 ;  /* 0x000000e008067836 */ /* 0x040fe20000000000 */
[-C--:B------:R-:W-:Y:S01]  /*4190*/  ISETP.GE.AND P3, PT, R3, R2.reuse, PT ;  /* 0x000000020300720c */ /* 0x080fe20003f66270 */
[----:B------:R-:W-:Y:S01]  /*41a0*/  VIADD R3, R8, 0x100 ;  /* 0x0000010008037836 */ /* 0x000fe20000000000 */
[-C--:B------:R-:W-:Y:S01]  /*41b0*/  ISETP.GE.AND P2, PT, R0, R2.reuse, PT ;  /* 0x000000020000720c */ /* 0x080fe20003f46270 */
[----:B------:R-:W-:Y:S01]  /*41c0*/  VIADD R0, R10, 0x40 ;  /* 0x000000400a007836 */ /* 0x000fe20000000000 */
[-C--:B------:R-:W-:Y:S01]  /*41d0*/  ISETP.GE.AND P4, PT, R41, R2.reuse, PT ;  /* 0x000000022900720c */ /* 0x080fe20003f86270 */
[----:B------:R-:W-:Y:S01]  /*41e0*/  VIADD R41, R8, 0x120 ;  /* 0x0000012008297836 */ /* 0x000fe20000000000 */
[-C--:B------:R-:W-:Y:S01]  /*41f0*/  ISETP.GE.AND P1, PT, R6, R2.reuse, PT ;  /* 0x000000020600720c */ /* 0x080fe20003f26270 */
[----:B------:R-:W-:Y:S01]  /*4200*/  @!P6 STG.E desc[UR8][R4.64], R45 ;  /* 0x0000002d0400e986 */ /* 0x000fe2000c101908 */
[----:B------:R-:W-:Y:S01]  /*4210*/  ISETP.GE.AND P6, PT, R3, R2, PT ;  /* 0x000000020300720c */ /* 0x000fe20003fc6270 */
[----:B------:R-:W-:-:S02]  /*4220*/  VIADD R3, R10, 0x140 ;  /* 0x000001400a037836 */ /* 0x000fc40000000000 */
[----:B------:R-:W-:Y:S01]  /*4230*/  @!P5 STG.E desc[UR8][R4.64+0x80], R47 ;  /* 0x0000802f0400d986 */ /* 0x000fe2000c101908 */
[-C--:B------:R-:W-:Y:S01]  /*4240*/  ISETP.GE.AND P5, PT, R41, R2.reuse, PT ;  /* 0x000000022900720c */ /* 0x080fe20003fa6270 */
[C---:B------:R-:W-:Y:S02]  /*4250*/  VIADD R41, R10.reuse, 0x160 ;  /* 0x000001600a297836 */ /* 0x040fe40000000000 */
[----:B------:R-:W-:Y:S01]  /*4260*/  @!P0 STG.E desc[UR8][R4.64+0x180], R49 ;  /* 0x0001803104008986 */ /* 0x000fe2000c101908 */
[-C--:B------:R-:W-:Y:S01]  /*4270*/  ISETP.GE.AND P0, PT, R3, R2.reuse, PT ;  /* 0x000000020300720c */ /* 0x080fe20003f06270 */
[C---:B------:R-:W-:Y:S02]  /*4280*/  VIADD R3, R10.reuse, 0x180 ;  /* 0x000001800a037836 */ /* 0x040fe40000000000 */
[----:B------:R-:W-:Y:S01]  /*4290*/  @!P3 STG.E desc[UR8][R4.64+0x200], R51 ;  /* 0x000200330400b986 */ /* 0x000fe2000c101908 */
[----:B------:R-:W-:Y:S01]  /*42a0*/  ISETP.GE.AND P3, PT, R41, R2, PT ;  /* 0x000000022900720c */ /* 0x000fe20003f66270 */
[----:B------:R-:W-:-:S02]  /*42b0*/  VIADD R41, R10, 0x1a0 ;  /* 0x000001a00a297836 */ /* 0x000fc40000000000 */
[----:B------:R-:W-:Y:S01]  /*42c0*/  @!P2 STG.E desc[UR8][R4.64+0x300], R43 ;  /* 0x0003002b0400a986 */ /* 0x000fe2000c101908 */
[-C--:B------:R-:W-:Y:S01]  /*42d0*/  ISETP.GE.AND P2, PT, R3, R2.reuse, PT ;  /* 0x000000020300720c */ /* 0x080fe20003f46270 */
[----:B------:R-:W-:Y:S02]  /*42e0*/  VIADD R3, R8, 0x1c0 ;  /* 0x000001c008037836 */ /* 0x000fe40000000000 */
[----:B------:R-:W-:Y:S01]  /*42f0*/  @!P4 STG.E desc[UR8][R4.64+0x280], R53 ;  /* 0x000280350400c986 */ /* 0x000fe2000c101908 */
[----:B------:R-:W-:-:S03]  /*4300*/  ISETP.GE.AND P4, PT, R0, R2, PT ;  /* 0x000000020000720c */ /* 0x000fc60003f86270 */
[----:B------:R0:W-:Y:S01]  /*4310*/  @!P1 STG.E desc[UR8][R4.64+0x380], R37 ;  /* 0x0003802504009986 */ /* 0x0001e2000c101908 */
[-C--:B------:R-:W-:Y:S01]  /*4320*/  ISETP.GE.AND P1, PT, R41, R2.reuse, PT ;  /* 0x000000022900720c */ /* 0x080fe20003f26270 */
[C---:B------:R-:W-:Y:S02]  /*4330*/  VIADD R41, R8.reuse, 0x1e0 ;  /* 0x000001e008297836 */ /* 0x040fe40000000000 */
[----:B------:R-:W-:Y:S01]  /*4340*/  @!P6 STG.E desc[UR8][R4.64+0x400], R35 ;  /* 0x000400230400e986 */ /* 0x000fe2000c101908 */
[-C--:B------:R-:W-:Y:S01]  /*4350*/  ISETP.GE.AND P6, PT, R3, R2.reuse, PT ;  /* 0x000000020300720c */ /* 0x080fe20003fc6270 */
[----:B------:R-:W-:Y:S02]  /*4360*/  VIADD R3, R8, 0x200 ;  /* 0x0000020008037836 */ /* 0x000fe40000000000 */
[----:B------:R1:W-:Y:S01]  /*4370*/  @!P5 STG.E desc[UR8][R4.64+0x480], R33 ;  /* 0x000480210400d986 */ /* 0x0003e2000c101908 */
[----:B------:R-:W-:Y:S01]  /*4380*/  ISETP.GE.AND P5, PT, R41, R2, PT ;  /* 0x000000022900720c */ /* 0x000fe20003fa6270 */
[----:B------:R-:W-:-:S02]  /*4390*/  VIADD R41, R10, 0x220 ;  /* 0x000002200a297836 */ /* 0x000fc40000000000 */
[----:B------:R2:W-:Y:S01]  /*43a0*/  @!P0 STG.E desc[UR8][R4.64+0x500], R31 ;  /* 0x0005001f04008986 */ /* 0x0005e2000c101908 */
[-C--:B------:R-:W-:Y:S01]  /*43b0*/  ISETP.GE.AND P0, PT, R3, R2.reuse, PT ;  /* 0x000000020300720c */ /* 0x080fe20003f06270 */
[----:B0-----:R-:W-:Y:S02]  /*43c0*/  VIADD R37, R10, 0x240 ;  /* 0x000002400a257836 */ /* 0x001fe40000000000 */
[C---:B------:R-:W-:Y:S01]  /*43d0*/  VIADD R3, R8.reuse, 0x260 ;  /* 0x0000026008037836 */ /* 0x040fe20000000000 */
[----:B------:R2:W-:Y:S01]  /*43e0*/  @!P4 STG.E desc[UR8][R4.64+0x100], R29 ;  /* 0x0001001d0400c986 */ /* 0x0005e2000c101908 */
[-C--:B------:R-:W-:Y:S01]  /*43f0*/  ISETP.GE.AND P4, PT, R41, R2.reuse, PT ;  /* 0x000000022900720c */ /* 0x080fe20003f86270 */
[----:B-1----:R-:W-:Y:S02]  /*4400*/  VIADD R33, R8, 0x280 ;  /* 0x0000028008217836 */ /* 0x002fe40000000000 */
        /* <DEDUP_REMOVED lines=17> */
.L_x_98:
[----:B------:R-:W-:Y:S01]  /*4520*/  BSSY B1, `(.L_x_125) ;  /* 0x0000006000017945 */ /* 0x000fe20003800000 */
[----:B------:R-:W-:Y:S01]  /*4530*/  PLOP3.LUT P0, PT, P0, PT, PT, 0x8, 0x80 ;  /* 0x000000000080781c */ /* 0x000fe2000070e170 */
[----:B------:R-:W-:-:S12]  /*4540*/  IMAD.MOV.U32 R21, RZ, RZ, -0x1 ;  /* 0xffffffffff157424 */ /* 0x000fd800078e00ff */
[----:B------:R-:W-:Y:S05]  /*4550*/  WARPSYNC.COLLECTIVE R21, `(.L_x_126) ;  /* 0x0000000015087348 */ /* 0x000fea0003c00000 */
[----:B------:R-:W-:Y:S01]  /*4560*/  VOTE.ANY P0, P0 ;  /* 0x0000000000ff7806 */ /* 0x000fe20000000100 */
[----:B------:R-:W-:-:S12]  /*4570*/  ENDCOLLECTIVE ;  /* 0x000000000000791b */ /* 0x000fd80003800000 */
.L_x_126:
[----:B------:R-:W-:Y:S05]  /*4580*/  BSYNC B1 ;  /* 0x0000000000017941 */ /* 0x000fea0003800000 */
.L_x_125:
[----:B------:R-:W-:Y:S05]  /*4590*/  BRA `(.L_x_127) ;  /* 0xffffffc800787947 */ /* 0x000fea000383ffff */
.L_x_100:
[----:B------:R-:W-:Y:S01]  /*45a0*/  BSSY B1, `(.L_x_128) ;  /* 0x0000006000017945 */ /* 0x000fe20003800000 */
[----:B------:R-:W-:Y:S01]  /*45b0*/  PLOP3.LUT P0, PT, P0, PT, PT, 0x8, 0x80 ;  /* 0x000000000080781c */ /* 0x000fe2000070e170 */
[----:B------:R-:W-:-:S12]  /*45c0*/  IMAD.MOV.U32 R21, RZ, RZ, -0x1 ;  /* 0xffffffffff157424 */ /* 0x000fd800078e00ff */
[----:B------:R-:W-:Y:S05]  /*45d0*/  WARPSYNC.COLLECTIVE R21, `(.L_x_129) ;  /* 0x0000000015087348 */ /* 0x000fea0003c00000 */
[----:B------:R-:W-:Y:S01]  /*45e0*/  VOTE.ANY P0, P0 ;  /* 0x0000000000ff7806 */ /* 0x000fe20000000100 */
[----:B------:R-:W-:-:S12]  /*45f0*/  ENDCOLLECTIVE ;  /* 0x000000000000791b */ /* 0x000fd80003800000 */
.L_x_129:
[----:B------:R-:W-:Y:S05]  /*4600*/  BSYNC B1 ;  /* 0x0000000000017941 */ /* 0x000fea0003800000 */
.L_x_128:
[----:B------:R-:W-:Y:S05]  /*4610*/  BRA `(.L_x_130) ;  /* 0xffffffc800cc7947 */ /* 0x000fea000383ffff */
.L_x_102:
[----:B------:R-:W0:Y:S01]  /*4620*/  S2R R30, SR_GEMASK ;  /* 0x00000000001e7919 */ /* 0x000e220000003c00 */
[----:B------:R-:W-:Y:S01]  /*4630*/  BSSY B1, `(.L_x_131) ;  /* 0x0000006000017945 */ /* 0x000fe20003800000 */
[----:B------:R-:W-:Y:S01]  /*4640*/  PLOP3.LUT P0, PT, P0, PT, PT, 0x8, 0x80 ;  /* 0x000000000080781c */ /* 0x000fe2000070e170 */
[----:B------:R-:W-:-:S12]  /*4650*/  IMAD.MOV.U32 R21, RZ, RZ, -0x1 ;  /* 0xffffffffff157424 */ /* 0x000fd800078e00ff */
[----:B0-----:R-:W-:Y:S05]  /*4660*/  WARPSYNC.COLLECTIVE R21, `(.L_x_132) ;  /* 0x0000000015087348 */ /* 0x001fea0003c00000 */
[----:B------:R-:W-:Y:S01]  /*4670*/  VOTE.ANY R21, PT, P0 ;  /* 0x0000000000157806 */ /* 0x000fe200000e0100 */
[----:B0-----:R-:W-:Y:S06]  /*4680*/  ENDCOLLECTIVE ;  /* 0x000000000000791b */ /* 0x001fec0003800000 */
.L_x_132:
[----:B------:R-:W-:Y:S05]  /*4690*/  BSYNC B1 ;  /* 0x0000000000017941 */ /* 0x000fea0003800000 */
.L_x_131:
[----:B------:R-:W-:Y:S01]  /*46a0*/  LOP3.LUT R21, R21, 0x80000000, R30, 0xec, !PT ;  /* 0x8000000015157812 */ /* 0x000fe200078eec1e */
[----:B------:R-:W-:Y:S02]  /*46b0*/  IMAD.MOV.U32 R17, RZ, RZ, 0x1 ;  /* 0x00000001ff117424 */ /* 0x000fe400078e00ff */
[----:B------:R-:W-:Y:S02]  /*46c0*/  VIADD R41, R39, 0x2 ;  /* 0x0000000227297836 */ /* 0x000fe40000000000 */
[----:B------:R-:W-:Y:S02]  /*46d0*/  VIADD R16, R21, 0xffffffff ;  /* 0xffffffff15107836 */ /* 0x000fe40000000000 */
[C---:B------:R-:W-:Y:S02]  /*46e0*/  VIADD R43, R39.reuse, 0x4 ;  /* 0x00000004272b7836 */ /* 0x040fe40000000000 */
[----:B------:R-:W-:Y:S01]  /*46f0*/  VIADD R44, R39, 0x8 ;  /* 0x00000008272c7836 */ /* 0x000fe20000000000 */
[----:B------:R-:W-:Y:S01]  /*4700*/  LOP3.LUT R28, R21, R16, RZ, 0xc, !PT ;  /* 0x00000010151c7212 */ /* 0x000fe200078e0cff */
[----:B------:R-:W-:-:S02]  /*4710*/  IMAD.MOV.U32 R16, RZ, RZ, R27 ;  /* 0x000000ffff107224 */ /* 0x000fc400078e001b */
[----:B------:R-:W-:Y:S01]  /*4720*/  IMAD.MOV.U32 R21, RZ, RZ, -0x1 ;  /* 0xffffffffff157424 */ /* 0x000fe200078e00ff */
[----:B------:R0:W1:Y:S01]  /*4730*/  POPC R20, R28 ;  /* 0x0000001c00147309 */ /* 0x0000620000000000 */
[----:B------:R-:W-:-:S07]  /*4740*/  VIADD R45, R39, 0x10 ;  /* 0x00000010272d7836 */ /* 0x000fce0000000000 */
[----:B01----:R-:W-:Y:S05]  /*4750*/  WARPSYNC.COLLECTIVE R21, `(.L_x_133) ;  /* 0x0000000015087348 */ /* 0x003fea0003c00000 */
[----:B-1----:R1:W2:Y:S02]  /*4760*/  SHFL.DOWN P3, R22, R16, R17, R20 ;  /* 0x0800001110167389 */ /* 0x0022a40000060014 */
[----:B012---:R-:W-:Y:S05]  /*4770*/  ENDCOLLECTIVE ;  /* 0x000000000000791b */ /* 0x007fea0003800000 */
.L_x_133:
[-C--:B------:R-:W-:Y:S02]  /*4780*/  ISETP.GE.AND P0, PT, R39, R20.reuse, PT ;  /* 0x000000142700720c */ /* 0x080fe40003f06270 */
[-C--:B------:R-:W-:Y:S01]  /*4790*/  ISETP.GT.AND P2, PT, R45, R20.reuse, PT ;  /* 0x000000142d00720c */ /* 0x080fe20003f44270 */
        /* <DEDUP_REMOVED lines=8> */
.L_x_134:
        /* <DEDUP_REMOVED lines=8> */
.L_x_135:
[----:B------:R-:W-:Y:S01]  /*48a0*/  IMAD.MOV.U32 R17, RZ, RZ, 0x8 ;  /* 0x00000008ff117424 */ /* 0x000fe200078e00ff */
[----:B------:R-:W-:Y:S02]  /*48b0*/  SEL R22, R22, RZ, !P0 ;  /* 0x000000ff16167207 */ /* 0x000fe40004000000 */
[----:B------:R-:W-:-:S03]  /*48c0*/  ISETP.GT.AND P0, PT, R44, R20, PT ;  /* 0x000000142c00720c */ /* 0x000fc60003f04270 */
[----:B------:R-:W-:Y:S02]  /*48d0*/  IMAD.IADD R27, R29, 0x1, R22 ;  /* 0x000000011d1b7824 */ /* 0x000fe400078e0216 */
[----:B------:R-:W0:Y:S02]  /*48e0*/  LDC.64 R28, c[0x0][0x390] ;  /* 0x0000e400ff1c7b82 */ /* 0x000e240000000a00 */
[----:B------:R-:W-:-:S07]  /*48f0*/  IMAD.MOV.U32 R16, RZ, RZ, R27 ;  /* 0x000000ffff107224 */ /* 0x000fce00078e001b */
[----:B0-----:R-:W-:Y:S05]  /*4900*/  WARPSYNC.COLLECTIVE R21, `(.L_x_136) ;  /* 0x0000000015087348 */ /* 0x001fea0003c00000 */
[----:B------:R1:W2:Y:S02]  /*4910*/  SHFL.DOWN P3, R22, R16, R17, R20 ;  /* 0x0800001110167389 */ /* 0x0002a40000060014 */
[----:B012---:R-:W-:Y:S05]  /*4920*/  ENDCOLLECTIVE ;  /* 0x000000000000791b */ /* 0x007fea0003800000 */
.L_x_136:
[----:B------:R-:W-:Y:S01]  /*4930*/  IMAD.MOV.U32 R17, RZ, RZ, 0x10 ;  /* 0x00000010ff117424 */ /* 0x000fe200078e00ff */
[----:B------:R-:W-:Y:S02]  /*4940*/  SEL R22, R22, RZ, !P0 ;  /* 0x000000ff16167207 */ /* 0x000fe40004000000 */
[----:B------:R-:W-:-:S03]  /*4950*/  ISETP.NE.AND P0, PT, R26, 0x65, PT ;  /* 0x000000651a00780c */ /* 0x000fc60003f05270 */
[----:B------:R-:W-:-:S04]  /*4960*/  IMAD.IADD R47, R27, 0x1, R22 ;  /* 0x000000011b2f7824 */ /* 0x000fc800078e0216 */
[----:B------:R-:W-:-:S07]  /*4970*/  IMAD.MOV.U32 R16, RZ, RZ, R47 ;  /* 0x000000ffff107224 */ /* 0x000fce00078e002f */
[----:B------:R-:W-:Y:S05]  /*4980*/  WARPSYNC.COLLECTIVE R21, `(.L_x_137) ;  /* 0x0000000015087348 */ /* 0x000fea0003c00000 */
[----:B------:R0:W1:Y:S02]  /*4990*/  SHFL.DOWN P3, R22, R16, R17, R20 ;  /* 0x0800001110167389 */ /* 0x0000640000060014 */
[----:B01----:R-:W-:Y:S05]  /*49a0*/  ENDCOLLECTIVE ;  /* 0x000000000000791b */ /* 0x003fea0003800000 */
.L_x_137:
[----:B------:R-:W-:Y:S05]  /*49b0*/  WARPSYNC.COLLECTIVE R21, `(.L_x_138) ;  /* 0x0000000015087348 */ /* 0x000fea0003c00000 */
[----:B------:R-:W-:Y:S01]  /*49c0*/  VOTE.ALL P0, P0 ;  /* 0x0000000000ff7806 */ /* 0x000fe20000000000 */
[----:B------:R-:W-:-:S12]  /*49d0*/  ENDCOLLECTIVE ;  /* 0x000000000000791b */ /* 0x000fd80003800000 */
.L_x_138:
[----:B------:R-:W-:Y:S02]  /*49e0*/  IADD3 R28, P3, PT, R28, 0x100, RZ ;  /* 0x000001001c1c7810 */ /* 0x000fe40007f7e0ff */
[----:B------:R-:W-:-:S03]  /*49f0*/  SEL R22, R22, RZ, !P2 ;  /* 0x000000ff16167207 */ /* 0x000fc60005000000 */
[----:B------:R-:W-:Y:S02]  /*4a00*/  IMAD.X R3, RZ, RZ, R29, P3 ;  /* 0x000000ffff037224 */ /* 0x000fe400018e061d */
[----:B------:R-:W-:Y:S01]  /*4a10*/  IMAD.IADD R46, R47, 0x1, R22 ;  /* 0x000000012f2e7824 */ /* 0x000fe200078e0216 */
[----:B------:R-:W-:Y:S06]  /*4a20*/  BRA `(.L_x_139) ;  /* 0xffffffc800647947 */ /* 0x000fec000383ffff */
.L_x_104:
[----:B------:R-:W-:Y:S01]  /*4a30*/  BSSY B1, `(.L_x_140) ;  /* 0x0000006000017945 */ /* 0x000fe20003800000 */
[----:B------:R-:W-:Y:S01]  /*4a40*/  PLOP3.LUT P0, PT, P0, PT, PT, 0x8, 0x80 ;  /* 0x000000000080781c */ /* 0x000fe2000070e170 */
[----:B------:R-:W-:-:S12]  /*4a50*/  IMAD.MOV.U32 R21, RZ, RZ, -0x1 ;  /* 0xffffffffff157424 */ /* 0x000fd800078e00ff */
[----:B------:R-:W-:Y:S05]  /*4a60*/  WARPSYNC.COLLECTIVE R21, `(.L_x_141) ;  /* 0x0000000015087348 */ /* 0x000fea0003c00000 */
[----:B------:R-:W-:Y:S01]  /*4a70*/  VOTE.ANY P0, P0 ;  /* 0x0000000000ff7806 */ /* 0x000fe20000000100 */
[----:B------:R-:W-:-:S12]  /*4a80*/  ENDCOLLECTIVE ;  /* 0x000000000000791b */ /* 0x000fd80003800000 */
.L_x_141:
[----:B------:R-:W-:Y:S05]  /*4a90*/  BSYNC B1 ;  /* 0x0000000000017941 */ /* 0x000fea0003800000 */
.L_x_140:
[----:B------:R-:W-:Y:S05]  /*4aa0*/  BRA `(.L_x_142) ;  /* 0xffffffc800747947 */ /* 0x000fea000383ffff */
.L_x_106:
[----:B------:R-:W-:Y:S01]  /*4ab0*/  BSSY B1, `(.L_x_143) ;  /* 0x0000006000017945 */ /* 0x000fe20003800000 */
[----:B------:R-:W-:Y:S01]  /*4ac0*/  PLOP3.LUT P0, PT, P0, PT, PT, 0x8, 0x80 ;  /* 0x000000000080781c */ /* 0x000fe2000070e170 */
[----:B------:R-:W-:-:S12]  /*4ad0*/  IMAD.MOV.U32 R21, RZ, RZ, -0x1 ;  /* 0xffffffffff157424 */ /* 0x000fd800078e00ff */
[----:B------:R-:W-:Y:S05]  /*4ae0*/  WARPSYNC.COLLECTIVE R21, `(.L_x_144) ;  /* 0x0000000015087348 */ /* 0x000fea0003c00000 */
[----:B------:R-:W-:Y:S01]  /*4af0*/  VOTE.ANY P0, P0 ;  /* 0x0000000000ff7806 */ /* 0x000fe20000000100 */
[----:B------:R-:W-:-:S12]  /*4b00*/  ENDCOLLECTIVE ;  /* 0x000000000000791b */ /* 0x000fd80003800000 */
.L_x_144:
[----:B------:R-:W-:Y:S05]  /*4b10*/  BSYNC B1 ;  /* 0x0000000000017941 */ /* 0x000fea0003800000 */
.L_x_143:
[----:B------:R-:W-:Y:S05]  /*4b20*/  BRA `(.L_x_145) ;  /* 0xffffffc800c87947 */ /* 0x000fea000383ffff */
.L_x_108:
[----:B------:R-:W-:Y:S01]  /*4b30*/  BSSY B1, `(.L_x_146) ;  /* 0x0000006000017945 */ /* 0x000fe20003800000 */
[----:B------:R-:W-:Y:S01]  /*4b40*/  PLOP3.LUT P0, PT, P0, PT, PT, 0x8, 0x80 ;  /* 0x000000000080781c */ /* 0x000fe2000070e170 */
[----:B------:R-:W-:-:S12]  /*4b50*/  IMAD.MOV.U32 R21, RZ, RZ, -0x1 ;  /* 0xffffffffff157424 */ /* 0x000fd800078e00ff */
[----:B------:R-:W-:Y:S05]  /*4b60*/  WARPSYNC.COLLECTIVE R21, `(.L_x_147) ;  /* 0x0000000015087348 */ /* 0x000fea0003c00000 */
[----:B------:R-:W-:Y:S01]  /*4b70*/  VOTE.ANY R21, PT, P0 ;  /* 0x0000000000157806 */ /* 0x000fe200000e0100 */
[----:B------:R-:W-:Y:S06]  /*4b80*/  ENDCOLLECTIVE ;  /* 0x000000000000791b */ /* 0x000fec0003800000 */
.L_x_147:
[----:B------:R-:W-:Y:S05]  /*4b90*/  BSYNC B1 ;  /* 0x0000000000017941 */ /* 0x000fea0003800000 */
.L_x_146:
        /* <DEDUP_REMOVED lines=11> */
.L_x_148:
        /* <DEDUP_REMOVED lines=9> */
.L_x_149:
        /* <DEDUP_REMOVED lines=8> */
.L_x_150:
        /* <DEDUP_REMOVED lines=8> */
.L_x_151:
        /* <DEDUP_REMOVED lines=8> */
.L_x_152:
[----:B------:R-:W-:Y:S02]  /*4e60*/  SEL R22, R22, RZ, !P0 ;  /* 0x000000ff16167207 */ /* 0x000fe40004000000 */
[----:B------:R-:W-:Y:S02]  /*4e70*/  ISETP.NE.AND P0, PT, R26, 0x65, PT ;  /* 0x000000651a00780c */ /* 0x000fe40003f05270 */
[----:B------:R-:W-:-:S11]  /*4e80*/  IADD3 R46, PT, PT, R47, R22, R46 ;  /* 0x000000162f2e7210 */ /* 0x000fd60007ffe02e */
[----:B------:R-:W-:Y:S05]  /*4e90*/  WARPSYNC.COLLECTIVE R21, `(.L_x_153) ;  /* 0x0000000015087348 */ /* 0x000fea0003c00000 */
[----:B------:R-:W-:Y:S01]  /*4ea0*/  VOTE.ALL P0, P0 ;  /* 0x0000000000ff7806 */ /* 0x000fe20000000000 */
[----:B------:R-:W-:-:S12]  /*4eb0*/  ENDCOLLECTIVE ;  /* 0x000000000000791b */ /* 0x000fd80003800000 */
.L_x_153:
[----:B------:R-:W-:Y:S05]  /*4ec0*/  BRA `(.L_x_154) ;  /* 0xffffffc800607947 */ /* 0x000fea000383ffff */
.L_x_113:
[----:B------:R-:W-:Y:S01]  /*4ed0*/  BSSY B0, `(.L_x_155) ;  /* 0x0000006000007945 */ /* 0x000fe20003800000 */
[----:B------:R-:W-:Y:S01]  /*4ee0*/  PLOP3.LUT P0, PT, P0, PT, PT, 0x8, 0x80 ;  /* 0x000000000080781c */ /* 0x000fe2000070e170 */
[----:B------:R-:W-:-:S12]  /*4ef0*/  IMAD.MOV.U32 R21, RZ, RZ, -0x1 ;  /* 0xffffffffff157424 */ /* 0x000fd800078e00ff */
[----:B------:R-:W-:Y:S05]  /*4f00*/  WARPSYNC.COLLECTIVE R21, `(.L_x_156) ;  /* 0x0000000015087348 */ /* 0x000fea0003c00000 */
[----:B------:R-:W-:Y:S01]  /*4f10*/  VOTE.ANY P0, P0 ;  /* 0x0000000000ff7806 */ /* 0x000fe20000000100 */
[----:B------:R-:W-:-:S12]  /*4f20*/  ENDCOLLECTIVE ;  /* 0x000000000000791b */ /* 0x000fd80003800000 */
.L_x_156:
[----:B------:R-:W-:Y:S05]  /*4f30*/  BSYNC B0 ;  /* 0x0000000000007941 */ /* 0x000fea0003800000 */
.L_x_155:
[----:B------:R-:W-:Y:S05]  /*4f40*/  BRA `(.L_x_157) ;  /* 0xffffffe000987947 */ /* 0x000fea000383ffff */
.L_x_115:
[----:B------:R-:W-:Y:S01]  /*4f50*/  BSSY B0, `(.L_x_158) ;  /* 0x0000006000007945 */ /* 0x000fe20003800000 */
[----:B------:R-:W-:Y:S01]  /*4f60*/  PLOP3.LUT P0, PT, P0, PT, PT, 0x8, 0x80 ;  /* 0x000000000080781c */ /* 0x000fe2000070e170 */
[----:B------:R-:W-:-:S12]  /*4f70*/  IMAD.MOV.U32 R21, RZ, RZ, -0x1 ;  /* 0xffffffffff157424 */ /* 0x000fd800078e00ff */
[----:B------:R-:W-:Y:S05]  /*4f80*/  WARPSYNC.COLLECTIVE R21, `(.L_x_159) ;  /* 0x0000000015087348 */ /* 0x000fea0003c00000 */
[----:B------:R-:W-:Y:S01]  /*4f90*/  VOTE.ANY P0, P0 ;  /* 0x0000000000ff7806 */ /* 0x000fe20000000100 */
[----:B------:R-:W-:-:S12]  /*4fa0*/  ENDCOLLECTIVE ;  /* 0x000000000000791b */ /* 0x000fd80003800000 */
.L_x_159:
[----:B------:R-:W-:Y:S05]  /*4fb0*/  BSYNC B0 ;  /* 0x0000000000007941 */ /* 0x000fea0003800000 */
.L_x_158:
[----:B------:R-:W-:Y:S05]  /*4fc0*/  BRA `(.L_x_160) ;  /* 0xffffffe000ec7947 */ /* 0x000fea000383ffff */
.L_x_117:
[----:B------:R-:W0:Y:S01]  /*4fd0*/  S2R R26, SR_GEMASK ;  /* 0x00000000001a7919 */ /* 0x000e220000003c00 */
[----:B------:R-:W-:Y:S01]  /*4fe0*/  BSSY B0, `(.L_x_161) ;  /* 0x0000006000007945 */ /* 0x000fe20003800000 */
[----:B------:R-:W-:Y:S01]  /*4ff0*/  PLOP3.LUT P0, PT, P0, PT, PT, 0x8, 0x80 ;  /* 0x000000000080781c */ /* 0x000fe2000070e170 */
[----:B------:R-:W-:-:S12]  /*5000*/  IMAD.MOV.U32 R21, RZ, RZ, -0x1 ;  /* 0xffffffffff157424 */ /* 0x000fd800078e00ff */
[----:B0-----:R-:W-:Y:S05]  /*5010*/  WARPSYNC.COLLECTIVE R21, `(.L_x_162) ;  /* 0x0000000015087348 */ /* 0x001fea0003c00000 */
[----:B------:R-:W-:Y:S01]  /*5020*/  VOTE.ANY R21, PT, P0 ;  /* 0x0000000000157806 */ /* 0x000fe200000e0100 */
[----:B0-----:R-:W-:Y:S06]  /*5030*/  ENDCOLLECTIVE ;  /* 0x000000000000791b */ /* 0x001fec0003800000 */
.L_x_162:
[----:B------:R-:W-:Y:S05]  /*5040*/  BSYNC B0 ;  /* 0x0000000000007941 */ /* 0x000fea0003800000 */
.L_x_161:
[----:B------:R-:W-:Y:S01]  /*5050*/  LOP3.LUT R21, R21, 0x80000000, R26, 0xec, !PT ;  /* 0x8000000015157812 */ /* 0x000fe200078eec1a */
[----:B------:R-:W-:-:S04]  /*5060*/  IMAD.MOV.U32 R17, RZ, RZ, 0x1 ;  /* 0x00000001ff117424 */ /* 0x000fc800078e00ff */
        /* <DEDUP_REMOVED lines=8> */
.L_x_163:
[----:B------:R-:W-:Y:S01]  /*50f0*/  ISETP.GE.AND P0, PT, R38, R20, PT ;  /* 0x000000142600720c */ /* 0x000fe20003f06270 */
[----:B------:R-:W-:-:S03]  /*5100*/  IMAD.MOV.U32 R17, RZ, RZ, 0x2 ;  /* 0x00000002ff117424 */ /* 0x000fc600078e00ff */
[----:B------:R-:W-:-:S05]  /*5110*/  SEL R22, R22, RZ, !P0 ;  /* 0x000000ff16167207 */ /* 0x000fca0004000000 */
[----:B------:R-:W-:Y:S02]  /*5120*/  IMAD.IADD R43, R22, 0x1, R19 ;  /* 0x00000001162b7824 */ /* 0x000fe400078e0213 */
[----:B------:R-:W-:Y:S02]  /*5130*/  VIADD R19, R38, 0x2 ;  /* 0x0000000226137836 */ /* 0x000fe40000000000 */
[----:B------:R-:W-:-:S03]  /*5140*/  IMAD.MOV.U32 R16, RZ, RZ, R43 ;  /* 0x000000ffff107224 */ /* 0x000fc600078e002b */
[----:B------:R-:W-:Y:S01]  /*5150*/  ISETP.GT.AND P0, PT, R19, R20, PT ;  /* 0x000000141300720c */ /* 0x000fe20003f04270 */
[----:B------:R-:W-:-:S12]  /*5160*/  VIADD R19, R38, 0x4 ;  /* 0x0000000426137836 */ /* 0x000fd80000000000 */
[----:B------:R-:W-:Y:S05]  /*5170*/  WARPSYNC.COLLECTIVE R21, `(.L_x_164) ;  /* 0x0000000015087348 */ /* 0x000fea0003c00000 */
[----:B------:R0:W1:Y:S02]  /*5180*/  SHFL.DOWN P3, R22, R16, R17, R20 ;  /* 0x0800001110167389 */ /* 0x0000640000060014 */
[----:B01----:R-:W-:Y:S05]  /*5190*/  ENDCOLLECTIVE ;  /* 0x000000000000791b */ /* 0x003fea0003800000 */
.L_x_164:
[----:B------:R-:W-:Y:S01]  /*51a0*/  IMAD.MOV.U32 R17, RZ, RZ, 0x4 ;  /* 0x00000004ff117424 */ /* 0x000fe200078e00ff */
[----:B------:R-:W-:Y:S02]  /*51b0*/  SEL R22, R22, RZ, !P0 ;  /* 0x000000ff16167207 */ /* 0x000fe40004000000 */
[----:B------:R-:W-:-:S03]  /*51c0*/  ISETP.GT.AND P0, PT, R19, R20, PT ;  /* 0x000000141300720c */ /* 0x000fc60003f04270 */
[----:B------:R-:W-:Y:S02]  /*51d0*/  IMAD.IADD R45, R43, 0x1, R22 ;  /* 0x000000012b2d7824 */ /* 0x000fe400078e0216 */
[----:B------:R-:W-:Y:S02]  /*51e0*/  VIADD R43, R38, 0x8 ;  /* 0x00000008262b7836 */ /* 0x000fe40000000000 */
[----:B------:R-:W-:-:S07]  /*51f0*/  IMAD.MOV.U32 R16, RZ, RZ, R45 ;  /* 0x000000ffff107224 */ /* 0x000fce00078e002d */
[----:B------:R-:W-:Y:S05]  /*5200*/  WARPSYNC.COLLECTIVE R21, `(.L_x_165) ;  /* 0x0000000015087348 */ /* 0x000fea0003c00000 */
[----:B------:R0:W1:Y:S02]  /*5210*/  SHFL.DOWN P3, R22, R16, R17, R20 ;  /* 0x0800001110167389 */ /* 0x0000640000060014 */
[----:B01----:R-:W-:Y:S05]  /*5220*/  ENDCOLLECTIVE ;  /* 0x000000000000791b */ /* 0x003fea0003800000 */
.L_x_165:
        /* <DEDUP_REMOVED lines=9> */
.L_x_166:
[----:B------:R-:W-:Y:S01]  /*52c0*/  IMAD.MOV.U32 R17, RZ, RZ, 0x10 ;  /* 0x00000010ff117424 */ /* 0x000fe200078e00ff */
[----:B------:R-:W-:Y:S02]  /*52d0*/  SEL R22, R22, RZ, !P0 ;  /* 0x000000ff16167207 */ /* 0x000fe40004000000 */
[----:B------:R-:W-:-:S03]  /*52e0*/  ISETP.NE.AND P0, PT, R18, 0x65, PT ;  /* 0x000000651200780c */ /* 0x000fc60003f05270 */
[----:B------:R-:W-:Y:S02]  /*52f0*/  IMAD.IADD R43, R19, 0x1, R22 ;  /* 0x00000001132b7824 */ /* 0x000fe400078e0216 */
[----:B------:R-:W-:Y:S02]  /*5300*/  VIADD R19, R38, 0x10 ;  /* 0x0000001026137836 */ /* 0x000fe40000000000 */
[----:B------:R-:W-:-:S03]  /*5310*/  IMAD.MOV.U32 R16, RZ, RZ, R43 ;  /* 0x000000ffff107224 */ /* 0x000fc600078e002b */
[----:B------:R-:W-:-:S13]  /*5320*/  ISETP.GT.AND P2, PT, R19, R20, PT ;  /* 0x000000141300720c */ /* 0x000fda0003f44270 */
[----:B------:R-:W-:Y:S05]  /*5330*/  WARPSYNC.COLLECTIVE R21, `(.L_x_167) ;  /* 0x0000000015087348 */ /* 0x000fea0003c00000 */
[----:B------:R0:W1:Y:S02]  /*5340*/  SHFL.DOWN P3, R22, R16, R17, R20 ;  /* 0x0800001110167389 */ /* 0x0000640000060014 */
[----:B01----:R-:W-:Y:S05]  /*5350*/  ENDCOLLECTIVE ;  /* 0x000000000000791b */ /* 0x003fea0003800000 */
.L_x_167:
[----:B------:R-:W-:Y:S05]  /*5360*/  WARPSYNC.COLLECTIVE R21, `(.L_x_168) ;  /* 0x0000000015087348 */ /* 0x000fea0003c00000 */
[----:B------:R-:W-:Y:S01]  /*5370*/  VOTE.ALL P0, P0 ;  /* 0x0000000000ff7806 */ /* 0x000fe20000000000 */
[----:B------:R-:W-:-:S12]  /*5380*/  ENDCOLLECTIVE ;  /* 0x000000000000791b */ /* 0x000fd80003800000 */
.L_x_168:
[----:B------:R-:W-:Y:S02]  /*5390*/  IADD3 R44, P3, PT, R44, 0x100, RZ ;  /* 0x000001002c2c7810 */ /* 0x000fe40007f7e0ff */
[----:B------:R-:W-:-:S03]  /*53a0*/  SEL R22, R22, RZ, !P2 ;  /* 0x000000ff16167207 */ /* 0x000fc60005000000 */
[----:B------:R-:W-:Y:S02]  /*53b0*/  IMAD.X R45, RZ, RZ, R45, P3 ;  /* 0x000000ffff2d7224 */ /* 0x000fe400018e062d */
[----:B------:R-:W-:Y:S01]  /*53c0*/  IMAD.IADD R46, R43, 0x1, R22 ;  /* 0x000000012b2e7824 */ /* 0x000fe200078e0216 */
[----:B------:R-:W-:Y:S06]  /*53d0*/  BRA `(.L_x_169) ;  /* 0xffffffe000847947 */ /* 0x000fec000383ffff */
.L_x_119:
[----:B------:R-:W-:Y:S01]  /*53e0*/  BSSY B0, `(.L_x_170) ;  /* 0x0000006000007945 */ /* 0x000fe20003800000 */
[----:B------:R-:W-:Y:S01]  /*53f0*/  PLOP3.LUT P0, PT, P0, PT, PT, 0x8, 0x80 ;  /* 0x000000000080781c */ /* 0x000fe2000070e170 */
[----:B------:R-:W-:-:S12]  /*5400*/  IMAD.MOV.U32 R21, RZ, RZ, -0x1 ;  /* 0xffffffffff157424 */ /* 0x000fd800078e00ff */
[----:B------:R-:W-:Y:S05]  /*5410*/  WARPSYNC.COLLECTIVE R21, `(.L_x_171) ;  /* 0x0000000015087348 */ /* 0x000fea0003c00000 */
[----:B------:R-:W-:Y:S01]  /*5420*/  VOTE.ANY P0, P0 ;  /* 0x0000000000ff7806 */ /* 0x000fe20000000100 */
[----:B------:R-:W-:-:S12]  /*5430*/  ENDCOLLECTIVE ;  /* 0x000000000000791b */ /* 0x000fd80003800000 */
.L_x_171:
[----:B------:R-:W-:Y:S05]  /*5440*/  BSYNC B0 ;  /* 0x0000000000007941 */ /* 0x000fea0003800000 */
.L_x_170:
[----:B------:R-:W-:Y:S05]  /*5450*/  BRA `(.L_x_172) ;  /* 0xffffffe0008c7947 */ /* 0x000fea000383ffff */
.L_x_121:
[----:B------:R-:W-:Y:S01]  /*5460*/  BSSY B0, `(.L_x_173) ;  /* 0x0000006000007945 */ /* 0x000fe20003800000 */
[----:B------:R-:W-:Y:S01]  /*5470*/  PLOP3.LUT P0, PT, P0, PT, PT, 0x8, 0x80 ;  /* 0x000000000080781c */ /* 0x000fe2000070e170 */
[----:B------:R-:W-:-:S12]  /*5480*/  IMAD.MOV.U32 R21, RZ, RZ, -0x1 ;  /* 0xffffffffff157424 */ /* 0x000fd800078e00ff */
[----:B------:R-:W-:Y:S05]  /*5490*/  WARPSYNC.COLLECTIVE R21, `(.L_x_174) ;  /* 0x0000000015087348 */ /* 0x000fea0003c00000 */
[----:B------:R-:W-:Y:S01]  /*54a0*/  VOTE.ANY P0, P0 ;  /* 0x0000000000ff7806 */ /* 0x000fe20000000100 */
[----:B------:R-:W-:-:S12]  /*54b0*/  ENDCOLLECTIVE ;  /* 0x000000000000791b */ /* 0x000fd80003800000 */
.L_x_174:
[----:B------:R-:W-:Y:S05]  /*54c0*/  BSYNC B0 ;  /* 0x0000000000007941 */ /* 0x000fea0003800000 */
.L_x_173:
[----:B------:R-:W-:Y:S05]  /*54d0*/  BRA `(.L_x_175) ;  /* 0xffffffe000e07947 */ /* 0x000fea000383ffff */
.L_x_123:
[----:B------:R-:W-:Y:S01]  /*54e0*/  BSSY B0, `(.L_x_176) ;  /* 0x0000006000007945 */ /* 0x000fe20003800000 */
[----:B------:R-:W-:Y:S01]  /*54f0*/  PLOP3.LUT P0, PT, P0, PT, PT, 0x8, 0x80 ;  /* 0x000000000080781c */ /* 0x000fe2000070e170 */
[----:B------:R-:W-:-:S12]  /*5500*/  IMAD.MOV.U32 R21, RZ, RZ, -0x1 ;  /* 0xffffffffff157424 */ /* 0x000fd800078e00ff */
[----:B------:R-:W-:Y:S05]  /*5510*/  WARPSYNC.COLLECTIVE R21, `(.L_x_177) ;  /* 0x0000000015087348 */ /* 0x000fea0003c00000 */
[----:B------:R-:W-:Y:S01]  /*5520*/  VOTE.ANY R21, PT, P0 ;  /* 0x0000000000157806 */ /* 0x000fe200000e0100 */
[----:B------:R-:W-:Y:S06]  /*5530*/  ENDCOLLECTIVE ;  /* 0x000000000000791b */ /* 0x000fec0003800000 */
.L_x_177:
[----:B------:R-:W-:Y:S05]  /*5540*/  BSYNC B0 ;  /* 0x0000000000007941 */ /* 0x000fea0003800000 */
.L_x_176:
        /* <DEDUP_REMOVED lines=11> */
.L_x_178:
        /* <DEDUP_REMOVED lines=11> */
.L_x_179:
        /* <DEDUP_REMOVED lines=9> */
.L_x_180:
        /* <DEDUP_REMOVED lines=8> */
.L_x_181:
        /* <DEDUP_REMOVED lines=9> */
.L_x_182:
[----:B------:R-:W-:Y:S02]  /*5850*/  SEL R22, R22, RZ, !P0 ;  /* 0x000000ff16167207 */ /* 0x000fe40004000000 */
[----:B------:R-:W-:Y:S02]  /*5860*/  ISETP.NE.AND P0, PT, R18, 0x65, PT ;  /* 0x000000651200780c */ /* 0x000fe40003f05270 */
[----:B------:R-:W-:-:S11]  /*5870*/  IADD3 R46, PT, PT, R47, R22, R46 ;  /* 0x000000162f2e7210 */ /* 0x000fd60007ffe02e */
[----:B------:R-:W-:Y:S05]  /*5880*/  WARPSYNC.COLLECTIVE R21, `(.L_x_183) ;  /* 0x0000000015087348 */ /* 0x000fea0003c00000 */
[----:B------:R-:W-:Y:S01]  /*5890*/  VOTE.ALL P0, P0 ;  /* 0x0000000000ff7806 */ /* 0x000fe20000000000 */
[----:B------:R-:W-:-:S12]  /*58a0*/  ENDCOLLECTIVE ;  /* 0x000000000000791b */ /* 0x000fd80003800000 */
.L_x_183:
[----:B------:R-:W-:Y:S05]  /*58b0*/  BRA `(.L_x_184) ;  /* 0xffffffe000787947 */ /* 0x000fea000383ffff */
.L_x_185:
        /* <DEDUP_REMOVED lines=12> */
.L_x_196:


//--------------------- .text._ZN3cub18CUB_300001_SM_10006detail4scan20DeviceScanInitKernelINS0_13ScanTileStateIiLb1EEEEEvT_i --------------------------
	.section	.text._ZN3cub18CUB_300001_SM_10006detail4scan20DeviceScanInitKernelINS0_13ScanTileStateIiLb1EEEEEvT_i,"ax",@progbits
	.align	128
        .global         _ZN3cub18CUB_300001_SM_10006detail4scan20DeviceScanInitKernelINS0_13ScanTileStateIiLb1EEEEEvT_i
        .type           _ZN3cub18CUB_300001_SM_10006detail4scan20DeviceScanInitKernelINS0_13ScanTileStateIiLb1EEEEEvT_i,@function
        .size           _ZN3cub18CUB_300001_SM_10006detail4scan20DeviceScanInitKernelINS0_13ScanTileStateIiLb1EEEEEvT_i,(.L_x_197 - _ZN3cub18CUB_300001_SM_10006detail4scan20DeviceScanInitKernelINS0_13ScanTileStateIiLb1EEEEEvT_i)
        .other          _ZN3cub18CUB_300001_SM_10006detail4scan20DeviceScanInitKernelINS0_13ScanTileStateIiLb1EEEEEvT_i,@"STO_CUDA_ENTRY STV_DEFAULT"
_ZN3cub18CUB_300001_SM_10006detail4scan20DeviceScanInitKernelINS0_13ScanTileStateIiLb1EEEEEvT_i:
.text._ZN3cub18CUB_300001_SM_10006detail4scan20DeviceScanInitKernelINS0_13ScanTileStateIiLb1EEEEEvT_i:
[----:B------:R-:W-:Y:S01]  /*0000*/  LDC R1, c[0x0][0x37c] ;  /* 0x0000df00ff017b82 */ /* 0x000fe20000000800 */
[----:B------:R-:W0:Y:S07]  /*0010*/  S2R R0, SR_TID.X ;  /* 0x0000000000007919 */ /* 0x000e2e0000002100 */
[----:B------:R-:W1:Y:S01]  /*0020*/  S2UR UR6, SR_CTAID.X ;  /* 0x00000000000679c3 */ /* 0x000e620000002500 */
[----:B------:R-:W2:Y:S07]  /*0030*/  LDCU UR4, c[0x0][0x388] ;  /* 0x00007100ff0477ac */ /* 0x000eae0008000800 */
[----:B------:R-:W1:Y:S01]  /*0040*/  LDC R5, c[0x0][0x360] ;  /* 0x0000d800ff057b82 */ /* 0x000e620000000800 */
[----:B0-----:R-:W-:Y:S01]  /*0050*/  ISETP.GT.U32.AND P0, PT, R0, 0x1f, PT ;  /* 0x0000001f0000780c */ /* 0x001fe20003f04070 */
[----:B-1----:R-:W-:-:S03]  /*0060*/  IMAD R5, R5, UR6, R0 ;  /* 0x0000000605057c24 */ /* 0x002fc6000f8e0200 */
[----:B------:R-:W-:Y:S02]  /*0070*/  ISETP.NE.OR P0, PT, RZ, UR6, P0 ;  /* 0x00000006ff007c0c */ /* 0x000fe40008705670 */
[----:B--2---:R-:W-:Y:S01]  /*0080*/  ISETP.GE.AND P1, PT, R5, UR4, PT ;  /* 0x0000000405007c0c */ /* 0x004fe2000bf26270 */
[----:B------:R-:W0:-:S12]  /*0090*/  LDCU.64 UR4, c[0x0][0x358] ;  /* 0x00006b00ff0477ac */ /* 0x000e180008000a00 */
[----:B------:R-:W1:Y:S01]  /*00a0*/  @!P1 LDC.64 R2, c[0x0][0x380] ;  /* 0x0000e000ff029b82 */ /* 0x000e620000000a00 */
[----:B------:R-:W-:Y:S01]  /*00b0*/  @!P1 MOV R4, 0x63 ;  /* 0x0000006300049802 */ /* 0x000fe20000000f00 */
[----:B-1----:R-:W-:-:S04]  /*00c0*/  @!P1 IMAD.WIDE R2, R5, 0x8, R2 ;  /* 0x0000000805029825 */ /* 0x002fc800078e0202 */
[----:B------:R-:W-:-:S05]  /*00d0*/  HFMA2 R5, -RZ, RZ, 0, 0 ;  /* 0x00000000ff057431 */ /* 0x000fca00000001ff */
[----:B0-----:R0:W-:Y:S01]  /*00e0*/  @!P1 STG.E.64 desc[UR4][R2.64+0x100], R4 ;  /* 0x0001000402009986 */ /* 0x0011e2000c101b04 */
[----:B------:R-:W-:Y:S05]  /*00f0*/  @P0 EXIT ;  /* 0x000000000000094d */ /* 0x000fea0003800000 */
[----:B0-----:R-:W0:Y:S02]  /*0100*/  LDC.64 R2, c[0x0][0x380] ;  /* 0x0000e000ff027b82 */ /* 0x001e240000000a00 */
[----:B0-----:R-:W-:-:S05]  /*0110*/  IMAD.WIDE.U32 R2, R0, 0x8, R2 ;  /* 0x0000000800027825 */ /* 0x001fca00078e0002 */
[----:B------:R-:W-:Y:S01]  /*0120*/  STG.E.64 desc[UR4][R2.64], RZ ;  /* 0x000000ff02007986 */ /* 0x000fe2000c101b04 */
[----:B------:R-:W-:Y:S05]  /*0130*/  EXIT ;  /* 0x000000000000794d */ /* 0x000fea0003800000 */
.L_x_186:
        /* <DEDUP_REMOVED lines=12> */
.L_x_197:


//--------------------- .text._ZN3cub18CUB_300001_SM_10006detail11EmptyKernelIvEEvv --------------------------
	.section	.text._ZN3cub18CUB_300001_SM_10006detail11EmptyKernelIvEEvv,"ax",@progbits
	.align	128
        .global         _ZN3cub18CUB_300001_SM_10006detail11EmptyKernelIvEEvv
        .type           _ZN3cub18CUB_300001_SM_10006detail11EmptyKernelIvEEvv,@function
        .size           _ZN3cub18CUB_300001_SM_10006detail11EmptyKernelIvEEvv,(.L_x_198 - _ZN3cub18CUB_300001_SM_10006detail11EmptyKernelIvEEvv)
        .other          _ZN3cub18CUB_300001_SM_10006detail11EmptyKernelIvEEvv,@"STO_CUDA_ENTRY STV_DEFAULT"
_ZN3cub18CUB_300001_SM_10006detail11EmptyKernelIvEEvv:
.text._ZN3cub18CUB_300001_SM_10006detail11EmptyKernelIvEEvv:
[----:B------:R-:W-:Y:S01]  /*0000*/  LDC R1, c[0x0][0x37c] ;  /* 0x0000df00ff017b82 */ /* 0x000fe20000000800 */
[----:B------:R-:W-:Y:S05]  /*0010*/  EXIT ;  /* 0x000000000000794d */ /* 0x000fea0003800000 */
.L_x_187:
        /* <DEDUP_REMOVED lines=14> */
.L_x_198:


//--------------------- .text._Z17distribute_kernelPfS_PiS0_S0_iiifii --------------------------
	.section	.text._Z17distribute_kernelPfS_PiS0_S0_iiifii,"ax",@progbits
	.align	128
        .global         _Z17distribute_kernelPfS_PiS0_S0_iiifii
        .type           _Z17distribute_kernelPfS_PiS0_S0_iiifii,@function
        .size           _Z17distribute_kernelPfS_PiS0_S0_iiifii,(.L_x_199 - _Z17distribute_kernelPfS_PiS0_S0_iiifii)
        .other          _Z17distribute_kernelPfS_PiS0_S0_iiifii,@"STO_CUDA_ENTRY STV_DEFAULT"
_Z17distribute_kernelPfS_PiS0_S0_iiifii:
.text._Z17distribute_kernelPfS_PiS0_S0_iiifii:
[----:B------:R-:W-:Y:S01]  /*0000*/  LDC R1, c[0x0][0x37c] ;  /* 0x0000df00ff017b82 */ /* 0x000fe20000000800 */
[----:B------:R-:W0:Y:S07]  /*0010*/  S2R R14, SR_CTAID.X ;  /* 0x00000000000e7919 */ /* 0x000e2e0000002500 */
[----:B------:R-:W0:Y:S01]  /*0020*/  LDC.64 R16, c[0x0][0x3b8] ;  /* 0x0000ee00ff107b82 */ /* 0x000e220000000a00 */
[----:B------:R-:W1:Y:S01]  /*0030*/  S2R R13, SR_TID.X ;  /* 0x00000000000d7919 */ /* 0x000e620000002100 */
[----:B0-----:R-:W-:-:S05]  /*0040*/  IMAD R0, R14, 0x100, R16 ;  /* 0x000001000e007824 */ /* 0x001fca00078e0210 */
[----:B------:R-:W-:-:S04]  /*0050*/  IADD3 R0, PT, PT, -R0, RZ, RZ ;  /* 0x000000ff00007210 */ /* 0x000fc80007ffe1ff */
[----:B------:R-:W-:-:S04]  /*0060*/  VIADDMNMX R0, R0, R17, 0x100, PT ;  /* 0x0000010000007446 */ /* 0x000fc80003800111 */
[----:B-1----:R-:W-:-:S13]  /*0070*/  ISETP.GE.AND P0, PT, R13, R0, PT ;  /* 0x000000000d00720c */ /* 0x002fda0003f06270 */
[----:B------:R-:W-:Y:S05]  /*0080*/  @P0 EXIT ;  /* 0x000000000000094d */ /* 0x000fea0003800000 */
[----:B------:R-:W0:Y:S01]  /*0090*/  LDC.64 R18, c[0x0][0x3a8] ;  /* 0x0000ea00ff127b82 */ /* 0x000e220000000a00 */
[----:B------:R-:W-:Y:S01]  /*00a0*/  IMAD.IADD R15, R13, 0x1, R16 ;  /* 0x000000010d0f7824 */ /* 0x000fe200078e0210 */
[----:B------:R-:W1:Y:S04]  /*00b0*/  LDCU.64 UR4, c[0x0][0x358] ;  /* 0x00006b00ff0477ac */ /* 0x000e680008000a00 */
[----:B------:R-:W-:Y:S02]  /*00c0*/  LEA R15, R14, R15, 0x8 ;  /* 0x0000000f0e0f7211 */ /* 0x000fe400078e40ff */
[----:B------:R-:W2:Y:S08]  /*00d0*/  LDC R12, c[0x0][0x3b4] ;  /* 0x0000ed00ff0c7b82 */ /* 0x000eb00000000800 */
[----:B------:R-:W3:Y:S08]  /*00e0*/  LDC.64 R2, c[0x0][0x3a0] ;  /* 0x0000e800ff027b82 */ /* 0x000ef00000000a00 */
[----:B------:R-:W4:Y:S01]  /*00f0*/  LDC.64 R4, c[0x0][0x388] ;  /* 0x0000e200ff047b82 */ /* 0x000f220000000a00 */
[C-C-:B0-----:R-:W-:Y:S01]  /*0100*/  IADD3 R14, PT, PT, R16.reuse, R19, R18.reuse ;  /* 0x00000013100e7210 */ /* 0x141fe20007ffe012 */
[----:B------:R-:W-:-:S06]  /*0110*/  IMAD.IADD R16, R16, 0x1, R18 ;  /* 0x0000000110107824 */ /* 0x000fcc00078e0212 */
[----:B------:R-:W0:Y:S08]  /*0120*/  LDC.64 R6, c[0x0][0x380] ;  /* 0x0000e000ff067b82 */ /* 0x000e300000000a00 */
[----:B------:R-:W0:Y:S08]  /*0130*/  LDC.64 R8, c[0x0][0x390] ;  /* 0x0000e400ff087b82 */ /* 0x000e300000000a00 */
[----:B-123--:R-:W0:Y:S02]  /*0140*/  LDC.64 R10, c[0x0][0x398] ;  /* 0x0000e600ff0a7b82 */ /* 0x00ee240000000a00 */
.L_x_191:
[----:B-1--4-:R-:W-:-:S06]  /*0150*/  IMAD.WIDE R20, R15, 0x4, R4 ;  /* 0x000000040f147825 */ /* 0x012fcc00078e0204 */
[----:B------:R-:W2:Y:S01]  /*0160*/  LDG.E R21, desc[UR4][R20.64] ;  /* 0x0000000414157981 */ /* 0x000ea2000c1e1900 */
[----:B------:R-:W-:Y:S01]  /*0170*/  BSSY.RECONVERGENT B0, `(.L_x_188) ;  /* 0x000000f000007945 */ /* 0x000fe20003800200 */
[----:B0-----:R-:W-:-:S04]  /*0180*/  IMAD.WIDE R22, R15, 0x4, R10 ;  /* 0x000000040f167825 */ /* 0x001fc800078e020a */
[----:B------:R-:W-:Y:S01]  /*0190*/  IMAD.WIDE R18, R15, 0x4, R2 ;  /* 0x000000040f127825 */ /* 0x000fe200078e0202 */
[----:B--2---:R-:W-:-:S13]  /*01a0*/  FSETP.GEU.AND P0, PT, R21, R12, PT ;  /* 0x0000000c1500720b */ /* 0x004fda0003f0e000 */
[----:B------:R-:W-:Y:S05]  /*01b0*/  @P0 BRA `(.L_x_189) ;  /* 0x0000000000140947 */ /* 0x000fea0003800000 */
[----:B------:R-:W-:-:S05]  /*01c0*/  IMAD.WIDE R18, R15, 0x4, R8 ;  /* 0x000000040f127825 */ /* 0x000fca00078e0208 */
[----:B------:R0:W5:Y:S01]  /*01d0*/  LDG.E R17, desc[UR4][R18.64] ;  /* 0x0000000412117981 */ /* 0x000162000c1e1900 */
[----:B------:R-:W1:Y:S02]  /*01e0*/  LDCU UR6, c[0x0][0x3b8] ;  /* 0x00007700ff0677ac */ /* 0x000e640008000800 */
[----:B-1----:R-:W-:Y:S01]  /*01f0*/  MOV R20, UR6 ;  /* 0x0000000600147c02 */ /* 0x002fe20008000f00 */
[----:B0-----:R-:W-:Y:S06]  /*0200*/  BRA `(.L_x_190) ;  /* 0x0000000000147947 */ /* 0x001fec0003800000 */
.L_x_189:
[----:B------:R-:W-:-:S13]  /*0210*/  FSETP.NEU.AND P0, PT, R21, R12, PT ;  /* 0x0000000c1500720b */ /* 0x000fda0003f0d000 */
[----:B------:R0:W5:Y:S01]  /*0220*/  @!P0 LDG.E R17, desc[UR4][R22.64] ;  /* 0x0000000416118981 */ /* 0x000162000c1e1900 */
[----:B------:R-:W-:Y:S01]  /*0230*/  @!P0 IMAD.MOV.U32 R20, RZ, RZ, R16 ;  /* 0x000000ffff148224 */ /* 0x000fe200078e0010 */
[----:B------:R-:W-:Y:S02]  /*0240*/  @P0 MOV R20, R14 ;  /* 0x0000000e00140202 */ /* 0x000fe40000000f00 */
[----:B------:R0:W5:Y:S05]  /*0250*/  @P0 LDG.E R17, desc[UR4][R18.64] ;  /* 0x0000000412110981 */ /* 0x00016a000c1e1900 */
.L_x_190:
[----:B------:R-:W-:Y:S05]  /*0260*/  BSYNC.RECONVERGENT B0 ;  /* 0x0000000000007941 */ /* 0x000fea0003800200 */
.L_x_188:
[----:B-----5:R-:W-:Y:S01]  /*0270*/  IMAD.IADD R17, R20, 0x1, R17 ;  /* 0x0000000114117824 */ /* 0x020fe200078e0211 */
[----:B------:R-:W-:Y:S01]  /*0280*/  IADD3 R13, PT, PT, R13, 0x80, RZ ;  /* 0x000000800d0d7810 */ /* 0x000fe20007ffe0ff */
[----:B------:R-:W-:Y:S02]  /*0290*/  VIADD R15, R15, 0x80 ;  /* 0x000000800f0f7836 */ /* 0x000fe40000000000 */
[----:B0-----:R-:W-:Y:S01]  /*02a0*/  IMAD.WIDE R18, R17, 0x4, R6 ;  /* 0x0000000411127825 */ /* 0x001fe200078e0206 */
[----:B------:R-:W-:-:S04]  /*02b0*/  ISETP.GE.AND P0, PT, R13, R0, PT ;  /* 0x000000000d00720c */ /* 0x000fc80003f06270 */
[----:B------:R1:W-:Y:S09]  /*02c0*/  STG.E desc[UR4][R18.64], R21 ;  /* 0x0000001512007986 */ /* 0x0003f2000c101904 */
[----:B------:R-:W-:Y:S05]  /*02d0*/  @!P0 BRA `(.L_x_191) ;  /* 0xfffffffc009c8947 */ /* 0x000fea000383ffff */
[----:B------:R-:W-:Y:S05]  /*02e0*/  EXIT ;  /* 0x000000000000794d */ /* 0x000fea0003800000 */
.L_x_192:
        /* <DEDUP_REMOVED lines=9> */
.L_x_199:


//--------------------- .text._Z14compare_kernelPfPiS0_S0_fii --------------------------
	.section	.text._Z14compare_kernelPfPiS0_S0_fii,"ax",@progbits
	.align	128
        .global         _Z14compare_kernelPfPiS0_S0_fii
        .type           _Z14compare_kernelPfPiS0_S0_fii,@function
        .size           _Z14compare_kernelPfPiS0_S0_fii,(.L_x_200 - _Z14compare_kernelPfPiS0_S0_fii)
        .other          _Z14compare_kernelPfPiS0_S0_fii,@"STO_CUDA_ENTRY STV_DEFAULT"
_Z14compare_kernelPfPiS0_S0_fii:
.text._Z14compare_kernelPfPiS0_S0_fii:
[----:B------:R-:W-:Y:S01]  /*0000*/  LDC R1, c[0x0][0x37c] ;  /* 0x0000df00ff017b82 */ /* 0x000fe20000000800 */
[----:B------:R-:W0:Y:S07]  /*0010*/  S2R R21, SR_CTAID.X ;  /* 0x0000000000157919 */ /* 0x000e2e0000002500 */
[----:B------:R-:W0:Y:S01]  /*0020*/  LDC R10, c[0x0][0x3a4] ;  /* 0x0000e900ff0a7b82 */ /* 0x000e220000000800 */
[----:B------:R-:W1:Y:S07]  /*0030*/  S2R R19, SR_TID.X ;  /* 0x0000000000137919 */ /* 0x000e6e0000002100 */
[----:B------:R-:W2:Y:S01]  /*0040*/  LDC R3, c[0x0][0x3a8] ;  /* 0x0000ea00ff037b82 */ /* 0x000ea20000000800 */
[----:B0-----:R-:W-:-:S04]  /*0050*/  IMAD R0, R21, 0x100, R10 ;  /* 0x0000010015007824 */ /* 0x001fc800078e020a */
[----:B------:R-:W-:-:S05]  /*0060*/  IMAD.MOV R0, RZ, RZ, -R0 ;  /* 0x000000ffff007224 */ /* 0x000fca00078e0a00 */
[----:B--2---:R-:W-:-:S04]  /*0070*/  VIADDMNMX R0, R0, R3, 0x100, PT ;  /* 0x0000010000007446 */ /* 0x004fc80003800103 */
[----:B-1----:R-:W-:-:S13]  /*0080*/  ISETP.GE.AND P0, PT, R19, R0, PT ;  /* 0x000000001300720c */ /* 0x002fda0003f06270 */
[----:B------:R-:W-:Y:S05]  /*0090*/  @P0 EXIT ;  /* 0x000000000000094d */ /* 0x000fea0003800000 */
[----:B------:R-:W0:Y:S01]  /*00a0*/  LDC.64 R2, c[0x0][0x390] ;  /* 0x0000e400ff027b82 */ /* 0x000e220000000a00 */
[----:B------:R-:W-:Y:S01]  /*00b0*/  IMAD.IADD R10, R19, 0x1, R10 ;  /* 0x00000001130a7824 */ /* 0x000fe200078e020a */
[----:B------:R-:W1:Y:S04]  /*00c0*/  LDCU.64 UR4, c[0x0][0x358] ;  /* 0x00006b00ff0477ac */ /* 0x000e680008000a00 */
[----:B------:R-:W-:Y:S01]  /*00d0*/  LEA R21, R21, R10, 0x8 ;  /* 0x0000000a15157211 */ /* 0x000fe200078e40ff */
[----:B------:R-:W2:Y:S01]  /*00e0*/  LDCU UR6, c[0x0][0x3a0] ;  /* 0x00007400ff0677ac */ /* 0x000ea20008000800 */
[----:B------:R-:W3:Y:S08]  /*00f0*/  LDC.64 R4, c[0x0][0x398] ;  /* 0x0000e600ff047b82 */ /* 0x000ef00000000a00 */
[----:B------:R-:W4:Y:S08]  /*0100*/  LDC.64 R6, c[0x0][0x380] ;  /* 0x0000e000ff067b82 */ /* 0x000f300000000a00 */
[----:B-1----:R-:W0:Y:S02]  /*0110*/  LDC.64 R8, c[0x0][0x388] ;  /* 0x0000e200ff087b82 */ /* 0x002e240000000a00 */
.L_x_193:
[----:B----4-:R-:W-:-:S06]  /*0120*/  IMAD.WIDE R16, R21, 0x4, R6 ;  /* 0x0000000415107825 */ /* 0x010fcc00078e0206 */
[----:B------:R-:W2:Y:S01]  /*0130*/  LDG.E R16, desc[UR4][R16.64] ;  /* 0x0000000410107981 */ /* 0x000ea2000c1e1900 */
[----:B01----:R-:W-:-:S04]  /*0140*/  IMAD.WIDE R14, R21, 0x4, R8 ;  /* 0x00000004150e7825 */ /* 0x003fc800078e0208 */
[----:B------:R-:W-:-:S04]  /*0150*/  IMAD.WIDE R12, R21, 0x4, R2 ;  /* 0x00000004150c7825 */ /* 0x000fc800078e0202 */
[C---:B---3--:R-:W-:Y:S01]  /*0160*/  IMAD.WIDE R10, R21.reuse, 0x4, R4 ;  /* 0x00000004150a7825 */ /* 0x048fe200078e0204 */
[----:B------:R-:W-:-:S03]  /*0170*/  IADD3 R21, PT, PT, R21, 0x80, RZ ;  /* 0x0000008015157810 */ /* 0x000fc60007ffe0ff */
[----:B------:R-:W-:Y:S01]  /*0180*/  VIADD R19, R19, 0x80 ;  /* 0x0000008013137836 */ /* 0x000fe20000000000 */
[C---:B--2---:R-:W-:Y:S02]  /*0190*/  FSETP.GEU.AND P1, PT, R16.reuse, UR6, PT ;  /* 0x0000000610007c0b */ /* 0x044fe4000bf2e000 */
[C---:B------:R-:W-:Y:S02]  /*01a0*/  FSETP.NEU.AND P2, PT, R16.reuse, UR6, PT ;  /* 0x0000000610007c0b */ /* 0x040fe4000bf4d000 */
[----:B------:R-:W-:Y:S02]  /*01b0*/  FSETP.GT.AND P0, PT, R16, UR6, PT ;  /* 0x0000000610007c0b */ /* 0x000fe4000bf04000 */
[----:B------:R-:W-:Y:S02]  /*01c0*/  SEL R23, RZ, 0x1, P1 ;  /* 0x00000001ff177807 */ /* 0x000fe40000800000 */
[----:B------:R-:W-:Y:S02]  /*01d0*/  SEL R25, RZ, 0x1, P2 ;  /* 0x00000001ff197807 */ /* 0x000fe40001000000 */
[----:B------:R-:W-:Y:S01]  /*01e0*/  SEL R27, RZ, 0x1, !P0 ;  /* 0x00000001ff1b7807 */ /* 0x000fe20004000000 */
[----:B------:R1:W-:Y:S01]  /*01f0*/  STG.E desc[UR4][R14.64], R23 ;  /* 0x000000170e007986 */ /* 0x0003e2000c101904 */
[----:B------:R-:W-:-:S03]  /*0200*/  ISETP.GE.AND P0, PT, R19, R0, PT ;  /* 0x000000001300720c */ /* 0x000fc60003f06270 */
[----:B------:R1:W-:Y:S04]  /*0210*/  STG.E desc[UR4][R12.64], R25 ;  /* 0x000000190c007986 */ /* 0x0003e8000c101904 */
[----:B------:R1:W-:Y:S06]  /*0220*/  STG.E desc[UR4][R10.64], R27 ;  /* 0x0000001b0a007986 */ /* 0x0003ec000c101904 */
[----:B------:R-:W-:Y:S05]  /*0230*/  @!P0 BRA `(.L_x_193) ;  /* 0xfffffffc00b88947 */ /* 0x000fea000383ffff */
[----:B------:R-:W-:Y:S05]  /*0240*/  EXIT ;  /* 0x000000000000794d */ /* 0x000fea0003800000 */
.L_x_194:
        /* <DEDUP_REMOVED lines=11> */
.L_x_200:


//--------------------- .nv.shared._ZN3cub18CUB_300001_SM_10006detail4scan16DeviceScanKernelINS2_10policy_hubIiiimN4cuda3std3__44plusIvEEE10Policy1000EN6thrust24THRUST_300001_SM_1000_NS10device_ptrIiEESF_NS0_13ScanTileStateIiLb1EEES9_NS1_10InputValueIiPiEEmiLb0EiEEvT0_T1_T2_iT3_T4_T5_ --------------------------
	.section	.nv.shared._ZN3cub18CUB_300001_SM_10006detail4scan16DeviceScanKernelINS2_10policy_hubIiiimN4cuda3std3__44plusIvEEE10Policy1000EN6thrust24THRUST_300001_SM_1000_NS10device_ptrIiEESF_NS0_13ScanTileStateIiLb1EEES9_NS1_10InputValueIiPiEEmiLb0EiEEvT0_T1_T2_iT3_T4_T5_,"aw",@nobits
	.sectionflags	@""
	.align	16
.nv.shared._ZN3cub18CUB_300001_SM_10006detail4scan16DeviceScanKernelINS2_10policy_hubIiiimN4cuda3std3__44plusIvEEE10Policy1000EN6thrust24THRUST_300001_SM_1000_NS10device_ptrIiEESF_NS0_13ScanTileStateIiLb1EEES9_NS1_10InputValueIiPiEEmiLb0EiEEvT0_T1_T2_iT3_T4_T5_:
	.zero		32656


//--------------------- .nv.shared.reserved.0     --------------------------
	.section	.nv.shared.reserved.0,"aw",@nobits
	.weak		__nv_reservedSMEM_offset_0_alias
	.size		__nv_reservedSMEM_offset_0_alias, 0, 64
	.other		__nv_reservedSMEM_offset_0_alias,@"STO_CUDA_RESERVED_SHARED STV_DEFAULT"
__nv_reservedSMEM_offset_0_alias:
	.zero		0
	.zero		64


//--------------------- .nv.global                --------------------------
	.section	.nv.global,"aw",@nobits
.nv.global:
	.type		_ZN34_INTERNAL_1956d54b_4_k_cu_046846c06thrust24THRUST_300001_SM_1000_NS12placeholders2_8E,@object
	.size		_ZN34_INTERNAL_1956d54b_4_k_cu_046846c06thrust24THRUST_300001_SM_1000_NS12placeholders2_8E,(_ZN34_INTERNAL_1956d54b_4_k_cu_046846c04cuda3std3__436_GLOBAL__N__1956d54b_4_k_cu_046846c06ignoreE - _ZN34_INTERNAL_1956d54b_4_k_cu_046846c06thrust24THRUST_300001_SM_1000_NS12placeholders2_8E)
_ZN34_INTERNAL_1956d54b_4_k_cu_046846c06thrust24THRUST_300001_SM_1000_NS12placeholders2_8E:
	.zero		1
	.type		_ZN34_INTERNAL_1956d54b_4_k_cu_046846c04cuda3std3__436_GLOBAL__N__1956d54b_4_k_cu_046846c06ignoreE,@object
	.size		_ZN34_INTERNAL_1956d54b_4_k_cu_046846c04cuda3std3__436_GLOBAL__N__1956d54b_4_k_cu_046846c06ignoreE,(_ZN34_INTERNAL_1956d54b_4_k_cu_046846c04cuda3std6ranges3__45__cpo4dataE - _ZN34_INTERNAL_1956d54b_4_k_cu_046846c04cuda3std3__436_GLOBAL__N__1956d54b_4_k_cu_046846c06ignoreE)
_ZN34_INTERNAL_1956d54b_4_k_cu_046846c04cuda3std3__436_GLOBAL__N__1956d54b_4_k_cu_046846c06ignoreE:
	.zero		1
	.type		_ZN34_INTERNAL_1956d54b_4_k_cu_046846c04cuda3std6ranges3__45__cpo4dataE,@object
	.size		_ZN34_INTERNAL_1956d54b_4_k_cu_046846c04cuda3std6ranges3__45__cpo4dataE,(_ZN34_INTERNAL_1956d54b_4_k_cu_046846c06thrust24THRUST_300001_SM_1000_NS6system3cpp3parE - _ZN34_INTERNAL_1956d54b_4_k_cu_046846c04cuda3std6ranges3__45__cpo4dataE)
_ZN34_INTERNAL_1956d54b_4_k_cu_046846c04cuda3std6ranges3__45__cpo4dataE:
	.zero		1
	.type		_ZN34_INTERNAL_1956d54b_4_k_cu_046846c06thrust24THRUST_300001_SM_1000_NS6system3cpp3parE,@object
	.size		_ZN34_INTERNAL_1956d54b_4_k_cu_046846c06thrust24THRUST_300001_SM_1000_NS6system3cpp3parE,(_ZN34_INTERNAL_1956d54b_4_k_cu_046846c04cuda3std3__45__cpo5beginE - _ZN34_INTERNAL_1956d54b_4_k_cu_046846c06thrust24THRUST_300001_SM_1000_NS6system3cpp3parE)
_ZN34_INTERNAL_1956d54b_4_k_cu_046846c06thrust24THRUST_300001_SM_1000_NS6system3cpp3parE:
	.zero		1
	.type		_ZN34_INTERNAL_1956d54b_4_k_cu_046846c04cuda3std3__45__cpo5beginE,@object
	.size		_ZN34_INTERNAL_1956d54b_4_k_cu_046846c04cuda3std3__45__cpo5beginE,(_ZN34_INTERNAL_1956d54b_4_k_cu_046846c04cuda3std6ranges3__45__cpo5beginE - _ZN34_INTERNAL_1956d54b_4_k_cu_046846c04cuda3std3__45__cpo5beginE)
_ZN34_INTERNAL_1956d54b_4_k_cu_046846c04cuda3std3__45__cpo5beginE:
	.zero		1
	.type		_ZN34_INTERNAL_1956d54b_4_k_cu_046846c04cuda3std6ranges3__45__cpo5beginE,@object
	.size		_ZN34_INTERNAL_1956d54b_4_k_cu_046846c04cuda3std6ranges3__45__cpo5beginE,(_ZN34_INTERNAL_1956d54b_4_k_cu_046846c06thrust24THRUST_300001_SM_1000_NS6deviceE - _ZN34_INTERNAL_1956d54b_4_k_cu_046846c04cuda3std6ranges3__45__cpo5beginE)
_ZN34_INTERNAL_1956d54b_4_k_cu_046846c04cuda3std6ranges3__45__cpo5beginE:
	.zero		1
	.type		_ZN34_INTERNAL_1956d54b_4_k_cu_046846c06thrust24THRUST_300001_SM_1000_NS6deviceE,@object
	.size		_ZN34_INTERNAL_1956d54b_4_k_cu_046846c06thrust24THRUST_300001_SM_1000_NS6deviceE,(_ZN34_INTERNAL_1956d54b_4_k_cu_046846c04cuda3std3__47nulloptE - _ZN34_INTERNAL_1956d54b_4_k_cu_046846c06thrust24THRUST_300001_SM_1000_NS6deviceE)
_ZN34_INTERNAL_1956d54b_4_k_cu_046846c06thrust24THRUST_300001_SM_1000_NS6deviceE:
	.zero		1
	.type		_ZN34_INTERNAL_1956d54b_4_k_cu_046846c04cuda3std3__47nulloptE,@object
	.size		_ZN34_INTERNAL_1956d54b_4_k_cu_046846c04cuda3std3__47nulloptE,(_ZN34_INTERNAL_1956d54b_4_k_cu_046846c04cuda3std6ranges3__45__cpo8distanceE - _ZN34_INTERNAL_1956d54b_4_k_cu_046846c04cuda3std3__47nulloptE)
_ZN34_INTERNAL_1956d54b_4_k_cu_046846c04cuda3std3__47nulloptE:
	.zero		1
	.type		_ZN34_INTERNAL_1956d54b_4_k_cu_046846c04cuda3std6ranges3__45__cpo8distanceE,@object
	.size		_ZN34_INTERNAL_1956d54b_4_k_cu_046846c04cuda3std6ranges3__45__cpo8distanceE,(_ZN34_INTERNAL_1956d54b_4_k_cu_046846c06thrust24THRUST_300001_SM_1000_NS12placeholders2_4E - _ZN34_INTERNAL_1956d54b_4_k_cu_046846c04cuda3std6ranges3__45__cpo8distanceE)
_ZN34_INTERNAL_1956d54b_4_k_cu_046846c04cuda3std6ranges3__45__cpo8distanceE:
	.zero		1
	.type		_ZN34_INTERNAL_1956d54b_4_k_cu_046846c06thrust24THRUST_300001_SM_1000_NS12placeholders2_4E,@object
	.size		_ZN34_INTERNAL_1956d54b_4_k_cu_046846c06thrust24THRUST_300001_SM_1000_NS12placeholders2_4E,(_ZN34_INTERNAL_1956d54b_4_k_cu_046846c04cuda3std3__45__cpo6rbeginE - _ZN34_INTERNAL_1956d54b_4_k_cu_046846c06thrust24THRUST_300001_SM_1000_NS12placeholders2_4E)
_ZN34_INTERNAL_1956d54b_4_k_cu_046846c06thrust24THRUST_300001_SM_1000_NS12placeholders2_4E:
	.zero		1
	.type		_ZN34_INTERNAL_1956d54b_4_k_cu_046846c04cuda3std3__45__cpo6rbeginE,@object
	.size		_ZN34_INTERNAL_1956d54b_4_k_cu_046846c04cuda3std3__45__cpo6rbeginE,(_ZN34_INTERNAL_1956d54b_4_k_cu_046846c04cuda3std6ranges3__45__cpo7advanceE - _ZN34_INTERNAL_1956d54b_4_k_cu_046846c04cuda3std3__45__cpo6rbeginE)
_ZN34_INTERNAL_1956d54b_4_k_cu_046846c04cuda3std3__45__cpo6rbeginE:
	.zero		1
	.type		_ZN34_INTERNAL_1956d54b_4_k_cu_046846c04cuda3std6ranges3__45__cpo7advanceE,@object
	.size		_ZN34_INTERNAL_1956d54b_4_k_cu_046846c04cuda3std6ranges3__45__cpo7advanceE,(_ZN34_INTERNAL_1956d54b_4_k_cu_046846c06thrust24THRUST_300001_SM_1000_NS12placeholders3_10E - _ZN34_INTERNAL_1956d54b_4_k_cu_046846c04cuda3std6ranges3__45__cpo7advanceE)
_ZN34_INTERNAL_1956d54b_4_k_cu_046846c04cuda3std6ranges3__45__cpo7advanceE:
	.zero		1
	.type		_ZN34_INTERNAL_1956d54b_4_k_cu_046846c06thrust24THRUST_300001_SM_1000_NS12placeholders3_10E,@object
	.size		_ZN34_INTERNAL_1956d54b_4_k_cu_046846c06thrust24THRUST_300001_SM_1000_NS12placeholders3_10E,(_ZN34_INTERNAL_1956d54b_4_k_cu_046846c04cuda3std3__48in_placeE - _ZN34_INTERNAL_1956d54b_4_k_cu_046846c06thrust24THRUST_300001_SM_1000_NS12placeholders3_10E)
_ZN34_INTERNAL_1956d54b_4_k_cu_046846c06thrust24THRUST_300001_SM_1000_NS12placeholders3_10E:
	.zero		1
	.type		_ZN34_INTERNAL_1956d54b_4_k_cu_046846c04cuda3std3__48in_placeE,@object
	.size		_ZN34_INTERNAL_1956d54b_4_k_cu_046846c04cuda3std3__48in_placeE,(_ZN34_INTERNAL_1956d54b_4_k_cu_046846c04cuda3std6ranges3__45__cpo4sizeE - _ZN34_INTERNAL_1956d54b_4_k_cu_046846c04cuda3std3__48in_placeE)
_ZN34_INTERNAL_1956d54b_4_k_cu_046846c04cuda3std3__48in_placeE:
	.zero		1
	.type		_ZN34_INTERNAL_1956d54b_4_k_cu_046846c04cuda3std6ranges3__45__cpo4sizeE,@object
	.size		_ZN34_INTERNAL_1956d54b_4_k_cu_046846c04cuda3std6ranges3__45__cpo4sizeE,(_ZN34_INTERNAL_1956d54b_4_k_cu_046846c06thrust24THRUST_300001_SM_1000_NS12placeholders2_2E - _ZN34_INTERNAL_1956d54b_4_k_cu_046846c04cuda3std6ranges3__45__cpo4sizeE)
_ZN34_INTERNAL_1956d54b_4_k_cu_046846c04cuda3std6ranges3__45__cpo4sizeE:
	.zero		1
	.type		_ZN34_INTERNAL_1956d54b_4_k_cu_046846c06thrust24THRUST_300001_SM_1000_NS12placeholders2_2E,@object
	.size		_ZN34_INTERNAL_1956d54b_4_k_cu_046846c06thrust24THRUST_300001_SM_1000_NS12placeholders2_2E,(_ZN34_INTERNAL_1956d54b_4_k_cu_046846c04cuda3std3__45__cpo6cbeginE - _ZN34_INTERNAL_1956d54b_4_k_cu_046846c06thrust24THRUST_300001_SM_1000_NS12placeholders2_2E)
_ZN34_INTERNAL_1956d54b_4_k_cu_046846c06thrust24THRUST_300001_SM_1000_NS12placeholders2_2E:
	.zero		1
	.type		_ZN34_INTERNAL_1956d54b_4_k_cu_046846c04cuda3std3__45__cpo6cbeginE,@object
	.size		_ZN34_INTERNAL_1956d54b_4_k_cu_046846c04cuda3std3__45__cpo6cbeginE,(_ZN34_INTERNAL_1956d54b_4_k_cu_046846c04cuda3std6ranges3__45__cpo6cbeginE - _ZN34_INTERNAL_1956d54b_4_k_cu_046846c04cuda3std3__45__cpo6cbeginE)
_ZN34_INTERNAL_1956d54b_4_k_cu_046846c04cuda3std3__45__cpo6cbeginE:
	.zero		1
	.type		_ZN34_INTERNAL_1956d54b_4_k_cu_046846c04cuda3std6ranges3__45__cpo6cbeginE,@object
	.size		_ZN34_INTERNAL_1956d54b_4_k_cu_046846c04cuda3std6ranges3__45__cpo6cbeginE,(_ZN34_INTERNAL_1956d54b_4_k_cu_046846c06thrust24THRUST_300001_SM_1000_NS12placeholders2_6E - _ZN34_INTERNAL_1956d54b_4_k_cu_046846c04cuda3std6ranges3__45__cpo6cbeginE)
_ZN34_INTERNAL_1956d54b_4_k_cu_046846c04cuda3std6ranges3__45__cpo6cbeginE:
	.zero		1
	.type		_ZN34_INTERNAL_1956d54b_4_k_cu_046846c06thrust24THRUST_300001_SM_1000_NS12placeholders2_6E,@object
	.size		_ZN34_INTERNAL_1956d54b_4_k_cu_046846c06thrust24THRUST_300001_SM_1000_NS12placeholders2_6E,(_ZN34_INTERNAL_1956d54b_4_k_cu_046846c04cuda3std3__45__cpo7crbeginE - _ZN34_INTERNAL_1956d54b_4_k_cu_046846c06thrust24THRUST_300001_SM_1000_NS12placeholders2_6E)
_ZN34_INTERNAL_1956d54b_4_k_cu_046846c06thrust24THRUST_300001_SM_1000_NS12placeholders2_6E:
	.zero		1
	.type		_ZN34_INTERNAL_1956d54b_4_k_cu_046846c04cuda3std3__45__cpo7crbeginE,@object
	.size		_ZN34_INTERNAL_1956d54b_4_k_cu_046846c04cuda3std3__45__cpo7crbeginE,(_ZN34_INTERNAL_1956d54b_4_k_cu_046846c04cuda3std6ranges3__45__cpo4nextE - _ZN34_INTERNAL_1956d54b_4_k_cu_046846c04cuda3std3__45__cpo7crbeginE)
_ZN34_INTERNAL_1956d54b_4_k_cu_046846c04cuda3std3__45__cpo7crbeginE:
	.zero		1
	.type		_ZN34_INTERNAL_1956d54b_4_k_cu_046846c04cuda3std6ranges3__45__cpo4nextE,@object
	.size		_ZN34_INTERNAL_1956d54b_4_k_cu_046846c04cuda3std6ranges3__45__cpo4nextE,(_ZN34_INTERNAL_1956d54b_4_k_cu_046846c04cuda3std6ranges3__45__cpo4swapE - _ZN34_INTERNAL_1956d54b_4_k_cu_046846c04cuda3std6ranges3__45__cpo4nextE)
_ZN34_INTERNAL_1956d54b_4_k_cu_046846c04cuda3std6ranges3__45__cpo4nextE:
	.zero		1
	.type		_ZN34_INTERNAL_1956d54b_4_k_cu_046846c04cuda3std6ranges3__45__cpo4swapE,@object
	.size		_ZN34_INTERNAL_1956d54b_4_k_cu_046846c04cuda3std6ranges3__45__cpo4swapE,(_ZN34_INTERNAL_1956d54b_4_k_cu_046846c06thrust24THRUST_300001_SM_1000_NS8cuda_cub10par_nosyncE - _ZN34_INTERNAL_1956d54b_4_k_cu_046846c04cuda3std6ranges3__45__cpo4swapE)
_ZN34_INTERNAL_1956d54b_4_k_cu_046846c04cuda3std6ranges3__45__cpo4swapE:
	.zero		1
	.type		_ZN34_INTERNAL_1956d54b_4_k_cu_046846c06thrust24THRUST_300001_SM_1000_NS8cuda_cub10par_nosyncE,@object
	.size		_ZN34_INTERNAL_1956d54b_4_k_cu_046846c06thrust24THRUST_300001_SM_1000_NS8cuda_cub10par_nosyncE,(_ZN34_INTERNAL_1956d54b_4_k_cu_046846c06thrust24THRUST_300001_SM_1000_NS3seqE - _ZN34_INTERNAL_1956d54b_4_k_cu_046846c06thrust24THRUST_300001_SM_1000_NS8cuda_cub10par_nosyncE)
_ZN34_INTERNAL_1956d54b_4_k_cu_046846c06thrust24THRUST_300001_SM_1000_NS8cuda_cub10par_nosyncE:
	.zero		1
	.type		_ZN34_INTERNAL_1956d54b_4_k_cu_046846c06thrust24THRUST_300001_SM_1000_NS3seqE,@object
	.size		_ZN34_INTERNAL_1956d54b_4_k_cu_046846c06thrust24THRUST_300001_SM_1000_NS3seqE,(_ZN34_INTERNAL_1956d54b_4_k_cu_046846c04cuda3std3__420unreachable_sentinelE - _ZN34_INTERNAL_1956d54b_4_k_cu_046846c06thrust24THRUST_300001_SM_1000_NS3seqE)
_ZN34_INTERNAL_1956d54b_4_k_cu_046846c06thrust24THRUST_300001_SM_1000_NS3seqE:
	.zero		1
	.type		_ZN34_INTERNAL_1956d54b_4_k_cu_046846c04cuda3std3__420unreachable_sentinelE,@object
	.size		_ZN34_INTERNAL_1956d54b_4_k_cu_046846c04cuda3std3__420unreachable_sentinelE,(_ZN34_INTERNAL_1956d54b_4_k_cu_046846c04cuda3std6ranges3__45__cpo5ssizeE - _ZN34_INTERNAL_1956d54b_4_k_cu_046846c04cuda3std3__420unreachable_sentinelE)
_ZN34_INTERNAL_1956d54b_4_k_cu_046846c04cuda3std3__420unreachable_sentinelE:
	.zero		1
	.type		_ZN34_INTERNAL_1956d54b_4_k_cu_046846c04cuda3std6ranges3__45__cpo5ssizeE,@object
	.size		_ZN34_INTERNAL_1956d54b_4_k_cu_046846c04cuda3std6ranges3__45__cpo5ssizeE,(_ZN34_INTERNAL_1956d54b_4_k_cu_046846c06thrust24THRUST_300001_SM_1000_NS12placeholders2_3E - _ZN34_INTERNAL_1956d54b_4_k_cu_046846c04cuda3std6ranges3__45__cpo5ssizeE)
_ZN34_INTERNAL_1956d54b_4_k_cu_046846c04cuda3std6ranges3__45__cpo5ssizeE:
	.zero		1
	.type		_ZN34_INTERNAL_1956d54b_4_k_cu_046846c06thrust24THRUST_300001_SM_1000_NS12placeholders2_3E,@object
	.size		_ZN34_INTERNAL_1956d54b_4_k_cu_046846c06thrust24THRUST_300001_SM_1000_NS12placeholders2_3E,(_ZN34_INTERNAL_1956d54b_4_k_cu_046846c04cuda3std3__45__cpo4cendE - _ZN34_INTERNAL_1956d54b_4_k_cu_046846c06thrust24THRUST_300001_SM_1000_NS12placeholders2_3E)
_ZN34_INTERNAL_1956d54b_4_k_cu_046846c06thrust24THRUST_300001_SM_1000_NS12placeholders2_3E:
	.zero		1
	.type		_ZN34_INTERNAL_1956d54b_4_k_cu_046846c04cuda3std3__45__cpo4cendE,@object
	.size		_ZN34_INTERNAL_1956d54b_4_k_cu_046846c04cuda3std3__45__cpo4cendE,(_ZN34_INTERNAL_1956d54b_4_k_cu_046846c04cuda3std6ranges3__45__cpo4cendE - _ZN34_INTERNAL_1956d54b_4_k_cu_046846c04cuda3std3__45__cpo4cendE)
_ZN34_INTERNAL_1956d54b_4_k_cu_046846c04cuda3std3__45__cpo4cendE:
	.zero		1
	.type		_ZN34_INTERNAL_1956d54b_4_k_cu_046846c04cuda3std6ranges3__45__cpo4cendE,@object
	.size		_ZN34_INTERNAL_1956d54b_4_k_cu_046846c04cuda3std6ranges3__45__cpo4cendE,(_ZN34_INTERNAL_1956d54b_4_k_cu_046846c06thrust24THRUST_300001_SM_1000_NS12placeholders2_7E - _ZN34_INTERNAL_1956d54b_4_k_cu_046846c04cuda3std6ranges3__45__cpo4cendE)
_ZN34_INTERNAL_1956d54b_4_k_cu_046846c04cuda3std6ranges3__45__cpo4cendE:
	.zero		1
	.type		_ZN34_INTERNAL_1956d54b_4_k_cu_046846c06thrust24THRUST_300001_SM_1000_NS12placeholders2_7E,@object
	.size		_ZN34_INTERNAL_1956d54b_4_k_cu_046846c06thrust24THRUST_300001_SM_1000_NS12placeholders2_7E,(_ZN34_INTERNAL_1956d54b_4_k_cu_046846c04cuda3std3__45__cpo5crendE - _ZN34_INTERNAL_1956d54b_4_k_cu_046846c06thrust24THRUST_300001_SM_1000_NS12placeholders2_7E)
_ZN34_INTERNAL_1956d54b_4_k_cu_046846c06thrust24THRUST_300001_SM_1000_NS12placeholders2_7E:
	.zero		1
	.type		_ZN34_INTERNAL_1956d54b_4_k_cu_046846c04cuda3std3__45__cpo5crendE,@object
	.size		_ZN34_INTERNAL_1956d54b_4_k_cu_046846c04cuda3std3__45__cpo5crendE,(_ZN34_INTERNAL_1956d54b_4_k_cu_046846c04cuda3std6ranges3__45__cpo4prevE - _ZN34_INTERNAL_1956d54b_4_k_cu_046846c04cuda3std3__45__cpo5crendE)
_ZN34_INTERNAL_1956d54b_4_k_cu_046846c04cuda3std3__45__cpo5crendE:
	.zero		1
	.type		_ZN34_INTERNAL_1956d54b_4_k_cu_046846c04cuda3std6ranges3__45__cpo4prevE,@object
	.size		_ZN34_INTERNAL_1956d54b_4_k_cu_046846c04cuda3std6ranges3__45__cpo4prevE,(_ZN34_INTERNAL_1956d54b_4_k_cu_046846c04cuda3std6ranges3__45__cpo9iter_moveE - _ZN34_INTERNAL_1956d54b_4_k_cu_046846c04cuda3std6ranges3__45__cpo4prevE)
_ZN34_INTERNAL_1956d54b_4_k_cu_046846c04cuda3std6ranges3__45__cpo4prevE:
	.zero		1
	.type		_ZN34_INTERNAL_1956d54b_4_k_cu_046846c04cuda3std6ranges3__45__cpo9iter_moveE,@object
	.size		_ZN34_INTERNAL_1956d54b_4_k_cu_046846c04cuda3std6ranges3__45__cpo9iter_moveE,(_ZN34_INTERNAL_1956d54b_4_k_cu_046846c06thrust24THRUST_300001_SM_1000_NS6system6detail10sequential3seqE - _ZN34_INTERNAL_1956d54b_4_k_cu_046846c04cuda3std6ranges3__45__cpo9iter_moveE)
_ZN34_INTERNAL_1956d54b_4_k_cu_046846c04cuda3std6ranges3__45__cpo9iter_moveE:
	.zero		1
	.type		_ZN34_INTERNAL_1956d54b_4_k_cu_046846c06thrust24THRUST_300001_SM_1000_NS6system6detail10sequential3seqE,@object
	.size		_ZN34_INTERNAL_1956d54b_4_k_cu_046846c06thrust24THRUST_300001_SM_1000_NS6system6detail10sequential3seqE,(_ZN34_INTERNAL_1956d54b_4_k_cu_046846c06thrust24THRUST_300001_SM_1000_NS12placeholders2_9E - _ZN34_INTERNAL_1956d54b_4_k_cu_046846c06thrust24THRUST_300001_SM_1000_NS6system6detail10sequential3seqE)
_ZN34_INTERNAL_1956d54b_4_k_cu_046846c06thrust24THRUST_300001_SM_1000_NS6system6detail10sequential3seqE:
	.zero		1
	.type		_ZN34_INTERNAL_1956d54b_4_k_cu_046846c06thrust24THRUST_300001_SM_1000_NS12placeholders2_9E,@object
	.size		_ZN34_INTERNAL_1956d54b_4_k_cu_046846c06thrust24THRUST_300001_SM_1000_NS12placeholders2_9E,(_ZN34_INTERNAL_1956d54b_4_k_cu_046846c04cuda3std3__419piecewise_constructE - _ZN34_INTERNAL_1956d54b_4_k_cu_046846c06thrust24THRUST_300001_SM_1000_NS12placeholders2_9E)
_ZN34_INTERNAL_1956d54b_4_k_cu_046846c06thrust24THRUST_300001_SM_1000_NS12placeholders2_9E:
	.zero		1
	.type		_ZN34_INTERNAL_1956d54b_4_k_cu_046846c04cuda3std3__419piecewise_constructE,@object
	.size		_ZN34_INTERNAL_1956d54b_4_k_cu_046846c04cuda3std3__419piecewise_constructE,(_ZN34_INTERNAL_1956d54b_4_k_cu_046846c04cuda3std6ranges3__45__cpo5cdataE - _ZN34_INTERNAL_1956d54b_4_k_cu_046846c04cuda3std3__419piecewise_constructE)
_ZN34_INTERNAL_1956d54b_4_k_cu_046846c04cuda3std3__419piecewise_constructE:
	.zero		1
	.type		_ZN34_INTERNAL_1956d54b_4_k_cu_046846c04cuda3std6ranges3__45__cpo5cdataE,@object
	.size		_ZN34_INTERNAL_1956d54b_4_k_cu_046846c04cuda3std6ranges3__45__cpo5cdataE,(_ZN34_INTERNAL_1956d54b_4_k_cu_046846c06thrust24THRUST_300001_SM_1000_NS12placeholders2_1E - _ZN34_INTERNAL_1956d54b_4_k_cu_046846c04cuda3std6ranges3__45__cpo5cdataE)
_ZN34_INTERNAL_1956d54b_4_k_cu_046846c04cuda3std6ranges3__45__cpo5cdataE:
	.zero		1
	.type		_ZN34_INTERNAL_1956d54b_4_k_cu_046846c06thrust24THRUST_300001_SM_1000_NS12placeholders2_1E,@object
	.size		_ZN34_INTERNAL_1956d54b_4_k_cu_046846c06thrust24THRUST_300001_SM_1000_NS12placeholders2_1E,(_ZN34_INTERNAL_1956d54b_4_k_cu_046846c04cuda3std3__45__cpo3endE - _ZN34_INTERNAL_1956d54b_4_k_cu_046846c06thrust24THRUST_300001_SM_1000_NS12placeholders2_1E)
_ZN34_INTERNAL_1956d54b_4_k_cu_046846c06thrust24THRUST_300001_SM_1000_NS12placeholders2_1E:
	.zero		1
	.type		_ZN34_INTERNAL_1956d54b_4_k_cu_046846c04cuda3std3__45__cpo3endE,@object
	.size		_ZN34_INTERNAL_1956d54b_4_k_cu_046846c04cuda3std3__45__cpo3endE,(_ZN34_INTERNAL_1956d54b_4_k_cu_046846c04cuda3std6ranges3__45__cpo3endE - _ZN34_INTERNAL_1956d54b_4_k_cu_046846c04cuda3std3__45__cpo3endE)
_ZN34_INTERNAL_1956d54b_4_k_cu_046846c04cuda3std3__45__cpo3endE:
	.zero		1
	.type		_ZN34_INTERNAL_1956d54b_4_k_cu_046846c04cuda3std6ranges3__45__cpo3endE,@object
	.size		_ZN34_INTERNAL_1956d54b_4_k_cu_046846c04cuda3std6ranges3__45__cpo3endE,(_ZN34_INTERNAL_1956d54b_4_k_cu_046846c06thrust24THRUST_300001_SM_1000_NS12placeholders2_5E - _ZN34_INTERNAL_1956d54b_4_k_cu_046846c04cuda3std6ranges3__45__cpo3endE)
_ZN34_INTERNAL_1956d54b_4_k_cu_046846c04cuda3std6ranges3__45__cpo3endE:
	.zero		1
	.type		_ZN34_INTERNAL_1956d54b_4_k_cu_046846c06thrust24THRUST_300001_SM_1000_NS12placeholders2_5E,@object
	.size		_ZN34_INTERNAL_1956d54b_4_k_cu_046846c06thrust24THRUST_300001_SM_1000_NS12placeholders2_5E,(_ZN34_INTERNAL_1956d54b_4_k_cu_046846c04cuda3std3__45__cpo4rendE - _ZN34_INTERNAL_1956d54b_4_k_cu_046846c06thrust24THRUST_300001_SM_1000_NS12placeholders2_5E)
_ZN34_INTERNAL_1956d54b_4_k_cu_046846c06thrust24THRUST_300001_SM_1000_NS12placeholders2_5E:
	.zero		1
	.type		_ZN34_INTERNAL_1956d54b_4_k_cu_046846c04cuda3std3__45__cpo4rendE,@object
	.size		_ZN34_INTERNAL_1956d54b_4_k_cu_046846c04cuda3std3__45__cpo4rendE,(_ZN34_INTERNAL_1956d54b_4_k_cu_046846c04cuda3std6ranges3__45__cpo9iter_swapE - _ZN34_INTERNAL_1956d54b_4_k_cu_046846c04cuda3std3__45__cpo4rendE)
_ZN34_INTERNAL_1956d54b_4_k_cu_046846c04cuda3std3__45__cpo4rendE:
	.zero		1
	.type		_ZN34_INTERNAL_1956d54b_4_k_cu_046846c04cuda3std6ranges3__45__cpo9iter_swapE,@object
	.size		_ZN34_INTERNAL_1956d54b_4_k_cu_046846c04cuda3std6ranges3__45__cpo9iter_swapE,(_ZN34_INTERNAL_1956d54b_4_k_cu_046846c04cuda3std3__48unexpectE - _ZN34_INTERNAL_1956d54b_4_k_cu_046846c04cuda3std6ranges3__45__cpo9iter_swapE)
_ZN34_INTERNAL_1956d54b_4_k_cu_046846c04cuda3std6ranges3__45__cpo9iter_swapE:
	.zero		1
	.type		_ZN34_INTERNAL_1956d54b_4_k_cu_046846c04cuda3std3__48unexpectE,@object
	.size		_ZN34_INTERNAL_1956d54b_4_k_cu_046846c04cuda3std3__48unexpectE,(_ZN34_INTERNAL_1956d54b_4_k_cu_046846c06thrust24THRUST_300001_SM_1000_NS8cuda_cub3parE - _ZN34_INTERNAL_1956d54b_4_k_cu_046846c04cuda3std3__48unexpectE)
_ZN34_INTERNAL_1956d54b_4_k_cu_046846c04cuda3std3__48unexpectE:
	.zero		1
	.type		_ZN34_INTERNAL_1956d54b_4_k_cu_046846c06thrust24THRUST_300001_SM_1000_NS8cuda_cub3parE,@object
	.size		_ZN34_INTERNAL_1956d54b_4_k_cu_046846c06thrust24THRUST_300001_SM_1000_NS8cuda_cub3parE,(.L_29 - _ZN34_INTERNAL_1956d54b_4_k_cu_046846c06thrust24THRUST_300001_SM_1000_NS8cuda_cub3parE)
_ZN34_INTERNAL_1956d54b_4_k_cu_046846c06thrust24THRUST_300001_SM_1000_NS8cuda_cub3parE:
	.zero		1
.L_29:


//--------------------- .nv.shared._ZN3cub18CUB_300001_SM_10006detail4scan16DeviceScanKernelINS2_10policy_hubIiiijN4cuda3std3__44plusIvEEE10Policy1000EN6thrust24THRUST_300001_SM_1000_NS10device_ptrIiEESF_NS0_13ScanTileStateIiLb1EEES9_NS1_10InputValueIiPiEEjiLb0EiEEvT0_T1_T2_iT3_T4_T5_ --------------------------
	.section	.nv.shared._ZN3cub18CUB_300001_SM_10006detail4scan16DeviceScanKernelINS2_10policy_hubIiiijN4cuda3std3__44plusIvEEE10Policy1000EN6thrust24THRUST_300001_SM_1000_NS10device_ptrIiEESF_NS0_13ScanTileStateIiLb1EEES9_NS1_10InputValueIiPiEEjiLb0EiEEvT0_T1_T2_iT3_T4_T5_,"aw",@nobits
	.sectionflags	@""
	.align	16
.nv.shared._ZN3cub18CUB_300001_SM_10006detail4scan16DeviceScanKernelINS2_10policy_hubIiiijN4cuda3std3__44plusIvEEE10Policy1000EN6thrust24THRUST_300001_SM_1000_NS10device_ptrIiEESF_NS0_13ScanTileStateIiLb1EEES9_NS1_10InputValueIiPiEEjiLb0EiEEvT0_T1_T2_iT3_T4_T5_:
	.zero		34832


//--------------------- .nv.constant0._ZN3cub18CUB_300001_SM_10006detail4scan16DeviceScanKernelINS2_10policy_hubIiiimN4cuda3std3__44plusIvEEE10Policy1000EN6thrust24THRUST_300001_SM_1000_NS10device_ptrIiEESF_NS0_13ScanTileStateIiLb1EEES9_NS1_10InputValueIiPiEEmiLb0EiEEvT0_T1_T2_iT3_T4_T5_ --------------------------
	.section	.nv.constant0._ZN3cub18CUB_300001_SM_10006detail4scan16DeviceScanKernelINS2_10policy_hubIiiimN4cuda3std3__44plusIvEEE10Policy1000EN6thrust24THRUST_300001_SM_1000_NS10device_ptrIiEESF_NS0_13ScanTileStateIiLb1EEES9_NS1_10InputValueIiPiEEmiLb0EiEEvT0_T1_T2_iT3_T4_T5_,"a",@progbits
	.sectionflags	@""
	.align	4
.nv.constant0._ZN3cub18CUB_300001_SM_10006detail4scan16DeviceScanKernelINS2_10policy_hubIiiimN4cuda3std3__44plusIvEEE10Policy1000EN6thrust24THRUST_300001_SM_1000_NS10device_ptrIiEESF_NS0_13ScanTileStateIiLb1EEES9_NS1_10InputValueIiPiEEmiLb0EiEEvT0_T1_T2_iT3_T4_T5_:
	.zero		952


//--------------------- .nv.constant0._ZN3cub18CUB_300001_SM_10006detail4scan16DeviceScanKernelINS2_10policy_hubIiiijN4cuda3std3__44plusIvEEE10Policy1000EN6thrust24THRUST_300001_SM_1000_NS10device_ptrIiEESF_NS0_13ScanTileStateIiLb1EEES9_NS1_10InputValueIiPiEEjiLb0EiEEvT0_T1_T2_iT3_T4_T5_ --------------------------
	.section	.nv.constant0._ZN3cub18CUB_300001_SM_10006detail4scan16DeviceScanKernelINS2_10policy_hubIiiijN4cuda3std3__44plusIvEEE10Policy1000EN6thrust24THRUST_300001_SM_1000_NS10device_ptrIiEESF_NS0_13ScanTileStateIiLb1EEES9_NS1_10InputValueIiPiEEjiLb0EiEEvT0_T1_T2_iT3_T4_T5_,"a",@progbits
	.sectionflags	@""
	.align	4
.nv.constant0._ZN3cub18CUB_300001_SM_10006detail4scan16DeviceScanKernelINS2_10policy_hubIiiijN4cuda3std3__44plusIvEEE10Policy1000EN6thrust24THRUST_300001_SM_1000_NS10device_ptrIiEESF_NS0_13ScanTileStateIiLb1EEES9_NS1_10InputValueIiPiEEjiLb0EiEEvT0_T1_T2_iT3_T4_T5_:
	.zero		948


//--------------------- .nv.constant0._ZN3cub18CUB_300001_SM_10006detail4scan20DeviceScanInitKernelINS0_13ScanTileStateIiLb1EEEEEvT_i --------------------------
	.section	.nv.constant0._ZN3cub18CUB_300001_SM_10006detail4scan20DeviceScanInitKernelINS0_13ScanTileStateIiLb1EEEEEvT_i,"a",@progbits
	.sectionflags	@""
	.align	4
.nv.constant0._ZN3cub18CUB_300001_SM_10006detail4scan20DeviceScanInitKernelINS0_13ScanTileStateIiLb1EEEEEvT_i:
	.zero		908


//--------------------- .nv.constant0._ZN3cub18CUB_300001_SM_10006detail11EmptyKernelIvEEvv --------------------------
	.section	.nv.constant0._ZN3cub18CUB_300001_SM_10006detail11EmptyKernelIvEEvv,"a",@progbits
	.sectionflags	@""
	.align	4
.nv.constant0._ZN3cub18CUB_300001_SM_10006detail11EmptyKernelIvEEvv:
	.zero		896


//--------------------- .nv.constant0._Z17distribute_kernelPfS_PiS0_S0_iiifii --------------------------
	.section	.nv.constant0._Z17distribute_kernelPfS_PiS0_S0_iiifii,"a",@progbits
	.sectionflags	@""
	.align	4
.nv.constant0._Z17distribute_kernelPfS_PiS0_S0_iiifii:
	.zero		960


//--------------------- .nv.constant0._Z14compare_kernelPfPiS0_S0_fii --------------------------
	.section	.nv.constant0._Z14compare_kernelPfPiS0_S0_fii,"a",@progbits
	.sectionflags	@""
	.align	4
.nv.constant0._Z14compare_kernelPfPiS0_S0_fii:
	.zero		940


//--------------------- SYMBOLS --------------------------

	.type		.nv.reservedSmem.offset0,@object
	.size		.nv.reservedSmem.offset0,0x4
	.type		.nv.reservedSmem.cap,@object
	.size		.nv.reservedSmem.cap,0x4
